def matmul_kernel(
    a_ptr,
    b_ptr,
    c_ptr,
    M,
    N,
    K,
    stride_am,
    stride_ak,
    stride_bk,
    stride_bn,
    stride_cm,
    stride_cn,
    BLOCK_M: tl.constexpr,
    BLOCK_N: tl.constexpr,
    BLOCK_K: tl.constexpr,
    GROUP_M: tl.constexpr,
):
    pid = tl.program_id(axis=0)
    num_pid_m = tl.cdiv(M, BLOCK_M)
    num_pid_n = tl.cdiv(N, BLOCK_N)
    num_pid_in_group = GROUP_M * num_pid_n
    group_id = pid // num_pid_in_group
    first_pid_m = group_id * GROUP_M
    group_size_m = min(num_pid_m - first_pid_m, GROUP_M)
    pid_m = first_pid_m + ((pid % num_pid_in_group) % group_size_m)
    pid_n = (pid % num_pid_in_group) // group_size_m

    offs_am = (pid_m * BLOCK_M + tl.arange(0, BLOCK_M)) % M
    offs_bn = (pid_n * BLOCK_N + tl.arange(0, BLOCK_N)) % N
    offs_k = tl.arange(0, BLOCK_K)
    a_ptrs = a_ptr + offs_am[:, None] * stride_am + offs_k[None, :] * stride_ak
    b_ptrs = b_ptr + offs_k[:, None] * stride_bk + offs_bn[None, :] * stride_bn

    acc = tl.zeros((BLOCK_M, BLOCK_N), dtype=tl.float32)
    for kk in range(0, tl.cdiv(K, BLOCK_K)):
        a = tl.load(a_ptrs, mask=offs_k[None, :] < K - kk * BLOCK_K, other=0.0)
        b = tl.load(b_ptrs, mask=offs_k[:, None] < K - kk * BLOCK_K, other=0.0)
        acc = tl.dot(a, b, acc)
        a_ptrs += BLOCK_K * stride_ak
        b_ptrs += BLOCK_K * stride_bk

    c = acc.to(c_ptr.dtype.element_ty)
    offs_cm = pid_m * BLOCK_M + tl.arange(0, BLOCK_M)
    offs_cn = pid_n * BLOCK_N + tl.arange(0, BLOCK_N)
    c_ptrs = c_ptr + offs_cm[:, None] * stride_cm + offs_cn[None, :] * stride_cn
    mask = (offs_cm[:, None] < M) & (offs_cn[None, :] < N)
    tl.store(c_ptrs, c, mask=mask)

# config = {"BLOCK_K": 128, "BLOCK_M": 128, "BLOCK_N": 128, "GROUP_M": 8, "arch": "sm_90", "dtype": "fp32", "num_ctas": 1, "num_stages": 3, "num_warps": 2}
# arch = sm_90


// ===== COMPILED SASS (sm_90a) =====

	.target	sm_90a

	.elftype	@"ET_EXEC"


//--------------------- .note.nv.tkinfo           --------------------------
	.section	.note.nv.tkinfo,"",@"SHT_NOTE"
	.sectionflags	@"SHF_NOTE_NV_TKINFO"
	.tkinfo
        /*0018*/ 	.word	0x00000002
        /*0030*/ 	.string	""
        /*0030*/ 	.string	"ptxas"
        /*0030*/ 	.string	"Cuda compilation tools, release 13.0, V13.0.88"
        /*0030*/ 	.string	"Build cuda_13.0.r13.0/compiler.36424714_0"
        /*0030*/ 	.string	"-v  -suppress-debug-info  -lineinfo  -arch sm_90a "



//--------------------- .note.nv.cuinfo           --------------------------
	.section	.note.nv.cuinfo,"",@"SHT_NOTE"
	.sectionflags	@"SHF_NOTE_NV_CUINFO"
        /*0018*/ 	.short	0x0002
        /*001a*/ 	.short	0x005a
        /*001c*/ 	.short	0x0082
	.zero		2


//--------------------- .nv.info                  --------------------------
	.section	.nv.info,"",@"SHT_CUDA_INFO"
	.align	4


	//----- nvinfo : EIATTR_REGCOUNT
	.align		4
        /*0000*/ 	.byte	0x04, 0x2f
        /*0002*/ 	.short	(.L_1 - .L_0)
	.align		4
.L_0:
        /*0004*/ 	.word	index@(matmul_kernel)
        /*0008*/ 	.word	0x000000ff


	//----- nvinfo : EIATTR_FRAME_SIZE
	.align		4
.L_1:
        /*000c*/ 	.byte	0x04, 0x11
        /*000e*/ 	.short	(.L_3 - .L_2)
	.align		4
.L_2:
        /*0010*/ 	.word	index@(matmul_kernel)
        /*0014*/ 	.word	0x000025e8


	//----- nvinfo : EIATTR_MIN_STACK_SIZE
	.align		4
.L_3:
        /*0018*/ 	.byte	0x04, 0x12
        /*001a*/ 	.short	(.L_5 - .L_4)
	.align		4
.L_4:
        /*001c*/ 	.word	index@(matmul_kernel)
        /*0020*/ 	.word	0x000025e8
.L_5:


//--------------------- .nv.compat                --------------------------
	.section	.nv.compat,"",@"SHT_CUDA_COMPAT_INFO"
	.align	4
        /*0000*/ 	.byte	0x02, 0x09, 0x01, 0x00, 0x02, 0x02, 0x01, 0x00, 0x02, 0x05, 0x05, 0x00, 0x03, 0x07, 0x01, 0x01
        /*0010*/ 	.byte	0x02, 0x03, 0x00, 0x00, 0x02, 0x06, 0x01, 0x00, 0x04, 0x0b, 0x08, 0x00, 0x00, 0x00, 0x00, 0x00
        /*0020*/ 	.byte	0x00, 0x00, 0x00, 0x00


//--------------------- .nv.info.matmul_kernel    --------------------------
	.section	.nv.info.matmul_kernel,"",@"SHT_CUDA_INFO"
	.sectionflags	@""
	.align	4


	//----- nvinfo : EIATTR_CUDA_API_VERSION
	.align		4
        /*0000*/ 	.byte	0x04, 0x37
        /*0002*/ 	.short	(.L_7 - .L_6)
.L_6:
        /*0004*/ 	.word	0x00000082


	//----- nvinfo : EIATTR_KPARAM_INFO
	.align		4
.L_7:
        /*0008*/ 	.byte	0x04, 0x17
        /*000a*/ 	.short	(.L_9 - .L_8)
.L_8:
        /*000c*/ 	.word	0x00000000
        /*0010*/ 	.short	0x000d
        /*0012*/ 	.short	0x0048
        /*0014*/ 	.byte	0x00, 0xf4, 0x21, 0x00


	//----- nvinfo : EIATTR_KPARAM_INFO
	.align		4
.L_9:
        /*0018*/ 	.byte	0x04, 0x17
        /*001a*/ 	.short	(.L_11 - .L_10)
.L_10:
        /*001c*/ 	.word	0x00000000
        /*0020*/ 	.short	0x000c
        /*0022*/ 	.short	0x0040
        /*0024*/ 	.byte	0x00, 0xf4, 0x21, 0x00


	//----- nvinfo : EIATTR_KPARAM_INFO
	.align		4
.L_11:
        /*0028*/ 	.byte	0x04, 0x17
        /*002a*/ 	.short	(.L_13 - .L_12)
.L_12:
        /*002c*/ 	.word	0x00000000
        /*0030*/ 	.short	0x000b
        /*0032*/ 	.short	0x0038
        /*0034*/ 	.byte	0x00, 0xf0, 0x11, 0x00


	//----- nvinfo : EIATTR_KPARAM_INFO
	.align		4
.L_13:
        /*0038*/ 	.byte	0x04, 0x17
        /*003a*/ 	.short	(.L_15 - .L_14)
.L_14:
        /*003c*/ 	.word	0x00000000
        /*0040*/ 	.short	0x000a
        /*0042*/ 	.short	0x0034
        /*0044*/ 	.byte	0x00, 0xf0, 0x11, 0x00


	//----- nvinfo : EIATTR_KPARAM_INFO
	.align		4
.L_15:
        /*0048*/ 	.byte	0x04, 0x17
        /*004a*/ 	.short	(.L_17 - .L_16)
.L_16:
        /*004c*/ 	.word	0x00000000
        /*0050*/ 	.short	0x0009
        /*0052*/ 	.short	0x0030
        /*0054*/ 	.byte	0x00, 0xf0, 0x11, 0x00


	//----- nvinfo : EIATTR_KPARAM_INFO
	.align		4
.L_17:
        /*0058*/ 	.byte	0x04, 0x17
        /*005a*/ 	.short	(.L_19 - .L_18)
.L_18:
        /*005c*/ 	.word	0x00000000
        /*0060*/ 	.short	0x0008
        /*0062*/ 	.short	0x002c
        /*0064*/ 	.byte	0x00, 0xf0, 0x11, 0x00


	//----- nvinfo : EIATTR_KPARAM_INFO
	.align		4
.L_19:
        /*0068*/ 	.byte	0x04, 0x17
        /*006a*/ 	.short	(.L_21 - .L_20)
.L_20:
        /*006c*/ 	.word	0x00000000
        /*0070*/ 	.short	0x0007
        /*0072*/ 	.short	0x0028
        /*0074*/ 	.byte	0x00, 0xf0, 0x11, 0x00


	//----- nvinfo : EIATTR_KPARAM_INFO
	.align		4
.L_21:
        /*0078*/ 	.byte	0x04, 0x17
        /*007a*/ 	.short	(.L_23 - .L_22)
.L_22:
        /*007c*/ 	.word	0x00000000
        /*0080*/ 	.short	0x0006
        /*0082*/ 	.short	0x0024
        /*0084*/ 	.byte	0x00, 0xf0, 0x11, 0x00


	//----- nvinfo : EIATTR_KPARAM_INFO
	.align		4
.L_23:
        /*0088*/ 	.byte	0x04, 0x17
        /*008a*/ 	.short	(.L_25 - .L_24)
.L_24:
        /*008c*/ 	.word	0x00000000
        /*0090*/ 	.short	0x0005
        /*0092*/ 	.short	0x0020
        /*0094*/ 	.byte	0x00, 0xf0, 0x11, 0x00


	//----- nvinfo : EIATTR_KPARAM_INFO
	.align		4
.L_25:
        /*0098*/ 	.byte	0x04, 0x17
        /*009a*/ 	.short	(.L_27 - .L_26)
.L_26:
        /*009c*/ 	.word	0x00000000
        /*00a0*/ 	.short	0x0004
        /*00a2*/ 	.short	0x001c
        /*00a4*/ 	.byte	0x00, 0xf0, 0x11, 0x00


	//----- nvinfo : EIATTR_KPARAM_INFO
	.align		4
.L_27:
        /*00a8*/ 	.byte	0x04, 0x17
        /*00aa*/ 	.short	(.L_29 - .L_28)
.L_28:
        /*00ac*/ 	.word	0x00000000
        /*00b0*/ 	.short	0x0003
        /*00b2*/ 	.short	0x0018
        /*00b4*/ 	.byte	0x00, 0xf0, 0x11, 0x00


	//----- nvinfo : EIATTR_KPARAM_INFO
	.align		4
.L_29:
        /*00b8*/ 	.byte	0x04, 0x17
        /*00ba*/ 	.short	(.L_31 - .L_30)
.L_30:
        /*00bc*/ 	.word	0x00000000
        /*00c0*/ 	.short	0x0002
        /*00c2*/ 	.short	0x0010
        /*00c4*/ 	.byte	0x00, 0xf4, 0x21, 0x00


	//----- nvinfo : EIATTR_KPARAM_INFO
	.align		4
.L_31:
        /*00c8*/ 	.byte	0x04, 0x17
        /*00ca*/ 	.short	(.L_33 - .L_32)
.L_32:
        /*00cc*/ 	.word	0x00000000
        /*00d0*/ 	.short	0x0001
        /*00d2*/ 	.short	0x0008
        /*00d4*/ 	.byte	0x00, 0xf4, 0x21, 0x00


	//----- nvinfo : EIATTR_KPARAM_INFO
	.align		4
.L_33:
        /*00d8*/ 	.byte	0x04, 0x17
        /*00da*/ 	.short	(.L_35 - .L_34)
.L_34:
        /*00dc*/ 	.word	0x00000000
        /*00e0*/ 	.short	0x0000
        /*00e2*/ 	.short	0x0000
        /*00e4*/ 	.byte	0x00, 0xf4, 0x21, 0x00


	//----- nvinfo : EIATTR_SPARSE_MMA_MASK
	.align		4
.L_35:
        /*00e8*/ 	.byte	0x03, 0x50
        /*00ea*/ 	.short	0x0000


	//----- nvinfo : EIATTR_MAXREG_COUNT
	.align		4
        /*00ec*/ 	.byte	0x03, 0x1b
        /*00ee*/ 	.short	0x00ff


	//----- nvinfo : EIATTR_NUM_BARRIERS
	.align		4
        /*00f0*/ 	.byte	0x02, 0x4c
        /*00f2*/ 	.byte	0x01
	.zero		1


	//----- nvinfo : EIATTR_ANNOTATIONS
	.align		4
        /*00f4*/ 	.byte	0x04, 0x55
        /*00f6*/ 	.short	(.L_37 - .L_36)


	//   ....[0]....
.L_36:
        /*00f8*/ 	.word	0x00000001
        /*00fc*/ 	.byte	0x70, 0x09, 0x00, 0x00, 0x01, 0x00, 0x00, 0x00, 0x60, 0x0b, 0x00, 0x00, 0x01, 0x00, 0x00, 0x00
        /* <DEDUP_REMOVED lines=4059> */
        /*febc*/ 	.byte	0x50, 0x29, 0x05, 0x00, 0x01, 0x00, 0x00, 0x00, 0xa0, 0x2b, 0x05, 0x00


	//----- nvinfo : EIATTR_MERCURY_ISA_VERSION
	.align		4
.L_37:
        /*fec8*/ 	.byte	0x03, 0x5f
        /*feca*/ 	.short	0x0101


	//----- nvinfo : EIATTR_EXIT_INSTR_OFFSETS
	.align		4
        /*fecc*/ 	.byte	0x04, 0x1c
        /*fece*/ 	.short	(.L_39 - .L_38)


	//   ....[0]....
.L_38:
        /*fed0*/ 	.word	0x000588c0


	//   ....[1]....
        /*fed4*/ 	.word	0x000588e0


	//----- nvinfo : EIATTR_REQNTID
	.align		4
.L_39:
        /*fed8*/ 	.byte	0x04, 0x10
        /*feda*/ 	.short	(.L_41 - .L_40)
.L_40:
        /*fedc*/ 	.word	0x00000040
        /*fee0*/ 	.word	0x00000001
        /*fee4*/ 	.word	0x00000001


	//----- nvinfo : EIATTR_CBANK_PARAM_SIZE
	.align		4
.L_41:
        /*fee8*/ 	.byte	0x03, 0x19
        /*feea*/ 	.short	0x0050


	//----- nvinfo : EIATTR_PARAM_CBANK
	.align		4
        /*feec*/ 	.byte	0x04, 0x0a
        /*feee*/ 	.short	(.L_43 - .L_42)
	.align		4
.L_42:
        /*fef0*/ 	.word	index@(.nv.constant0.matmul_kernel)
        /*fef4*/ 	.short	0x0210
        /*fef6*/ 	.short	0x0050


	//----- nvinfo : EIATTR_SW_WAR
	.align		4
.L_43:
        /*fef8*/ 	.byte	0x04, 0x36
        /*fefa*/ 	.short	(.L_45 - .L_44)
.L_44:
        /*fefc*/ 	.word	0x00000008
.L_45:


//--------------------- .nv.callgraph             --------------------------
	.section	.nv.callgraph,"",@"SHT_CUDA_CALLGRAPH"
	.align	4
	.sectionentsize	8
	.align		4
        /*0000*/ 	.word	0x00000000
	.align		4
        /*0004*/ 	.word	0xffffffff
	.align		4
        /*0008*/ 	.word	0x00000000
	.align		4
        /*000c*/ 	.word	0xfffffffe
	.align		4
        /*0010*/ 	.word	0x00000000
	.align		4
        /*0014*/ 	.word	0xfffffffd
	.align		4
        /*0018*/ 	.word	0x00000000
	.align		4
        /*001c*/ 	.word	0xfffffffc


//--------------------- .text.matmul_kernel       --------------------------
	.section	.text.matmul_kernel,"ax",@progbits
	.align	128
        .global         matmul_kernel
        .type           matmul_kernel,@function
        .size           matmul_kernel,(.L_x_3 - matmul_kernel)
        .other          matmul_kernel,@"STO_CUDA_ENTRY STV_DEFAULT"
matmul_kernel:
.text.matmul_kernel:
[----:B------:R-:W1:Y:S08]  /*0000*/  LDC R1, c[0x0][0x28] ;  /* 0x00000a00ff017b82 */ /* 0x000e700000000800 */
[----:B------:R-:W2:Y:S01]  /*0010*/  LDC.64 R4, c[0x0][0x228] ;  /* 0x00008a00ff047b82 */ /* 0x000ea20000000a00 */
[----:B------:R-:W3:Y:S01]  /*0020*/  S2R R7, SR_CTAID.X ;  /* 0x0000000000077919 */ /* 0x000ee20000002500 */
[----:B-1----:R-:W-:Y:S01]  /*0030*/  VIADD R1, R1, 0xffffda18 ;  /* 0xffffda1801017836 */ /* 0x002fe20000000000 */
[----:B------:R-:W-:Y:S01]  /*0040*/  ULDC.64 UR4, c[0x0][0x218] ;  /* 0x0000860000047ab9 */ /* 0x000fe20000000a00 */
[----:B------:R-:W-:Y:S01]  /*0050*/  ULDC UR8, c[0x0][0x240] ;  /* 0x0000900000087ab9 */ /* 0x000fe20000000800 */
[----:B------:R-:W1:Y:S01]  /*0060*/  S2R R16, SR_TID.X ;  /* 0x0000000000107919 */ /* 0x000e620000002100 */
[----:B------:R-:W-:Y:S01]  /*0070*/  ULDC UR16, c[0x0][0x240] ;  /* 0x0000900000107ab9 */ /* 0x000fe20000000800 */
        /* <DEDUP_REMOVED lines=17> */
[----:B--2---:R-:W-:Y:S01]  /*0190*/  VIADD R0, R5, 0x7f ;  /* 0x0000007f05007836 */ /* 0x004fe20000000000 */
[----:B------:R-:W-:Y:S01]  /*01a0*/  ULDC UR49, c[0x0][0x240] ;  /* 0x0000900000317ab9 */ /* 0x000fe20000000800 */
[----:B------:R-:W-:Y:S01]  /*01b0*/  ULDC UR57, c[0x0][0x240] ;  /* 0x0000900000397ab9 */ /* 0x000fe20000000800 */
[----:B------:R-:W-:Y:S01]  /*01c0*/  ULDC UR7, c[0x0][0x240] ;  /* 0x0000900000077ab9 */ /* 0x000fe20000000800 */
[----:B------:R-:W-:Y:S01]  /*01d0*/  ULDC UR15, c[0x0][0x240] ;  /* 0x00009000000f7ab9 */ /* 0x000fe20000000800 */
[----:B------:R-:W-:Y:S01]  /*01e0*/  SHF.R.S32.HI R3, RZ, 0x1f, R0 ;  /* 0x0000001fff037819 */ /* 0x000fe20000011400 */
[----:B------:R-:W-:Y:S01]  /*01f0*/  ULDC UR23, c[0x0][0x240] ;  /* 0x0000900000177ab9 */ /* 0x000fe20000000800 */
[----:B------:R-:W-:Y:S01]  /*0200*/  ULDC UR31, c[0x0][0x240] ;  /* 0x00009000001f7ab9 */ /* 0x000fe20000000800 */
[----:B------:R-:W-:Y:S01]  /*0210*/  ULDC UR39, c[0x0][0x240] ;  /* 0x0000900000277ab9 */ /* 0x000fe20000000800 */
[----:B------:R-:W-:Y:S01]  /*0220*/  LEA.HI R3, R3, R0, RZ, 0x7 ;  /* 0x0000000003037211 */ /* 0x000fe200078f38ff */
[----:B------:R-:W-:Y:S01]  /*0230*/  ULDC UR47, c[0x0][0x240] ;  /* 0x00009000002f7ab9 */ /* 0x000fe20000000800 */
[----:B---3--:R-:W-:Y:S01]  /*0240*/  IABS R10, R7 ;  /* 0x00000007000a7213 */ /* 0x008fe20000000000 */
[----:B------:R-:W-:Y:S01]  /*0250*/  ULDC UR55, c[0x0][0x240] ;  /* 0x0000900000377ab9 */ /* 0x000fe20000000800 */
[----:B------:R-:W-:Y:S01]  /*0260*/  SHF.R.S32.HI R3, RZ, 0x7, R3 ;  /* 0x00000007ff037819 */ /* 0x000fe20000011403 */
[----:B------:R-:W-:Y:S01]  /*0270*/  ULDC UR10, c[0x0][0x240] ;  /* 0x00009000000a7ab9 */ /* 0x000fe20000000800 */
[----:B-1----:R-:W-:Y:S01]  /*0280*/  LOP3.LUT R187, R16, 0x3f, RZ, 0xc0, !PT ;  /* 0x0000003f10bb7812 */ /* 0x002fe200078ec0ff */
[----:B------:R-:W-:Y:S01]  /*0290*/  ULDC UR18, c[0x0][0x240] ;  /* 0x0000900000127ab9 */ /* 0x000fe20000000800 */
[----:B------:R-:W-:Y:S01]  /*02a0*/  SHF.L.U32 R6, R3, 0x3, RZ ;  /* 0x0000000303067819 */ /* 0x000fe200000006ff */
[----:B------:R-:W-:Y:S01]  /*02b0*/  ULDC UR26, c[0x0][0x240] ;  /* 0x00009000001a7ab9 */ /* 0x000fe20000000800 */
[----:B------:R-:W-:Y:S01]  /*02c0*/  ULDC UR34, c[0x0][0x240] ;  /* 0x0000900000227ab9 */ /* 0x000fe20000000800 */
[----:B------:R-:W-:Y:S01]  /*02d0*/  ULDC UR42, c[0x0][0x240] ;  /* 0x00009000002a7ab9 */ /* 0x000fe20000000800 */
[-C--:B------:R-:W-:Y:S01]  /*02e0*/  IABS R9, R6.reuse ;  /* 0x0000000600097213 */ /* 0x080fe20000000000 */
[----:B------:R-:W-:Y:S01]  /*02f0*/  ULDC UR50, c[0x0][0x240] ;  /* 0x0000900000327ab9 */ /* 0x000fe20000000800 */
[----:B------:R-:W-:Y:S01]  /*0300*/  IABS R12, R6 ;  /* 0x00000006000c7213 */ /* 0x000fe20000000000 */
[----:B------:R-:W-:Y:S01]  /*0310*/  ULDC UR58, c[0x0][0x240] ;  /* 0x00009000003a7ab9 */ /* 0x000fe20000000800 */
[----:B------:R-:W1:Y:S01]  /*0320*/  I2F.RP R0, R9 ;  /* 0x0000000900007306 */ /* 0x000e620000209400 */
        /* <DEDUP_REMOVED lines=14> */
[----:B-1----:R-:W1:Y:S01]  /*0410*/  MUFU.RCP R0, R0 ;  /* 0x0000000000007308 */ /* 0x002e620000001000 */
[----:B------:R-:W-:Y:S01]  /*0420*/  ULDC UR13, c[0x0][0x240] ;  /* 0x00009000000d7ab9 */ /* 0x000fe20000000800 */
[----:B------:R-:W-:Y:S01]  /*0430*/  ULDC UR21, c[0x0][0x240] ;  /* 0x0000900000157ab9 */ /* 0x000fe20000000800 */
[----:B------:R-:W-:Y:S01]  /*0440*/  ULDC UR29, c[0x0][0x240] ;  /* 0x00009000001d7ab9 */ /* 0x000fe20000000800 */
[----:B------:R-:W-:Y:S01]  /*0450*/  ULDC UR37, c[0x0][0x240] ;  /* 0x0000900000257ab9 */ /* 0x000fe20000000800 */
[----:B------:R-:W-:Y:S01]  /*0460*/  ULDC UR45, c[0x0][0x240] ;  /* 0x00009000002d7ab9 */ /* 0x000fe20000000800 */
[----:B------:R-:W-:Y:S01]  /*0470*/  ULDC UR53, c[0x0][0x240] ;  /* 0x0000900000357ab9 */ /* 0x000fe20000000800 */
[----:B------:R-:W-:Y:S01]  /*0480*/  ULDC UR61, c[0x0][0x240] ;  /* 0x00009000003d7ab9 */ /* 0x000fe20000000800 */
[----:B------:R-:W2:Y:S08]  /*0490*/  LDC R137, c[0x0][0x230] ;  /* 0x00008c00ff897b82 */ /* 0x000eb00000000800 */
[----:B------:R-:W3:Y:S01]  /*04a0*/  LDC R139, c[0x0][0x230] ;  /* 0x00008c00ff8b7b82 */ /* 0x000ee20000000800 */
[----:B-1----:R-:W-:-:S02]  /*04b0*/  VIADD R2, R0, 0xffffffe ;  /* 0x0ffffffe00027836 */ /* 0x002fc40000000000 */
[----:B------:R-:W-:Y:S02]  /*04c0*/  IMAD.MOV R0, RZ, RZ, -R12 ;  /* 0x000000ffff007224 */ /* 0x000fe400078e0a0c */
[----:B------:R1:W4:Y:S03]  /*04d0*/  F2I.FTZ.U32.TRUNC.NTZ R3, R2 ;  /* 0x0000000200037305 */ /* 0x000326000021f000 */
[----:B------:R-:W5:Y:S01]  /*04e0*/  LDC R141, c[0x0][0x230] ;  /* 0x00008c00ff8d7b82 */ /* 0x000f620000000800 */
[----:B-1----:R-:W-:Y:S02]  /*04f0*/  IMAD.MOV.U32 R2, RZ, RZ, RZ ;  /* 0x000000ffff027224 */ /* 0x002fe400078e00ff */
[----:B----4-:R-:W-:-:S04]  /*0500*/  IMAD.MOV R8, RZ, RZ, -R3 ;  /* 0x000000ffff087224 */ /* 0x010fc800078e0a03 */
[----:B------:R-:W-:Y:S01]  /*0510*/  IMAD R11, R8, R9, RZ ;  /* 0x00000009080b7224 */ /* 0x000fe200078e02ff */
[----:B------:R-:W-:Y:S02]  /*0520*/  MOV R8, R10 ;  /* 0x0000000a00087202 */ /* 0x000fe40000000f00 */
[----:B------:R-:W-:Y:S01]  /*0530*/  IABS R10, R5 ;  /* 0x00000005000a7213 */ /* 0x000fe20000000000 */
[----:B------:R-:W-:Y:S01]  /*0540*/  IMAD.HI.U32 R3, R3, R11, R2 ;  /* 0x0000000b03037227 */ /* 0x000fe200078e0002 */
[----:B------:R-:W-:-:S05]  /*0550*/  IABS R11, R4 ;  /* 0x00000004000b7213 */ /* 0x000fca0000000000 */
[----:B------:R-:W-:-:S04]  /*0560*/  IMAD.HI.U32 R3, R3, R8, RZ ;  /* 0x0000000803037227 */ /* 0x000fc800078e00ff */
[----:B------:R-:W-:-:S05]  /*0570*/  IMAD R0, R3, R0, R8 ;  /* 0x0000000003007224 */ /* 0x000fca00078e0208 */
[----:B------:R-:W-:-:S13]  /*0580*/  ISETP.GT.U32.AND P1, PT, R9, R0, PT ;  /* 0x000000000900720c */ /* 0x000fda0003f24070 */
[-C--:B------:R-:W-:Y:S01]  /*0590*/  @!P1 IADD3 R0, R0, -R9.reuse, RZ ;  /* 0x8000000900009210 */ /* 0x080fe20007ffe0ff */
[----:B------:R-:W-:Y:S01]  /*05a0*/  @!P1 VIADD R3, R3, 0x1 ;  /* 0x0000000103039836 */ /* 0x000fe20000000000 */
[----:B------:R-:W-:Y:S02]  /*05b0*/  ISETP.NE.AND P1, PT, R6, RZ, PT ;  /* 0x000000ff0600720c */ /* 0x000fe40003f25270 */
[----:B------:R-:W-:Y:S02]  /*05c0*/  ISETP.GE.U32.AND P0, PT, R0, R9, PT ;  /* 0x000000090000720c */ /* 0x000fe40003f06070 */
[----:B------:R-:W-:-:S04]  /*05d0*/  LOP3.LUT R0, R7, R6, RZ, 0x3c, !PT ;  /* 0x0000000607007212 */ /* 0x000fc800078e3cff */
[----:B------:R-:W-:Y:S01]  /*05e0*/  ISETP.GE.AND P2, PT, R0, RZ, PT ;  /* 0x000000ff0000720c */ /* 0x000fe20003f46270 */
[----:B------:R-:W-:-:S06]  /*05f0*/  VIADD R0, R4, 0x7f ;  /* 0x0000007f04007836 */ /* 0x000fcc0000000000 */
[----:B------:R-:W-:-:S05]  /*0600*/  @P0 VIADD R3, R3, 0x1 ;  /* 0x0000000103030836 */ /* 0x000fca0000000000 */
[----:B------:R-:W-:Y:S02]  /*0610*/  MOV R2, R3 ;  /* 0x0000000300027202 */ /* 0x000fe40000000f00 */
[----:B------:R-:W-:-:S03]  /*0620*/  SHF.R.S32.HI R3, RZ, 0x1f, R0 ;  /* 0x0000001fff037819 */ /* 0x000fc60000011400 */
[----:B------:R-:W-:Y:S01]  /*0630*/  @!P2 IMAD.MOV R2, RZ, RZ, -R2 ;  /* 0x000000ffff02a224 */ /* 0x000fe200078e0a02 */
[----:B------:R-:W-:Y:S02]  /*0640*/  @!P1 LOP3.LUT R2, RZ, R6, RZ, 0x33, !PT ;  /* 0x00000006ff029212 */ /* 0x000fe400078e33ff */
[----:B------:R-:W-:Y:S02]  /*0650*/  LEA.HI R3, R3, R0, RZ, 0x7 ;  /* 0x0000000003037211 */ /* 0x000fe400078f38ff */
[----:B------:R-:W-:Y:S01]  /*0660*/  SHF.L.U32 R12, R2, 0x3, RZ ;  /* 0x00000003020c7819 */ /* 0x000fe200000006ff */
[----:B------:R-:W-:-:S03]  /*0670*/  IMAD.MOV R2, RZ, RZ, -R2 ;  /* 0x000000ffff027224 */ /* 0x000fc600078e0a02 */
[----:B------:R-:W-:Y:S01]  /*0680*/  LEA.HI.SX32 R3, R3, -R12, 0x19 ;  /* 0x8000000c03037211 */ /* 0x000fe200078fcaff */
[----:B------:R-:W-:Y:S02]  /*0690*/  IMAD R14, R6, R2, R7 ;  /* 0x00000002060e7224 */ /* 0x000fe400078e0207 */
[----:B------:R-:W-:Y:S01]  /*06a0*/  IMAD.MOV.U32 R2, RZ, RZ, RZ ;  /* 0x000000ffff027224 */ /* 0x000fe200078e00ff */
[----:B------:R-:W-:Y:S02]  /*06b0*/  VIMNMX R13, R3, 0x8, PT ;  /* 0x00000008030d7848 */ /* 0x000fe40003fe0100 */
[----:B------:R-:W-:Y:S02]  /*06c0*/  IABS R6, R14 ;  /* 0x0000000e00067213 */ /* 0x000fe40000000000 */
[----:B------:R-:W-:-:S04]  /*06d0*/  IABS R8, R13 ;  /* 0x0000000d00087213 */ /* 0x000fc80000000000 */
[----:B------:R-:W1:Y:S08]  /*06e0*/  I2F.RP R0, R8 ;  /* 0x0000000800007306 */ /* 0x000e700000209400 */
[----:B-1----:R-:W1:Y:S02]  /*06f0*/  MUFU.RCP R0, R0 ;  /* 0x0000000000007308 */ /* 0x002e640000001000 */
[----:B-1----:R-:W-:-:S06]  /*0700*/  VIADD R3, R0, 0xffffffe ;  /* 0x0ffffffe00037836 */ /* 0x002fcc0000000000 */
[----:B------:R-:W1:Y:S02]  /*0710*/  F2I.FTZ.U32.TRUNC.NTZ R3, R3 ;  /* 0x0000000300037305 */ /* 0x000e64000021f000 */
[----:B-1----:R-:W-:-:S05]  /*0720*/  IADD3 R9, RZ, -R3, RZ ;  /* 0x80000003ff097210 */ /* 0x002fca0007ffe0ff */
[----:B------:R-:W-:Y:S01]  /*0730*/  IMAD R7, R9, R8, RZ ;  /* 0x0000000809077224 */ /* 0x000fe200078e02ff */
[----:B------:R-:W-:-:S03]  /*0740*/  IABS R9, R13 ;  /* 0x0000000d00097213 */ /* 0x000fc60000000000 */
[----:B------:R-:W-:Y:S01]  /*0750*/  IMAD.HI.U32 R0, R3, R7, R2 ;  /* 0x0000000703007227 */ /* 0x000fe200078e0002 */
[----:B------:R-:W-:-:S03]  /*0760*/  MOV R3, R6 ;  /* 0x0000000600037202 */ /* 0x000fc60000000f00 */
[----:B------:R-:W-:Y:S02]  /*0770*/  IMAD.MOV.U32 R2, RZ, RZ, R10 ;  /* 0x000000ffff027224 */ /* 0x000fe400078e000a */
[----:B------:R-:W-:Y:S02]  /*0780*/  IMAD.MOV R6, RZ, RZ, -R9 ;  /* 0x000000ffff067224 */ /* 0x000fe400078e0a09 */
[----:B------:R-:W1:Y:S01]  /*0790*/  I2F.RP R7, R2 ;  /* 0x0000000200077306 */ /* 0x000e620000209400 */
[----:B------:R-:W-:-:S04]  /*07a0*/  IMAD.HI.U32 R0, R0, R3, RZ ;  /* 0x0000000300007227 */ /* 0x000fc800078e00ff */
[----:B------:R-:W-:-:S03]  /*07b0*/  IMAD R3, R0, R6, R3 ;  /* 0x0000000600037224 */ /* 0x000fc600078e0203 */
[----:B------:R-:W4:Y:S02]  /*07c0*/  I2F.RP R6, R11 ;  /* 0x0000000b00067306 */ /* 0x000f240000209400 */
[----:B------:R-:W-:-:S06]  /*07d0*/  ISETP.GT.U32.AND P1, PT, R8, R3, PT ;  /* 0x000000030800720c */ /* 0x000fcc0003f24070 */
[----:B-1----:R-:W1:Y:S07]  /*07e0*/  MUFU.RCP R7, R7 ;  /* 0x0000000700077308 */ /* 0x002e6e0000001000 */
[----:B------:R-:W-:Y:S01]  /*07f0*/  @!P1 IMAD.IADD R3, R3, 0x1, -R8 ;  /* 0x0000000103039824 */ /* 0x000fe200078e0a08 */
[----:B----4-:R-:W4:Y:S01]  /*0800*/  MUFU.RCP R6, R6 ;  /* 0x0000000600067308 */ /* 0x010f220000001000 */
[----:B------:R-:W-:Y:S01]  /*0810*/  @!P1 VIADD R0, R0, 0x1 ;  /* 0x0000000100009836 */ /* 0x000fe20000000000 */
[----:B------:R-:W-:-:S02]  /*0820*/  ISETP.NE.AND P1, PT, R13, RZ, PT ;  /* 0x000000ff0d00720c */ /* 0x000fc40003f25270 */
[----:B------:R-:W-:Y:S02]  /*0830*/  ISETP.GE.U32.AND P0, PT, R3, R8, PT ;  /* 0x000000080300720c */ /* 0x000fe40003f06070 */
[----:B------:R-:W-:Y:S02]  /*0840*/  LOP3.LUT R3, R14, R13, RZ, 0x3c, !PT ;  /* 0x0000000d0e037212 */ /* 0x000fe400078e3cff */
[----:B-1----:R-:W-:Y:S02]  /*0850*/  IADD3 R8, R7, 0xffffffe, RZ ;  /* 0x0ffffffe07087810 */ /* 0x002fe40007ffe0ff */
[----:B------:R-:W-:Y:S02]  /*0860*/  ISETP.GE.AND P2, PT, R3, RZ, PT ;  /* 0x000000ff0300720c */ /* 0x000fe40003f46270 */
[----:B------:R1:W2:Y:S05]  /*0870*/  F2I.FTZ.U32.TRUNC.NTZ R9, R8 ;  /* 0x0000000800097305 */ /* 0x0002aa000021f000 */
[----:B------:R-:W-:Y:S01]  /*0880*/  @P0 VIADD R0, R0, 0x1 ;  /* 0x0000000100000836 */ /* 0x000fe20000000000 */
[----:B----4-:R-:W-:Y:S01]  /*0890*/  IADD3 R7, R6, 0xffffffe, RZ ;  /* 0x0ffffffe06077810 */ /* 0x010fe20007ffe0ff */
[----:B-1----:R-:W-:-:S04]  /*08a0*/  IMAD.MOV.U32 R8, RZ, RZ, RZ ;  /* 0x000000ffff087224 */ /* 0x002fc800078e00ff */
[----:B------:R-:W-:Y:S01]  /*08b0*/  @!P2 IMAD.MOV R0, RZ, RZ, -R0 ;  /* 0x000000ffff00a224 */ /* 0x000fe200078e0a00 */
[----:B------:R-:W-:Y:S01]  /*08c0*/  @!P1 LOP3.LUT R0, RZ, R13, RZ, 0x33, !PT ;  /* 0x0000000dff009212 */ /* 0x000fe200078e33ff */
[----:B------:R-:W1:Y:S01]  /*08d0*/  F2I.FTZ.U32.TRUNC.NTZ R7, R7 ;  /* 0x0000000700077305 */ /* 0x000e62000021f000 */
[--C-:B--2---:R-:W-:Y:S02]  /*08e0*/  IMAD.MOV R3, RZ, RZ, -R9.reuse ;  /* 0x000000ffff037224 */ /* 0x104fe400078e0a09 */
[----:B------:R-:W-:Y:S01]  /*08f0*/  SHF.L.U32 R53, R0, 0x7, RZ ;  /* 0x0000000700357819 */ /* 0x000fe200000006ff */
[----:B------:R-:W-:Y:S02]  /*0900*/  IMAD.MOV R0, RZ, RZ, -R0 ;  /* 0x000000ffff007224 */ /* 0x000fe400078e0a00 */
[----:B------:R-:W-:Y:S01]  /*0910*/  IMAD R3, R3, R2, RZ ;  /* 0x0000000203037224 */ /* 0x000fe200078e02ff */
[C---:B------:R-:W-:Y:S01]  /*0920*/  IADD3 R25, R53.reuse, 0x73, RZ ;  /* 0x0000007335197810 */ /* 0x040fe20007ffe0ff */
[C---:B------:R-:W-:Y:S01]  /*0930*/  VIADD R15, R53.reuse, 0x7f ;  /* 0x0000007f350f7836 */ /* 0x040fe20000000000 */
[----:B------:R-:W-:Y:S01]  /*0940*/  IADD3 R31, R53, 0x76, RZ ;  /* 0x00000076351f7810 */ /* 0x000fe20007ffe0ff */
[----:B------:R-:W-:Y:S01]  /*0950*/  IMAD.HI.U32 R3, R9, R3, R8 ;  /* 0x0000000309037227 */ /* 0x000fe200078e0008 */
[----:B------:R-:W-:Y:S01]  /*0960*/  IABS R142, R25 ;  /* 0x00000019008e7213 */ /* 0x000fe20000000000 */
[----:B------:R2:W-:Y:S01]  /*0970*/  STL [R1+0x420], R53 ;  /* 0x0004203501007387 */ /* 0x0005e20000100800 */
[----:B------:R-:W-:Y:S01]  /*0980*/  IABS R10, R15 ;  /* 0x0000000f000a7213 */ /* 0x000fe20000000000 */
[----:B------:R-:W-:Y:S01]  /*0990*/  IMAD R0, R13, R0, R14 ;  /* 0x000000000d007224 */ /* 0x000fe200078e020e */
[----:B-1----:R-:W-:Y:S01]  /*09a0*/  IADD3 R8, RZ, -R7, RZ ;  /* 0x80000007ff087210 */ /* 0x002fe20007ffe0ff */
[----:B------:R-:W-:Y:S01]  /*09b0*/  VIADD R17, R53, 0x3 ;  /* 0x0000000335117836 */ /* 0x000fe20000000000 */
[----:B------:R-:W-:Y:S01]  /*09c0*/  ISETP.GE.AND P0, PT, R15, RZ, PT ;  /* 0x000000ff0f00720c */ /* 0x000fe20003f06270 */
[----:B------:R-:W-:Y:S01]  /*09d0*/  IMAD.HI.U32 R6, R3, R10, RZ ;  /* 0x0000000a03067227 */ /* 0x000fe200078e00ff */
[----:B------:R-:W-:-:S02]  /*09e0*/  IABS R136, R31 ;  /* 0x0000001f00887213 */ /* 0x000fc40000000000 */
[C---:B------:R-:W-:Y:S01]  /*09f0*/  IADD3 R35, R53.reuse, 0x78, RZ ;  /* 0x0000007835237810 */ /* 0x040fe20007ffe0ff */
[----:B------:R-:W-:Y:S01]  /*0a00*/  IMAD.IADD R0, R12, 0x1, R0 ;  /* 0x000000010c007824 */ /* 0x000fe200078e0200 */
[----:B------:R-:W-:Y:S01]  /*0a10*/  IADD3 R13, -R6, RZ, RZ ;  /* 0x000000ff060d7210 */ /* 0x000fe20007ffe1ff */
[----:B------:R-:W-:Y:S01]  /*0a20*/  IMAD R9, R8, R11, RZ ;  /* 0x0000000b08097224 */ /* 0x000fe200078e02ff */
[----:B------:R-:W-:Y:S01]  /*0a30*/  IABS R120, R35 ;  /* 0x0000002300787213 */ /* 0x000fe20000000000 */
[----:B------:R-:W-:Y:S01]  /*0a40*/  IMAD.MOV.U32 R6, RZ, RZ, RZ ;  /* 0x000000ffff067224 */ /* 0x000fe200078e00ff */
[C---:B------:R-:W-:Y:S01]  /*0a50*/  IADD3 R45, R53.reuse, 0x7d, RZ ;  /* 0x0000007d352d7810 */ /* 0x040fe20007ffe0ff */
[----:B------:R-:W-:Y:S01]  /*0a60*/  IMAD R10, R2, R13, R10 ;  /* 0x0000000d020a7224 */ /* 0x000fe200078e020a */
[C---:B------:R-:W-:Y:S01]  /*0a70*/  IADD3 R13, R53.reuse, 0x1, RZ ;  /* 0x00000001350d7810 */ /* 0x040fe20007ffe0ff */
[----:B------:R-:W-:Y:S01]  /*0a80*/  VIADD R15, R53, 0x2 ;  /* 0x00000002350f7836 */ /* 0x000fe20000000000 */
[----:B------:R-:W-:Y:S01]  /*0a90*/  IABS R38, R45 ;  /* 0x0000002d00267213 */ /* 0x000fe20000000000 */
[----:B------:R-:W-:Y:S01]  /*0aa0*/  IMAD.SHL.U32 R0, R0, 0x80, RZ ;  /* 0x0000008000007824 */ /* 0x000fe200078e00ff */
[----:B------:R-:W-:Y:S01]  /*0ab0*/  IABS R14, R13 ;  /* 0x0000000d000e7213 */ /* 0x000fe20000000000 */
[----:B------:R-:W-:Y:S01]  /*0ac0*/  IMAD.HI.U32 R6, R7, R9, R6 ;  /* 0x0000000907067227 */ /* 0x000fe200078e0006 */
[----:B------:R-:W-:-:S02]  /*0ad0*/  IABS R12, R15 ;  /* 0x0000000f000c7213 */ /* 0x000fc40000000000 */
[C---:B------:R-:W-:Y:S01]  /*0ae0*/  LOP3.LUT R51, R0.reuse, 0x3f, R16, 0xf8, !PT ;  /* 0x0000003f00337812 */ /* 0x040fe200078ef810 */
[----:B------:R-:W-:Y:S01]  /*0af0*/  IMAD.HI.U32 R7, R3, R14, RZ ;  /* 0x0000000e03077227 */ /* 0x000fe200078e00ff */
[----:B------:R-:W-:Y:S02]  /*0b00*/  LOP3.LUT R49, R0, 0x40, R187, 0xfe, !PT ;  /* 0x0000004000317812 */ /* 0x000fe400078efebb */
[----:B------:R-:W-:Y:S01]  /*0b10*/  IABS R8, R51 ;  /* 0x0000003300087213 */ /* 0x000fe20000000000 */
[----:B------:R-:W-:Y:S01]  /*0b20*/  VIADD R19, R53, 0xe ;  /* 0x0000000e35137836 */ /* 0x000fe20000000000 */
[----:B------:R-:W-:Y:S01]  /*0b30*/  IADD3 R9, -R7, RZ, RZ ;  /* 0x000000ff07097210 */ /* 0x000fe20007ffe1ff */
[----:B------:R-:W-:Y:S01]  /*0b40*/  IMAD.HI.U32 R7, R3, R12, RZ ;  /* 0x0000000c03077227 */ /* 0x000fe200078e00ff */
[----:B------:R-:W-:Y:S01]  /*0b50*/  IABS R84, R49 ;  /* 0x0000003100547213 */ /* 0x000fe20000000000 */
[----:B------:R-:W-:Y:S01]  /*0b60*/  STL [R1+0x42c], R51 ;  /* 0x00042c3301007387 */ /* 0x000fe20000100800 */
[----:B------:R-:W-:Y:S01]  /*0b70*/  ISETP.GT.U32.AND P1, PT, R2, R10, PT ;  /* 0x0000000a0200720c */ /* 0x000fe20003f24070 */
[C---:B------:R-:W-:Y:S01]  /*0b80*/  IMAD.HI.U32 R0, R6.reuse, R8, RZ ;  /* 0x0000000806007227 */ /* 0x040fe200078e00ff */
[----:B------:R-:W-:Y:S01]  /*0b90*/  IADD3 R7, -R7, RZ, RZ ;  /* 0x000000ff07077210 */ /* 0x000fe20007ffe1ff */
[----:B------:R1:W-:Y:S01]  /*0ba0*/  STL [R1+0x430], R49 ;  /* 0x0004303101007387 */ /* 0x0003e20000100800 */
[----:B------:R-:W-:Y:S01]  /*0bb0*/  IABS R16, R17 ;  /* 0x0000001100107213 */ /* 0x000fe20000000000 */
[----:B------:R-:W-:Y:S01]  /*0bc0*/  IMAD.HI.U32 R6, R6, R84, RZ ;  /* 0x0000005406067227 */ /* 0x000fe200078e00ff */
[----:B------:R-:W-:-:S02]  /*0bd0*/  ISETP.GE.AND P5, PT, R13, RZ, PT ;  /* 0x000000ff0d00720c */ /* 0x000fc40003fa6270 */
[----:B------:R-:W-:Y:S01]  /*0be0*/  IABS R36, R19 ;  /* 0x0000001300247213 */ /* 0x000fe20000000000 */
[C---:B------:R-:W-:Y:S02]  /*0bf0*/  IMAD R12, R2.reuse, R7, R12 ;  /* 0x00000007020c7224 */ /* 0x040fe400078e020c */
[----:B------:R-:W-:Y:S02]  /*0c00*/  IMAD.MOV R6, RZ, RZ, -R6 ;  /* 0x000000ffff067224 */ /* 0x000fe400078e0a06 */
[----:B------:R-:W-:Y:S01]  /*0c10*/  IMAD.MOV R0, RZ, RZ, -R0 ;  /* 0x000000ffff007224 */ /* 0x000fe200078e0a00 */
[C---:B------:R-:W-:Y:S01]  /*0c20*/  ISETP.GT.U32.AND P4, PT, R2.reuse, R12, PT ;  /* 0x0000000c0200720c */ /* 0x040fe20003f84070 */
[----:B------:R-:W-:Y:S02]  /*0c30*/  IMAD R84, R11, R6, R84 ;  /* 0x000000060b547224 */ /* 0x000fe400078e0254 */
[----:B------:R-:W-:Y:S02]  /*0c40*/  IMAD R14, R2, R9, R14 ;  /* 0x00000009020e7224 */ /* 0x000fe400078e020e */
[----:B------:R-:W-:Y:S01]  /*0c50*/  IMAD.HI.U32 R6, R3, R16, RZ ;  /* 0x0000001003067227 */ /* 0x000fe200078e00ff */
[----:B------:R-:W-:-:S03]  /*0c60*/  ISETP.GT.U32.AND P3, PT, R11, R84, PT ;  /* 0x000000540b00720c */ /* 0x000fc60003f64070 */
[----:B------:R-:W-:Y:S01]  /*0c70*/  IMAD R0, R11, R0, R8 ;  /* 0x000000000b007224 */ /* 0x000fe200078e0208 */
[C---:B------:R-:W-:Y:S01]  /*0c80*/  IADD3 R8, R53.reuse, 0x4, RZ ;  /* 0x0000000435087810 */ /* 0x040fe20007ffe0ff */
[----:B------:R-:W-:Y:S01]  /*0c90*/  @!P1 IMAD.IADD R10, R10, 0x1, -R2 ;  /* 0x000000010a0a9824 */ /* 0x000fe200078e0a02 */
[----:B------:R-:W-:Y:S01]  /*0ca0*/  ISETP.GT.U32.AND P1, PT, R2, R14, PT ;  /* 0x0000000e0200720c */ /* 0x000fe20003f24070 */
[----:B------:R-:W-:Y:S01]  /*0cb0*/  IMAD.MOV R7, RZ, RZ, -R6 ;  /* 0x000000ffff077224 */ /* 0x000fe200078e0a06 */
[----:B------:R-:W-:Y:S01]  /*0cc0*/  IABS R18, R8 ;  /* 0x0000000800127213 */ /* 0x000fe20000000000 */
[----:B------:R-:W-:Y:S01]  /*0cd0*/  VIADD R13, R53, 0x5 ;  /* 0x00000005350d7836 */ /* 0x000fe20000000000 */
[----:B------:R-:W-:Y:S01]  /*0ce0*/  @!P4 IADD3 R12, R12, -R2, RZ ;  /* 0x800000020c0cc210 */ /* 0x000fe20007ffe0ff */
[C---:B------:R-:W-:Y:S01]  /*0cf0*/  IMAD R16, R2.reuse, R7, R16 ;  /* 0x0000000702107224 */ /* 0x040fe200078e0210 */
[C---:B------:R-:W-:Y:S01]  /*0d00*/  ISETP.GT.U32.AND P6, PT, R2.reuse, R10, PT ;  /* 0x0000000a0200720c */ /* 0x040fe20003fc4070 */
[----:B------:R-:W-:Y:S01]  /*0d10*/  IMAD.HI.U32 R6, R3, R18, RZ ;  /* 0x0000001203067227 */ /* 0x000fe200078e00ff */
[----:B------:R-:W-:-:S02]  /*0d20*/  ISETP.GT.U32.AND P4, PT, R2, R12, PT ;  /* 0x0000000c0200720c */ /* 0x000fc40003f84070 */
[----:B------:R-:W-:Y:S01]  /*0d30*/  @!P3 IADD3 R84, R84, -R11, RZ ;  /* 0x8000000b5454b210 */ /* 0x000fe20007ffe0ff */
[----:B------:R-:W-:Y:S01]  /*0d40*/  IMAD.MOV R9, RZ, RZ, -R6 ;  /* 0x000000ffff097224 */ /* 0x000fe200078e0a06 */
[----:B------:R-:W-:Y:S01]  /*0d50*/  ISETP.GT.U32.AND P3, PT, R2, R16, PT ;  /* 0x000000100200720c */ /* 0x000fe20003f64070 */
[----:B------:R-:W-:Y:S01]  /*0d60*/  @!P1 IMAD.IADD R14, R14, 0x1, -R2 ;  /* 0x000000010e0e9824 */ /* 0x000fe200078e0a02 */
[----:B------:R-:W-:Y:S01]  /*0d70*/  ISETP.GT.U32.AND P2, PT, R11, R0, PT ;  /* 0x000000000b00720c */ /* 0x000fe20003f44070 */
[C---:B------:R-:W-:Y:S01]  /*0d80*/  IMAD R18, R2.reuse, R9, R18 ;  /* 0x0000000902127224 */ /* 0x040fe200078e0212 */
[----:B------:R-:W-:Y:S01]  /*0d90*/  IABS R20, R13 ;  /* 0x0000000d00147213 */ /* 0x000fe20000000000 */
[----:B------:R-:W-:Y:S01]  /*0da0*/  VIADD R6, R53, 0x6 ;  /* 0x0000000635067836 */ /* 0x000fe20000000000 */
[----:B------:R-:W-:Y:S01]  /*0db0*/  ISETP.GT.U32.AND P1, PT, R2, R14, PT ;  /* 0x0000000e0200720c */ /* 0x000fe20003f24070 */
[----:B------:R-:W-:Y:S02]  /*0dc0*/  @!P6 IMAD.IADD R10, R10, 0x1, -R2 ;  /* 0x000000010a0ae824 */ /* 0x000fe400078e0a02 */
[----:B------:R-:W-:Y:S01]  /*0dd0*/  @!P4 IADD3 R12, R12, -R2, RZ ;  /* 0x800000020c0cc210 */ /* 0x000fe20007ffe0ff */
[----:B------:R-:W-:Y:S01]  /*0de0*/  IMAD.HI.U32 R7, R3, R20, RZ ;  /* 0x0000001403077227 */ /* 0x000fe200078e00ff */
[----:B------:R-:W-:-:S02]  /*0df0*/  ISETP.GT.U32.AND P4, PT, R2, R18, PT ;  /* 0x000000120200720c */ /* 0x000fc40003f84070 */
[----:B------:R-:W-:Y:S01]  /*0e00*/  IABS R22, R6 ;  /* 0x0000000600167213 */ /* 0x000fe20000000000 */
[----:B------:R-:W-:Y:S02]  /*0e10*/  @!P3 IMAD.IADD R16, R16, 0x1, -R2 ;  /* 0x000000011010b824 */ /* 0x000fe400078e0a02 */
[----:B------:R-:W-:Y:S01]  /*0e20*/  @!P2 IMAD.IADD R0, R0, 0x1, -R11 ;  /* 0x000000010000a824 */ /* 0x000fe200078e0a0b */
[----:B------:R-:W-:Y:S01]  /*0e30*/  ISETP.GT.U32.AND P2, PT, R11, R84, PT ;  /* 0x000000540b00720c */ /* 0x000fe20003f44070 */
[----:B------:R-:W-:Y:S01]  /*0e40*/  @!P0 IMAD.MOV R10, RZ, RZ, -R10 ;  /* 0x000000ffff0a8224 */ /* 0x000fe200078e0a0a */
[C---:B------:R-:W-:Y:S01]  /*0e50*/  ISETP.GT.U32.AND P3, PT, R2.reuse, R16, PT ;  /* 0x000000100200720c */ /* 0x040fe20003f64070 */
[----:B------:R-:W-:Y:S01]  /*0e60*/  IMAD.MOV R7, RZ, RZ, -R7 ;  /* 0x000000ffff077224 */ /* 0x000fe200078e0a07 */
[----:B------:R-:W-:Y:S01]  /*0e70*/  ISETP.GE.AND P0, PT, R15, RZ, PT ;  /* 0x000000ff0f00720c */ /* 0x000fe20003f06270 */
[----:B------:R-:W-:Y:S01]  /*0e80*/  VIADD R15, R53, 0xc ;  /* 0x0000000c350f7836 */ /* 0x000fe20000000000 */
[----:B------:R-:W-:Y:S01]  /*0e90*/  ISETP.GT.U32.AND P6, PT, R11, R0, PT ;  /* 0x000000000b00720c */ /* 0x000fe20003fc4070 */
[----:B------:R-:W-:Y:S01]  /*0ea0*/  IMAD R20, R2, R7, R20 ;  /* 0x0000000702147224 */ /* 0x000fe200078e0214 */
[-C--:B------:R-:W-:Y:S01]  /*0eb0*/  @!P1 IADD3 R14, R14, -R2.reuse, RZ ;  /* 0x800000020e0e9210 */ /* 0x080fe20007ffe0ff */
[C---:B------:R-:W-:Y:S01]  /*0ec0*/  VIADD R7, R53.reuse, 0x7 ;  /* 0x0000000735077836 */ /* 0x040fe20000000000 */
[----:B------:R-:W-:Y:S01]  /*0ed0*/  @!P4 IADD3 R18, R18, -R2, RZ ;  /* 0x800000021212c210 */ /* 0x000fe20007ffe0ff */
[----:B------:R-:W-:Y:S01]  /*0ee0*/  VIADD R21, R53, 0x10 ;  /* 0x0000001035157836 */ /* 0x000fe20000000000 */
[----:B------:R-:W-:Y:S01]  /*0ef0*/  ISETP.GE.AND P1, PT, R13, RZ, PT ;  /* 0x000000ff0d00720c */ /* 0x000fe20003f26270 */
[----:B------:R-:W-:Y:S01]  /*0f00*/  @!P5 IMAD.MOV R14, RZ, RZ, -R14 ;  /* 0x000000ffff0ed224 */ /* 0x000fe200078e0a0e */
[----:B------:R-:W-:Y:S01]  /*0f10*/  ISETP.GE.AND P5, PT, R6, RZ, PT ;  /* 0x000000ff0600720c */ /* 0x000fe20003fa6270 */
[----:B------:R-:W-:Y:S01]  /*0f20*/  IMAD.HI.U32 R6, R3, R22, RZ ;  /* 0x0000001603067227 */ /* 0x000fe200078e00ff */
[----:B------:R-:W-:-:S02]  /*0f30*/  ISETP.GT.U32.AND P4, PT, R2, R18, PT ;  /* 0x000000120200720c */ /* 0x000fc40003f84070 */
[----:B------:R-:W-:Y:S01]  /*0f40*/  IABS R26, R7 ;  /* 0x00000007001a7213 */ /* 0x000fe20000000000 */
[----:B------:R-:W-:Y:S01]  /*0f50*/  @!P3 IMAD.IADD R16, R16, 0x1, -R2 ;  /* 0x000000011010b824 */ /* 0x000fe200078e0a02 */
[----:B------:R-:W-:Y:S01]  /*0f60*/  ISETP.GT.U32.AND P3, PT, R2, R20, PT ;  /* 0x000000140200720c */ /* 0x000fe20003f64070 */
[----:B------:R-:W-:Y:S01]  /*0f70*/  IMAD.MOV R9, RZ, RZ, -R6 ;  /* 0x000000ffff097224 */ /* 0x000fe200078e0a06 */
[----:B------:R-:W-:Y:S01]  /*0f80*/  @!P0 IADD3 R12, -R12, RZ, RZ ;  /* 0x000000ff0c0c8210 */ /* 0x000fe20007ffe1ff */
[----:B------:R-:W-:Y:S01]  /*0f90*/  @!P6 IMAD.IADD R0, R0, 0x1, -R11 ;  /* 0x000000010000e824 */ /* 0x000fe200078e0a0b */
[----:B------:R-:W-:Y:S01]  /*0fa0*/  ISETP.GE.AND P0, PT, R7, RZ, PT ;  /* 0x000000ff0700720c */ /* 0x000fe20003f06270 */
[----:B------:R-:W-:Y:S01]  /*0fb0*/  IMAD.HI.U32 R7, R3, R26, RZ ;  /* 0x0000001a03077227 */ /* 0x000fe200078e00ff */
[----:B------:R-:W-:Y:S02]  /*0fc0*/  ISETP.GE.AND P6, PT, R17, RZ, PT ;  /* 0x000000ff1100720c */ /* 0x000fe40003fc6270 */
[----:B------:R-:W-:Y:S01]  /*0fd0*/  @!P2 IADD3 R84, R84, -R11, RZ ;  /* 0x8000000b5454a210 */ /* 0x000fe20007ffe0ff */
[----:B------:R-:W-:Y:S01]  /*0fe0*/  IMAD R22, R2, R9, R22 ;  /* 0x0000000902167224 */ /* 0x000fe200078e0216 */
[----:B------:R-:W-:Y:S01]  /*0ff0*/  IADD3 R7, -R7, RZ, RZ ;  /* 0x000000ff07077210 */ /* 0x000fe20007ffe1ff */
[--C-:B------:R-:W-:Y:S01]  /*1000*/  @!P4 IMAD.IADD R18, R18, 0x1, -R2.reuse ;  /* 0x000000011212c824 */ /* 0x100fe200078e0a02 */
[----:B------:R-:W-:Y:S01]  /*1010*/  ISETP.GE.AND P2, PT, R8, RZ, PT ;  /* 0x000000ff0800720c */ /* 0x000fe20003f46270 */
[----:B------:R-:W-:Y:S01]  /*1020*/  @!P3 IMAD.IADD R20, R20, 0x1, -R2 ;  /* 0x000000011414b824 */ /* 0x000fe200078e0a02 */
[C---:B------:R-:W-:Y:S01]  /*1030*/  ISETP.GT.U32.AND P4, PT, R2.reuse, R22, PT ;  /* 0x000000160200720c */ /* 0x040fe20003f84070 */
[C---:B------:R-:W-:Y:S01]  /*1040*/  IMAD R26, R2.reuse, R7, R26 ;  /* 0x00000007021a7224 */ /* 0x040fe200078e021a */
[----:B------:R-:W-:Y:S01]  /*1050*/  IABS R68, R15 ;  /* 0x0000000f00447213 */ /* 0x000fe20000000000 */
[C---:B------:R-:W-:Y:S01]  /*1060*/  VIADD R8, R53.reuse, 0x8 ;  /* 0x0000000835087836 */ /* 0x040fe20000000000 */
[C---:B------:R-:W-:Y:S01]  /*1070*/  ISETP.GT.U32.AND P3, PT, R2.reuse, R20, PT ;  /* 0x000000140200720c */ /* 0x040fe20003f64070 */
[----:B------:R-:W-:Y:S01]  /*1080*/  @!P6 IMAD.MOV R16, RZ, RZ, -R16 ;  /* 0x000000ffff10e224 */ /* 0x000fe200078e0a10 */
[----:B------:R-:W-:Y:S01]  /*1090*/  ISETP.GT.U32.AND P6, PT, R2, R26, PT ;  /* 0x0000001a0200720c */ /* 0x000fe20003fc4070 */
[C---:B------:R-:W-:Y:S01]  /*10a0*/  VIADD R11, R53.reuse, 0x9 ;  /* 0x00000009350b7836 */ /* 0x040fe20000000000 */
[----:B------:R-:W-:Y:S01]  /*10b0*/  IABS R134, R8 ;  /* 0x0000000800867213 */ /* 0x000fe20000000000 */
[C---:B------:R-:W-:Y:S01]  /*10c0*/  VIADD R13, R53.reuse, 0xb ;  /* 0x0000000b350d7836 */ /* 0x040fe20000000000 */
[C---:B------:R-:W-:Y:S01]  /*10d0*/  IADD3 R17, R53.reuse, 0xd, RZ ;  /* 0x0000000d35117810 */ /* 0x040fe20007ffe0ff */
[----:B------:R-:W-:Y:S01]  /*10e0*/  VIADD R27, R53, 0x74 ;  /* 0x00000074351b7836 */ /* 0x000fe20000000000 */
[----:B------:R-:W-:Y:S01]  /*10f0*/  IABS R118, R11 ;  /* 0x0000000b00767213 */ /* 0x000fe20000000000 */
[----:B------:R-:W-:Y:S01]  /*1100*/  IMAD.HI.U32 R6, R3, R134, RZ ;  /* 0x0000008603067227 */ /* 0x000fe200078e00ff */
[----:B------:R-:W-:-:S02]  /*1110*/  @!P4 IADD3 R22, R22, -R2, RZ ;  /* 0x800000021616c210 */ /* 0x000fc40007ffe0ff */
[----:B------:R-:W-:Y:S01]  /*1120*/  IABS R74, R13 ;  /* 0x0000000d004a7213 */ /* 0x000fe20000000000 */
[--C-:B------:R-:W-:Y:S01]  /*1130*/  @!P3 IMAD.IADD R20, R20, 0x1, -R2.reuse ;  /* 0x000000011414b824 */ /* 0x100fe200078e0a02 */
[----:B------:R-:W-:Y:S01]  /*1140*/  ISETP.GT.U32.AND P4, PT, R2, R22, PT ;  /* 0x000000160200720c */ /* 0x000fe20003f84070 */
[----:B------:R-:W-:Y:S01]  /*1150*/  @!P6 IMAD.IADD R26, R26, 0x1, -R2 ;  /* 0x000000011a1ae824 */ /* 0x000fe200078e0a02 */
[----:B------:R-:W-:Y:S01]  /*1160*/  IADD3 R9, -R6, RZ, RZ ;  /* 0x000000ff06097210 */ /* 0x000fe20007ffe1ff */
[----:B------:R-:W-:Y:S01]  /*1170*/  IMAD.HI.U32 R7, R3, R118, RZ ;  /* 0x0000007603077227 */ /* 0x000fe200078e00ff */
[----:B------:R-:W-:Y:S02]  /*1180*/  ISETP.GE.AND P3, PT, R11, RZ, PT ;  /* 0x000000ff0b00720c */ /* 0x000fe40003f66270 */
[C---:B------:R-:W-:Y:S01]  /*1190*/  ISETP.GT.U32.AND P6, PT, R2.reuse, R26, PT ;  /* 0x0000001a0200720c */ /* 0x040fe20003fc4070 */
[C---:B------:R-:W-:Y:S01]  /*11a0*/  VIADD R11, R53.reuse, 0xa ;  /* 0x0000000a350b7836 */ /* 0x040fe20000000000 */
[----:B------:R-:W-:Y:S01]  /*11b0*/  IABS R28, R17 ;  /* 0x00000011001c7213 */ /* 0x000fe20000000000 */
[----:B------:R-:W-:Y:S01]  /*11c0*/  IMAD R134, R2, R9, R134 ;  /* 0x0000000902867224 */ /* 0x000fe200078e0286 */
[----:B------:R-:W-:Y:S01]  /*11d0*/  @!P2 IADD3 R18, -R18, RZ, RZ ;  /* 0x000000ff1212a210 */ /* 0x000fe20007ffe1ff */
[----:B------:R-:W-:Y:S01]  /*11e0*/  IMAD.MOV R7, RZ, RZ, -R7 ;  /* 0x000000ffff077224 */ /* 0x000fe200078e0a07 */
[----:B------:R-:W-:Y:S01]  /*11f0*/  IABS R102, R11 ;  /* 0x0000000b00667213 */ /* 0x000fe20000000000 */
[----:B------:R-:W-:Y:S01]  /*1200*/  VIADD R29, R53, 0x75 ;  /* 0x00000075351d7836 */ /* 0x000fe20000000000 */
[----:B------:R-:W-:Y:S01]  /*1210*/  @!P4 IADD3 R22, R22, -R2, RZ ;  /* 0x800000021616c210 */ /* 0x000fe20007ffe0ff */
[C---:B------:R-:W-:Y:S01]  /*1220*/  IMAD R118, R2.reuse, R7, R118 ;  /* 0x0000000702767224 */ /* 0x040fe200078e0276 */
[----:B------:R-:W-:Y:S01]  /*1230*/  ISETP.GT.U32.AND P4, PT, R2, R134, PT ;  /* 0x000000860200720c */ /* 0x000fe20003f84070 */
[----:B------:R-:W-:Y:S01]  /*1240*/  IMAD.HI.U32 R6, R3, R102, RZ ;  /* 0x0000006603067227 */ /* 0x000fe200078e00ff */
[----:B------:R-:W-:-:S02]  /*1250*/  ISETP.GE.AND P2, PT, R8, RZ, PT ;  /* 0x000000ff0800720c */ /* 0x000fc40003f46270 */
[----:B------:R-:W-:Y:S01]  /*1260*/  IABS R32, R21 ;  /* 0x0000001500207213 */ /* 0x000fe20000000000 */
[----:B------:R-:W-:Y:S01]  /*1270*/  IMAD.MOV R9, RZ, RZ, -R6 ;  /* 0x000000ffff097224 */ /* 0x000fe200078e0a06 */
[----:B------:R-:W-:Y:S01]  /*1280*/  @!P1 IADD3 R20, -R20, RZ, RZ ;  /* 0x000000ff14149210 */ /* 0x000fe20007ffe1ff */
[C---:B------:R-:W-:Y:S01]  /*1290*/  IMAD.HI.U32 R6, R3.reuse, R74, RZ ;  /* 0x0000004a03067227 */ /* 0x040fe200078e00ff */
[----:B------:R-:W-:Y:S02]  /*12a0*/  IABS R140, R27 ;  /* 0x0000001b008c7213 */ /* 0x000fe40000000000 */
[----:B------:R-:W-:Y:S01]  /*12b0*/  IABS R138, R29 ;  /* 0x0000001d008a7213 */ /* 0x000fe20000000000 */
[----:B------:R-:W-:Y:S01]  /*12c0*/  @!P6 IMAD.IADD R26, R26, 0x1, -R2 ;  /* 0x000000011a1ae824 */ /* 0x000fe200078e0a02 */
[C---:B------:R-:W-:Y:S01]  /*12d0*/  ISETP.GT.U32.AND P6, PT, R2.reuse, R118, PT ;  /* 0x000000760200720c */ /* 0x040fe20003fc4070 */
[----:B------:R-:W-:Y:S01]  /*12e0*/  IMAD R102, R2, R9, R102 ;  /* 0x0000000902667224 */ /* 0x000fe200078e0266 */
[----:B------:R-:W-:Y:S01]  /*12f0*/  IADD3 R9, -R6, RZ, RZ ;  /* 0x000000ff06097210 */ /* 0x000fe20007ffe1ff */
[----:B------:R-:W-:Y:S01]  /*1300*/  @!P4 IMAD.IADD R134, R134, 0x1, -R2 ;  /* 0x000000018686c824 */ /* 0x000fe200078e0a02 */
[----:B------:R-:W-:Y:S01]  /*1310*/  @!P0 IADD3 R26, -R26, RZ, RZ ;  /* 0x000000ff1a1a8210 */ /* 0x000fe20007ffe1ff */
[----:B------:R-:W-:Y:S01]  /*1320*/  IMAD.HI.U32 R7, R3, R68, RZ ;  /* 0x0000004403077227 */ /* 0x000fe200078e00ff */
[----:B------:R-:W-:-:S02]  /*1330*/  ISETP.GT.U32.AND P4, PT, R2, R102, PT ;  /* 0x000000660200720c */ /* 0x000fc40003f84070 */
[C---:B------:R-:W-:Y:S01]  /*1340*/  ISETP.GT.U32.AND P1, PT, R2.reuse, R134, PT ;  /* 0x000000860200720c */ /* 0x040fe20003f24070 */
[----:B------:R-:W-:Y:S02]  /*1350*/  IMAD R74, R2, R9, R74 ;  /* 0x00000009024a7224 */ /* 0x000fe400078e024a */
[----:B------:R-:W-:Y:S02]  /*1360*/  @!P5 IMAD.MOV R22, RZ, RZ, -R22 ;  /* 0x000000ffff16d224 */ /* 0x000fe400078e0a16 */
[----:B------:R-:W-:Y:S01]  /*1370*/  @!P6 IMAD.IADD R118, R118, 0x1, -R2 ;  /* 0x000000017676e824 */ /* 0x000fe200078e0a02 */
[----:B------:R-:W-:Y:S01]  /*1380*/  ISETP.GT.U32.AND P6, PT, R2, R74, PT ;  /* 0x0000004a0200720c */ /* 0x000fe20003fc4070 */
[----:B------:R-:W-:Y:S02]  /*1390*/  IMAD.MOV R7, RZ, RZ, -R7 ;  /* 0x000000ffff077224 */ /* 0x000fe400078e0a07 */
[----:B------:R-:W-:-:S04]  /*13a0*/  IMAD.HI.U32 R6, R3, R36, RZ ;  /* 0x0000002403067227 */ /* 0x000fc800078e00ff */
[----:B------:R-:W-:Y:S01]  /*13b0*/  @!P4 IMAD.IADD R102, R102, 0x1, -R2 ;  /* 0x000000016666c824 */ /* 0x000fe200078e0a02 */
[C---:B------:R-:W-:Y:S01]  /*13c0*/  ISETP.GT.U32.AND P4, PT, R2.reuse, R118, PT ;  /* 0x000000760200720c */ /* 0x040fe20003f84070 */
[C---:B------:R-:W-:Y:S02]  /*13d0*/  IMAD R68, R2.reuse, R7, R68 ;  /* 0x0000000702447224 */ /* 0x040fe400078e0244 */
[----:B------:R-:W-:Y:S01]  /*13e0*/  IMAD.MOV R7, RZ, RZ, -R6 ;  /* 0x000000ffff077224 */ /* 0x000fe200078e0a06 */
[----:B------:R-:W-:Y:S01]  /*13f0*/  ISETP.GT.U32.AND P5, PT, R2, R102, PT ;  /* 0x000000660200720c */ /* 0x000fe20003fa4070 */
[----:B------:R-:W-:Y:S01]  /*1400*/  @!P6 IMAD.IADD R74, R74, 0x1, -R2 ;  /* 0x000000014a4ae824 */ /* 0x000fe200078e0a02 */
[----:B------:R-:W-:Y:S01]  /*1410*/  ISETP.GT.U32.AND P0, PT, R2, R68, PT ;  /* 0x000000440200720c */ /* 0x000fe20003f04070 */
[----:B------:R-:W-:-:S03]  /*1420*/  IMAD.HI.U32 R8, R3, R28, RZ ;  /* 0x0000001c03087227 */ /* 0x000fc600078e00ff */
[C---:B------:R-:W-:Y:S01]  /*1430*/  ISETP.GT.U32.AND P6, PT, R2.reuse, R74, PT ;  /* 0x0000004a0200720c */ /* 0x040fe20003fc4070 */
[----:B------:R-:W-:Y:S01]  /*1440*/  IMAD R36, R2, R7, R36 ;  /* 0x0000000702247224 */ /* 0x000fe200078e0224 */
[----:B------:R-:W-:Y:S01]  /*1450*/  IADD3 R9, -R8, RZ, RZ ;  /* 0x000000ff08097210 */ /* 0x000fe20007ffe1ff */
[----:B------:R-:W-:Y:S01]  /*1460*/  IMAD.HI.U32 R7, R3, R32, RZ ;  /* 0x0000002003077227 */ /* 0x000fe200078e00ff */
[----:B------:R-:W-:-:S03]  /*1470*/  IADD3 R8, R53, 0xf, RZ ;  /* 0x0000000f35087810 */ /* 0x000fc60007ffe0ff */
[----:B------:R-:W-:Y:S01]  /*1480*/  @!P5 IADD3 R102, R102, -R2, RZ ;  /* 0x800000026666d210 */ /* 0x000fe20007ffe0ff */
[----:B------:R-:W-:Y:S01]  /*1490*/  @!P4 IMAD.IADD R118, R118, 0x1, -R2 ;  /* 0x000000017676c824 */ /* 0x000fe200078e0a02 */
[C---:B------:R-:W-:Y:S01]  /*14a0*/  ISETP.GT.U32.AND P5, PT, R2.reuse, R36, PT ;  /* 0x000000240200720c */ /* 0x040fe20003fa4070 */
[----:B------:R-:W-:Y:S01]  /*14b0*/  IMAD R28, R2, R9, R28 ;  /* 0x00000009021c7224 */ /* 0x000fe200078e021c */
[----:B------:R-:W-:Y:S01]  /*14c0*/  IABS R30, R8 ;  /* 0x00000008001e7213 */ /* 0x000fe20000000000 */
[--C-:B------:R-:W-:Y:S01]  /*14d0*/  @!P1 IMAD.IADD R134, R134, 0x1, -R2.reuse ;  /* 0x0000000186869824 */ /* 0x100fe200078e0a02 */
[----:B------:R-:W-:Y:S01]  /*14e0*/  ISETP.GE.AND P4, PT, R11, RZ, PT ;  /* 0x000000ff0b00720c */ /* 0x000fe20003f86270 */
[----:B------:R-:W-:Y:S01]  /*14f0*/  @!P6 IMAD.IADD R74, R74, 0x1, -R2 ;  /* 0x000000014a4ae824 */ /* 0x000fe200078e0a02 */
[----:B------:R-:W-:Y:S01]  /*1500*/  ISETP.GE.AND P6, PT, R13, RZ, PT ;  /* 0x000000ff0d00720c */ /* 0x000fe20003fc6270 */
[----:B------:R-:W-:Y:S01]  /*1510*/  IMAD.HI.U32 R6, R3, R30, RZ ;  /* 0x0000001e03067227 */ /* 0x000fe200078e00ff */
[----:B------:R-:W-:-:S02]  /*1520*/  IADD3 R7, -R7, RZ, RZ ;  /* 0x000000ff07077210 */ /* 0x000fc40007ffe1ff */
[----:B------:R-:W-:Y:S01]  /*1530*/  ISETP.GT.U32.AND P1, PT, R2, R28, PT ;  /* 0x0000001c0200720c */ /* 0x000fe20003f24070 */
[----:B------:R-:W-:Y:S01]  /*1540*/  IMAD.MOV R9, RZ, RZ, -R6 ;  /* 0x000000ffff097224 */ /* 0x000fe200078e0a06 */
[----:B------:R-:W-:Y:S01]  /*1550*/  @!P3 IADD3 R118, -R118, RZ, RZ ;  /* 0x000000ff7676b210 */ /* 0x000fe20007ffe1ff */
[----:B------:R-:W-:Y:S01]  /*1560*/  IMAD R32, R2, R7, R32 ;  /* 0x0000000702207224 */ /* 0x000fe200078e0220 */
[----:B------:R-:W-:Y:S01]  /*1570*/  IADD3 R7, R53, 0x11, RZ ;  /* 0x0000001135077810 */ /* 0x000fe20007ffe0ff */
[--C-:B------:R-:W-:Y:S02]  /*1580*/  @!P5 IMAD.IADD R36, R36, 0x1, -R2.reuse ;  /* 0x000000012424d824 */ /* 0x100fe400078e0a02 */
[----:B------:R-:W-:Y:S01]  /*1590*/  @!P0 IMAD.IADD R68, R68, 0x1, -R2 ;  /* 0x0000000144448824 */ /* 0x000fe200078e0a02 */
[----:B------:R-:W-:Y:S01]  /*15a0*/  IABS R34, R7 ;  /* 0x0000000700227213 */ /* 0x000fe20000000000 */
[C---:B------:R-:W-:Y:S01]  /*15b0*/  IMAD R30, R2.reuse, R9, R30 ;  /* 0x00000009021e7224 */ /* 0x040fe200078e021e */
[----:B------:R-:W-:Y:S01]  /*15c0*/  ISETP.GT.U32.AND P5, PT, R2, R36, PT ;  /* 0x000000240200720c */ /* 0x000fe20003fa4070 */
[----:B------:R-:W-:Y:S01]  /*15d0*/  @!P2 IMAD.MOV R134, RZ, RZ, -R134 ;  /* 0x000000ffff86a224 */ /* 0x000fe200078e0a86 */
[----:B------:R-:W-:Y:S01]  /*15e0*/  @!P6 IADD3 R74, -R74, RZ, RZ ;  /* 0x000000ff4a4ae210 */ /* 0x000fe20007ffe1ff */
[----:B------:R-:W-:Y:S01]  /*15f0*/  @!P4 IMAD.MOV R102, RZ, RZ, -R102 ;  /* 0x000000ffff66c224 */ /* 0x000fe200078e0a66 */
[C---:B------:R-:W-:Y:S01]  /*1600*/  ISETP.GT.U32.AND P2, PT, R2.reuse, R68, PT ;  /* 0x000000440200720c */ /* 0x040fe20003f44070 */
[----:B------:R-:W-:Y:S01]  /*1610*/  IMAD.HI.U32 R6, R3, R34, RZ ;  /* 0x0000002203067227 */ /* 0x000fe200078e00ff */
[----:B------:R-:W-:-:S02]  /*1620*/  ISETP.GT.U32.AND P4, PT, R2, R30, PT ;  /* 0x0000001e0200720c */ /* 0x000fc40003f84070 */
[----:B------:R-:W-:Y:S01]  /*1630*/  ISETP.GE.AND P6, PT, R19, RZ, PT ;  /* 0x000000ff1300720c */ /* 0x000fe20003fc6270 */
[----:B------:R-:W-:Y:S01]  /*1640*/  IMAD.MOV R9, RZ, RZ, -R6 ;  /* 0x000000ffff097224 */ /* 0x000fe200078e0a06 */
[----:B------:R-:W-:Y:S01]  /*1650*/  ISETP.GE.AND P0, PT, R15, RZ, PT ;  /* 0x000000ff0f00720c */ /* 0x000fe20003f06270 */
[----:B------:R-:W-:Y:S01]  /*1660*/  @!P1 IMAD.IADD R28, R28, 0x1, -R2 ;  /* 0x000000011c1c9824 */ /* 0x000fe200078e0a02 */
[----:B------:R-:W-:Y:S01]  /*1670*/  ISETP.GE.AND P1, PT, R17, RZ, PT ;  /* 0x000000ff1100720c */ /* 0x000fe20003f26270 */
[----:B------:R-:W-:Y:S01]  /*1680*/  IMAD R34, R2, R9, R34 ;  /* 0x0000000902227224 */ /* 0x000fe200078e0222 */
[----:B------:R-:W-:Y:S01]  /*1690*/  @!P5 IADD3 R36, R36, -R2, RZ ;  /* 0x800000022424d210 */ /* 0x000fe20007ffe0ff */
[C---:B------:R-:W-:Y:S01]  /*16a0*/  VIADD R11, R53.reuse, 0x12 ;  /* 0x00000012350b7836 */ /* 0x040fe20000000000 */
[----:B------:R-:W-:Y:S01]  /*16b0*/  ISETP.GT.U32.AND P3, PT, R2, R28, PT ;  /* 0x0000001c0200720c */ /* 0x000fe20003f64070 */
[--C-:B------:R-:W-:Y:S01]  /*16c0*/  @!P2 IMAD.IADD R68, R68, 0x1, -R2.reuse ;  /* 0x000000014444a824 */ /* 0x100fe200078e0a02 */
[----:B------:R-:W-:Y:S01]  /*16d0*/  ISETP.GT.U32.AND P2, PT, R2, R32, PT ;  /* 0x000000200200720c */ /* 0x000fe20003f44070 */
[----:B------:R-:W-:Y:S01]  /*16e0*/  @!P4 IMAD.IADD R30, R30, 0x1, -R2 ;  /* 0x000000011e1ec824 */ /* 0x000fe200078e0a02 */
[----:B------:R-:W-:Y:S01]  /*16f0*/  IABS R40, R11 ;  /* 0x0000000b00287213 */ /* 0x000fe20000000000 */
[C---:B------:R-:W-:Y:S01]  /*1700*/  VIADD R6, R53.reuse, 0x13 ;  /* 0x0000001335067836 */ /* 0x040fe20000000000 */
[----:B------:R-:W-:Y:S01]  /*1710*/  @!P6 IADD3 R36, -R36, RZ, RZ ;  /* 0x000000ff2424e210 */ /* 0x000fe20007ffe1ff */
[----:B------:R-:W-:Y:S01]  /*1720*/  @!P0 IMAD.MOV R68, RZ, RZ, -R68 ;  /* 0x000000ffff448224 */ /* 0x000fe200078e0a44 */
[C---:B------:R-:W-:Y:S01]  /*1730*/  ISETP.GT.U32.AND P6, PT, R2.reuse, R34, PT ;  /* 0x000000220200720c */ /* 0x040fe20003fc4070 */
[C---:B------:R-:W-:Y:S01]  /*1740*/  VIADD R13, R53.reuse, 0x18 ;  /* 0x00000018350d7836 */ /* 0x040fe20000000000 */
[----:B------:R-:W-:Y:S01]  /*1750*/  ISETP.GT.U32.AND P0, PT, R2, R30, PT ;  /* 0x0000001e0200720c */ /* 0x000fe20003f04070 */
[----:B------:R-:W-:Y:S01]  /*1760*/  VIADD R15, R53, 0x19 ;  /* 0x00000019350f7836 */ /* 0x000fe20000000000 */
[----:B------:R-:W-:Y:S01]  /*1770*/  IABS R42, R6 ;  /* 0x00000006002a7213 */ /* 0x000fe20000000000 */
[----:B------:R-:W-:Y:S01]  /*1780*/  @!P3 IMAD.IADD R28, R28, 0x1, -R2 ;  /* 0x000000011c1cb824 */ /* 0x000fe200078e0a02 */
[----:B------:R-:W-:Y:S01]  /*1790*/  ISETP.GE.AND P4, PT, R7, RZ, PT ;  /* 0x000000ff0700720c */ /* 0x000fe20003f86270 */
[----:B------:R-:W-:Y:S01]  /*17a0*/  IMAD.HI.U32 R7, R3, R40, RZ ;  /* 0x0000002803077227 */ /* 0x000fe200078e00ff */
[----:B------:R-:W-:-:S02]  /*17b0*/  @!P2 IADD3 R32, R32, -R2, RZ ;  /* 0x800000022020a210 */ /* 0x000fc40007ffe0ff */
[----:B------:R-:W-:Y:S01]  /*17c0*/  @!P1 IADD3 R28, -R28, RZ, RZ ;  /* 0x000000ff1c1c9210 */ /* 0x000fe20007ffe1ff */
[----:B------:R-:W-:Y:S01]  /*17d0*/  IMAD.MOV R7, RZ, RZ, -R7 ;  /* 0x000000ffff077224 */ /* 0x000fe200078e0a07 */
[----:B------:R-:W-:Y:S01]  /*17e0*/  ISETP.GT.U32.AND P1, PT, R2, R32, PT ;  /* 0x000000200200720c */ /* 0x000fe20003f24070 */
[--C-:B------:R-:W-:Y:S01]  /*17f0*/  @!P6 IMAD.IADD R34, R34, 0x1, -R2.reuse ;  /* 0x000000012222e824 */ /* 0x100fe200078e0a02 */
[----:B------:R-:W-:Y:S01]  /*1800*/  ISETP.GE.AND P2, PT, R11, RZ, PT ;  /* 0x000000ff0b00720c */ /* 0x000fe20003f46270 */
[----:B------:R-:W-:Y:S01]  /*1810*/  @!P0 IMAD.IADD R30, R30, 0x1, -R2 ;  /* 0x000000011e1e8824 */ /* 0x000fe200078e0a02 */
[----:B------:R-:W-:Y:S01]  /*1820*/  ISETP.GE.AND P0, PT, R6, RZ, PT ;  /* 0x000000ff0600720c */ /* 0x000fe20003f06270 */
[----:B------:R-:W-:Y:S01]  /*1830*/  IMAD.HI.U32 R6, R3, R42, RZ ;  /* 0x0000002a03067227 */ /* 0x000fe200078e00ff */
[----:B------:R-:W-:Y:S02]  /*1840*/  ISETP.GT.U32.AND P6, PT, R2, R34, PT ;  /* 0x000000220200720c */ /* 0x000fe40003fc4070 */
[----:B------:R-:W-:Y:S01]  /*1850*/  ISETP.GE.AND P3, PT, R8, RZ, PT ;  /* 0x000000ff0800720c */ /* 0x000fe20003f66270 */
[----:B------:R-:W-:Y:S01]  /*1860*/  VIADD R11, R53, 0x15 ;  /* 0x00000015350b7836 */ /* 0x000fe20000000000 */
[----:B------:R-:W-:Y:S01]  /*1870*/  ISETP.GE.AND P5, PT, R21, RZ, PT ;  /* 0x000000ff1500720c */ /* 0x000fe20003fa6270 */
[----:B------:R-:W-:Y:S01]  /*1880*/  IMAD.MOV R9, RZ, RZ, -R6 ;  /* 0x000000ffff097224 */ /* 0x000fe200078e0a06 */
[----:B------:R-:W-:Y:S01]  /*1890*/  IABS R132, R13 ;  /* 0x0000000d00847213 */ /* 0x000fe20000000000 */
[C---:B------:R-:W-:Y:S01]  /*18a0*/  IMAD R40, R2.reuse, R7, R40 ;  /* 0x0000000702287224 */ /* 0x040fe200078e0228 */
[----:B------:R-:W-:Y:S01]  /*18b0*/  IABS R46, R11 ;  /* 0x0000000b002e7213 */ /* 0x000fe20000000000 */
[----:B------:R-:W-:Y:S01]  /*18c0*/  IMAD R42, R2, R9, R42 ;  /* 0x00000009022a7224 */ /* 0x000fe200078e022a */
[----:B------:R-:W-:Y:S01]  /*18d0*/  @!P1 IADD3 R32, R32, -R2, RZ ;  /* 0x8000000220209210 */ /* 0x000fe20007ffe0ff */
[----:B------:R-:W-:Y:S01]  /*18e0*/  VIADD R7, R53, 0x14 ;  /* 0x0000001435077836 */ /* 0x000fe20000000000 */
[----:B------:R-:W-:Y:S01]  /*18f0*/  ISETP.GT.U32.AND P1, PT, R2, R40, PT ;  /* 0x000000280200720c */ /* 0x000fe20003f24070 */
[----:B------:R-:W-:Y:S01]  /*1900*/  IMAD.HI.U32 R8, R3, R46, RZ ;  /* 0x0000002e03087227 */ /* 0x000fe200078e00ff */
[----:B------:R-:W-:-:S02]  /*1910*/  @!P6 IADD3 R34, R34, -R2, RZ ;  /* 0x800000022222e210 */ /* 0x000fc40007ffe0ff */
[----:B------:R-:W-:Y:S01]  /*1920*/  ISETP.GT.U32.AND P6, PT, R2, R42, PT ;  /* 0x0000002a0200720c */ /* 0x000fe20003fc4070 */
[----:B------:R-:W-:Y:S01]  /*1930*/  IMAD.MOV R9, RZ, RZ, -R8 ;  /* 0x000000ffff097224 */ /* 0x000fe200078e0a08 */
[----:B------:R-:W-:Y:S01]  /*1940*/  IABS R44, R7 ;  /* 0x00000007002c7213 */ /* 0x000fe20000000000 */
[----:B------:R-:W-:Y:S01]  /*1950*/  VIADD R8, R53, 0x16 ;  /* 0x0000001635087836 */ /* 0x000fe20000000000 */
[----:B------:R-:W-:Y:S01]  /*1960*/  @!P5 IADD3 R32, -R32, RZ, RZ ;  /* 0x000000ff2020d210 */ /* 0x000fe20007ffe1ff */
[----:B------:R-:W-:Y:S01]  /*1970*/  IMAD R46, R2, R9, R46 ;  /* 0x00000009022e7224 */ /* 0x000fe200078e022e */
[----:B------:R-:W-:Y:S01]  /*1980*/  ISETP.GE.AND P5, PT, R11, RZ, PT ;  /* 0x000000ff0b00720c */ /* 0x000fe20003fa6270 */
[----:B------:R-:W-:Y:S01]  /*1990*/  @!P3 IMAD.MOV R30, RZ, RZ, -R30 ;  /* 0x000000ffff1eb224 */ /* 0x000fe200078e0a1e */
[----:B------:R-:W-:Y:S01]  /*19a0*/  ISETP.GE.AND P3, PT, R7, RZ, PT ;  /* 0x000000ff0700720c */ /* 0x000fe20003f66270 */
[----:B------:R-:W-:Y:S01]  /*19b0*/  IMAD.HI.U32 R7, R3, R44, RZ ;  /* 0x0000002c03077227 */ /* 0x000fe200078e00ff */
[----:B------:R-:W-:-:S02]  /*19c0*/  @!P1 IADD3 R40, R40, -R2, RZ ;  /* 0x8000000228289210 */ /* 0x000fc40007ffe0ff */
[----:B------:R-:W-:Y:S01]  /*19d0*/  IABS R48, R8 ;  /* 0x0000000800307213 */ /* 0x000fe20000000000 */
[----:B------:R-:W-:Y:S01]  /*19e0*/  @!P6 IMAD.IADD R42, R42, 0x1, -R2 ;  /* 0x000000012a2ae824 */ /* 0x000fe200078e0a02 */
[C---:B------:R-:W-:Y:S01]  /*19f0*/  ISETP.GT.U32.AND P6, PT, R2.reuse, R46, PT ;  /* 0x0000002e0200720c */ /* 0x040fe20003fc4070 */
[----:B------:R-:W-:Y:S01]  /*1a00*/  VIADD R11, R53, 0x17 ;  /* 0x00000017350b7836 */ /* 0x000fe20000000000 */
[----:B------:R-:W-:Y:S01]  /*1a10*/  ISETP.GT.U32.AND P1, PT, R2, R40, PT ;  /* 0x000000280200720c */ /* 0x000fe20003f24070 */
[----:B------:R-:W-:Y:S01]  /*1a20*/  IMAD.MOV R7, RZ, RZ, -R7 ;  /* 0x000000ffff077224 */ /* 0x000fe200078e0a07 */
[----:B------:R-:W-:Y:S01]  /*1a30*/  @!P4 IADD3 R34, -R34, RZ, RZ ;  /* 0x000000ff2222c210 */ /* 0x000fe20007ffe1ff */
[----:B------:R-:W-:Y:S01]  /*1a40*/  IMAD.HI.U32 R6, R3, R48, RZ ;  /* 0x0000003003067227 */ /* 0x000fe200078e00ff */
[----:B------:R-:W-:Y:S02]  /*1a50*/  IABS R50, R11 ;  /* 0x0000000b00327213 */ /* 0x000fe40000000000 */
[----:B------:R-:W-:Y:S01]  /*1a60*/  IABS R116, R15 ;  /* 0x0000000f00747213 */ /* 0x000fe20000000000 */
[C---:B------:R-:W-:Y:S01]  /*1a70*/  IMAD R44, R2.reuse, R7, R44 ;  /* 0x00000007022c7224 */ /* 0x040fe200078e022c */
[----:B------:R-:W-:Y:S01]  /*1a80*/  ISETP.GT.U32.AND P4, PT, R2, R42, PT ;  /* 0x0000002a0200720c */ /* 0x000fe20003f84070 */
[----:B------:R-:W-:Y:S01]  /*1a90*/  IMAD.MOV R7, RZ, RZ, -R6 ;  /* 0x000000ffff077224 */ /* 0x000fe200078e0a06 */
[----:B------:R-:W-:Y:S01]  /*1aa0*/  IADD3 R17, R53, 0x38, RZ ;  /* 0x0000003835117810 */ /* 0x000fe20007ffe0ff */
[----:B------:R-:W-:-:S02]  /*1ab0*/  @!P6 IMAD.IADD R46, R46, 0x1, -R2 ;  /* 0x000000012e2ee824 */ /* 0x000fc400078e0a02 */
[----:B------:R-:W-:Y:S01]  /*1ac0*/  @!P1 IADD3 R40, R40, -R2, RZ ;  /* 0x8000000228289210 */ /* 0x000fe20007ffe0ff */
[C---:B------:R-:W-:Y:S01]  /*1ad0*/  IMAD.HI.U32 R6, R3.reuse, R50, RZ ;  /* 0x0000003203067227 */ /* 0x040fe200078e00ff */
[C---:B------:R-:W-:Y:S02]  /*1ae0*/  ISETP.GT.U32.AND P1, PT, R2.reuse, R44, PT ;  /* 0x0000002c0200720c */ /* 0x040fe40003f24070 */
[C---:B------:R-:W-:Y:S01]  /*1af0*/  ISETP.GT.U32.AND P6, PT, R2.reuse, R46, PT ;  /* 0x0000002e0200720c */ /* 0x040fe20003fc4070 */
[----:B------:R-:W-:Y:S01]  /*1b00*/  IMAD R48, R2, R7, R48 ;  /* 0x0000000702307224 */ /* 0x000fe200078e0230 */
[----:B------:R-:W-:Y:S01]  /*1b10*/  @!P2 IADD3 R40, -R40, RZ, RZ ;  /* 0x000000ff2828a210 */ /* 0x000fe20007ffe1ff */
[C---:B------:R-:W-:Y:S01]  /*1b20*/  IMAD.HI.U32 R7, R3.reuse, R132, RZ ;  /* 0x0000008403077227 */ /* 0x040fe200078e00ff */
[----:B------:R-:W-:Y:S02]  /*1b30*/  ISETP.GE.AND P2, PT, R8, RZ, PT ;  /* 0x000000ff0800720c */ /* 0x000fe40003f46270 */
[----:B------:R-:W-:Y:S01]  /*1b40*/  IADD3 R9, -R6, RZ, RZ ;  /* 0x000000ff06097210 */ /* 0x000fe20007ffe1ff */
[----:B------:R-:W-:Y:S01]  /*1b50*/  IMAD.HI.U32 R8, R3, R116, RZ ;  /* 0x0000007403087227 */ /* 0x000fe200078e00ff */
[----:B------:R-:W-:-:S03]  /*1b60*/  IABS R158, R17 ;  /* 0x00000011009e7213 */ /* 0x000fc60000000000 */
[----:B------:R-:W-:Y:S02]  /*1b70*/  IMAD.MOV R7, RZ, RZ, -R7 ;  /* 0x000000ffff077224 */ /* 0x000fe400078e0a07 */
[----:B------:R-:W-:Y:S01]  /*1b80*/  IMAD R50, R2, R9, R50 ;  /* 0x0000000902327224 */ /* 0x000fe200078e0232 */
[----:B------:R-:W-:Y:S01]  /*1b90*/  IADD3 R9, -R8, RZ, RZ ;  /* 0x000000ff08097210 */ /* 0x000fe20007ffe1ff */
[----:B------:R-:W-:Y:S01]  /*1ba0*/  IMAD R132, R2, R7, R132 ;  /* 0x0000000702847224 */ /* 0x000fe200078e0284 */
[C---:B------:R-:W-:Y:S01]  /*1bb0*/  IADD3 R8, R53.reuse, 0x1b, RZ ;  /* 0x0000001b35087810 */ /* 0x040fe20007ffe0ff */
[----:B------:R-:W-:Y:S01]  /*1bc0*/  @!P4 IMAD.IADD R42, R42, 0x1, -R2 ;  /* 0x000000012a2ac824 */ /* 0x000fe200078e0a02 */
[C---:B------:R-:W-:Y:S01]  /*1bd0*/  ISETP.GT.U32.AND P4, PT, R2.reuse, R48, PT ;  /* 0x000000300200720c */ /* 0x040fe20003f84070 */
[----:B------:R-:W-:Y:S01]  /*1be0*/  IMAD R116, R2, R9, R116 ;  /* 0x0000000902747224 */ /* 0x000fe200078e0274 */
[----:B------:R-:W-:Y:S01]  /*1bf0*/  IABS R76, R8 ;  /* 0x00000008004c7213 */ /* 0x000fe20000000000 */
[----:B------:R-:W-:Y:S01]  /*1c00*/  @!P6 IMAD.IADD R46, R46, 0x1, -R2 ;  /* 0x000000012e2ee824 */ /* 0x000fe200078e0a02 */
[----:B------:R-:W-:Y:S01]  /*1c10*/  ISETP.GT.U32.AND P6, PT, R2, R132, PT ;  /* 0x000000840200720c */ /* 0x000fe20003fc4070 */
[C---:B------:R-:W-:Y:S01]  /*1c20*/  VIADD R7, R53.reuse, 0x1a ;  /* 0x0000001a35077836 */ /* 0x040fe20000000000 */
[----:B------:R-:W-:Y:S01]  /*1c30*/  @!P0 IADD3 R42, -R42, RZ, RZ ;  /* 0x000000ff2a2a8210 */ /* 0x000fe20007ffe1ff */
[----:B------:R-:W-:Y:S01]  /*1c40*/  @!P5 IMAD.MOV R46, RZ, RZ, -R46 ;  /* 0x000000ffff2ed224 */ /* 0x000fe200078e0a2e */
[----:B------:R-:W-:Y:S01]  /*1c50*/  ISETP.GT.U32.AND P0, PT, R2, R50, PT ;  /* 0x000000320200720c */ /* 0x000fe20003f04070 */
[--C-:B------:R-:W-:Y:S01]  /*1c60*/  @!P1 IMAD.IADD R44, R44, 0x1, -R2.reuse ;  /* 0x000000012c2c9824 */ /* 0x100fe200078e0a02 */
[----:B------:R-:W-:Y:S01]  /*1c70*/  ISETP.GT.U32.AND P5, PT, R2, R116, PT ;  /* 0x000000740200720c */ /* 0x000fe20003fa4070 */
[C---:B------:R-:W-:Y:S01]  /*1c80*/  VIADD R9, R53.reuse, 0x1c ;  /* 0x0000001c35097836 */ /* 0x040fe20000000000 */
[----:B------:R-:W-:Y:S01]  /*1c90*/  IABS R100, R7 ;  /* 0x0000000700647213 */ /* 0x000fe20000000000 */
[--C-:B------:R-:W-:Y:S01]  /*1ca0*/  @!P4 IMAD.IADD R48, R48, 0x1, -R2.reuse ;  /* 0x000000013030c824 */ /* 0x100fe200078e0a02 */
[----:B------:R-:W-:Y:S01]  /*1cb0*/  ISETP.GT.U32.AND P1, PT, R2, R44, PT ;  /* 0x0000002c0200720c */ /* 0x000fe20003f24070 */
[----:B------:R-:W-:Y:S01]  /*1cc0*/  VIADD R19, R53, 0x39 ;  /* 0x0000003935137836 */ /* 0x000fe20000000000 */
[----:B------:R-:W-:Y:S01]  /*1cd0*/  IABS R66, R9 ;  /* 0x0000000900427213 */ /* 0x000fe20000000000 */
[----:B------:R-:W-:Y:S01]  /*1ce0*/  @!P6 IMAD.IADD R132, R132, 0x1, -R2 ;  /* 0x000000018484e824 */ /* 0x000fe200078e0a02 */
[----:B------:R-:W-:Y:S01]  /*1cf0*/  ISETP.GT.U32.AND P4, PT, R2, R48, PT ;  /* 0x000000300200720c */ /* 0x000fe20003f84070 */
[----:B------:R-:W-:Y:S01]  /*1d00*/  IMAD.HI.U32 R6, R3, R100, RZ ;  /* 0x0000006403067227 */ /* 0x000fe200078e00ff */
[----:B------:R-:W-:-:S02]  /*1d10*/  IABS R154, R19 ;  /* 0x00000013009a7213 */ /* 0x000fc40000000000 */
[-C--:B------:R-:W-:Y:S01]  /*1d20*/  @!P0 IADD3 R50, R50, -R2.reuse, RZ ;  /* 0x8000000232328210 */ /* 0x080fe20007ffe0ff */
[----:B------:R-:W-:Y:S01]  /*1d30*/  VIADD R21, R53, 0x40 ;  /* 0x0000004035157836 */ /* 0x000fe20000000000 */
[----:B------:R-:W-:Y:S01]  /*1d40*/  ISETP.GE.AND P0, PT, R7, RZ, PT ;  /* 0x000000ff0700720c */ /* 0x000fe20003f06270 */
[----:B------:R-:W-:Y:S01]  /*1d50*/  IMAD.MOV R7, RZ, RZ, -R6 ;  /* 0x000000ffff077224 */ /* 0x000fe200078e0a06 */
[----:B------:R-:W-:Y:S01]  /*1d60*/  @!P5 IADD3 R116, R116, -R2, RZ ;  /* 0x800000027474d210 */ /* 0x000fe20007ffe0ff */
[----:B------:R-:W-:Y:S01]  /*1d70*/  IMAD.HI.U32 R6, R3, R76, RZ ;  /* 0x0000004c03067227 */ /* 0x000fe200078e00ff */
[C---:B------:R-:W-:Y:S02]  /*1d80*/  ISETP.GT.U32.AND P5, PT, R2.reuse, R132, PT ;  /* 0x000000840200720c */ /* 0x040fe40003fa4070 */
[C---:B------:R-:W-:Y:S01]  /*1d90*/  ISETP.GT.U32.AND P6, PT, R2.reuse, R50, PT ;  /* 0x000000320200720c */ /* 0x040fe20003fc4070 */
[----:B------:R-:W-:Y:S01]  /*1da0*/  IMAD R100, R2, R7, R100 ;  /* 0x0000000702647224 */ /* 0x000fe200078e0264 */
[----:B------:R-:W-:Y:S01]  /*1db0*/  IABS R174, R21 ;  /* 0x0000001500ae7213 */ /* 0x000fe20000000000 */
[----:B------:R-:W-:-:S02]  /*1dc0*/  IMAD.MOV R7, RZ, RZ, -R6 ;  /* 0x000000ffff077224 */ /* 0x000fc400078e0a06 */
[----:B------:R-:W-:Y:S01]  /*1dd0*/  @!P4 IMAD.IADD R48, R48, 0x1, -R2 ;  /* 0x000000013030c824 */ /* 0x000fe200078e0a02 */
[----:B------:R-:W-:Y:S01]  /*1de0*/  ISETP.GE.AND P4, PT, R15, RZ, PT ;  /* 0x000000ff0f00720c */ /* 0x000fe20003f86270 */
[----:B------:R-:W-:Y:S01]  /*1df0*/  IMAD R76, R2, R7, R76 ;  /* 0x00000007024c7224 */ /* 0x000fe200078e024c */
[----:B------:R-:W-:Y:S01]  /*1e00*/  IADD3 R15, R53, 0x23, RZ ;  /* 0x00000023350f7810 */ /* 0x000fe20007ffe0ff */
[--C-:B------:R-:W-:Y:S01]  /*1e10*/  @!P1 IMAD.IADD R44, R44, 0x1, -R2.reuse ;  /* 0x000000012c2c9824 */ /* 0x100fe200078e0a02 */
[----:B------:R-:W-:Y:S01]  /*1e20*/  ISETP.GE.AND P1, PT, R11, RZ, PT ;  /* 0x000000ff0b00720c */ /* 0x000fe20003f26270 */
[----:B------:R-:W-:Y:S01]  /*1e30*/  @!P5 IMAD.IADD R132, R132, 0x1, -R2 ;  /* 0x000000018484d824 */ /* 0x000fe200078e0a02 */
[----:B------:R-:W-:Y:S01]  /*1e40*/  ISETP.GT.U32.AND P5, PT, R2, R76, PT ;  /* 0x0000004c0200720c */ /* 0x000fe20003fa4070 */
[----:B------:R-:W-:Y:S01]  /*1e50*/  @!P2 IMAD.MOV R48, RZ, RZ, -R48 ;  /* 0x000000ffff30a224 */ /* 0x000fe200078e0a30 */
[----:B------:R-:W-:Y:S01]  /*1e60*/  @!P6 IADD3 R50, R50, -R2, RZ ;  /* 0x800000023232e210 */ /* 0x000fe20007ffe0ff */
[----:B------:R-:W-:Y:S01]  /*1e70*/  @!P3 IMAD.MOV R44, RZ, RZ, -R44 ;  /* 0x000000ffff2cb224 */ /* 0x000fe200078e0a2c */
[C---:B------:R-:W-:Y:S01]  /*1e80*/  ISETP.GT.U32.AND P6, PT, R2.reuse, R100, PT ;  /* 0x000000640200720c */ /* 0x040fe20003fc4070 */
[----:B------:R-:W-:Y:S01]  /*1e90*/  IMAD.HI.U32 R6, R3, R66, RZ ;  /* 0x0000004203067227 */ /* 0x000fe200078e00ff */
[----:B------:R-:W-:-:S02]  /*1ea0*/  ISETP.GT.U32.AND P2, PT, R2, R116, PT ;  /* 0x000000740200720c */ /* 0x000fc40003f44070 */
[C---:B------:R-:W-:Y:S01]  /*1eb0*/  IADD3 R11, R53.reuse, 0x1d, RZ ;  /* 0x0000001d350b7810 */ /* 0x040fe20007ffe0ff */
[----:B------:R-:W-:Y:S01]  /*1ec0*/  VIADD R33, R53, 0x77 ;  /* 0x0000007735217836 */ /* 0x000fe20000000000 */
[----:B------:R-:W-:Y:S01]  /*1ed0*/  ISETP.GE.AND P3, PT, R13, RZ, PT ;  /* 0x000000ff0d00720c */ /* 0x000fe20003f66270 */
[C---:B------:R-:W-:Y:S01]  /*1ee0*/  VIADD R13, R53.reuse, 0x1e ;  /* 0x0000001e350d7836 */ /* 0x040fe20000000000 */
[----:B------:R-:W-:Y:S01]  /*1ef0*/  IABS R52, R11 ;  /* 0x0000000b00347213 */ /* 0x000fe20000000000 */
[----:B------:R-:W-:Y:S01]  /*1f00*/  @!P1 IMAD.MOV R50, RZ, RZ, -R50 ;  /* 0x000000ffff329224 */ /* 0x000fe200078e0a32 */
[----:B------:R-:W-:Y:S01]  /*1f10*/  @!P5 IADD3 R76, R76, -R2, RZ ;  /* 0x800000024c4cd210 */ /* 0x000fe20007ffe0ff */
[----:B------:R-:W-:Y:S01]  /*1f20*/  VIADD R37, R53, 0x79 ;  /* 0x0000007935257836 */ /* 0x000fe20000000000 */
[----:B------:R-:W-:Y:S01]  /*1f30*/  IABS R58, R13 ;  /* 0x0000000d003a7213 */ /* 0x000fe20000000000 */
[----:B------:R-:W-:Y:S01]  /*1f40*/  IMAD.HI.U32 R7, R3, R52, RZ ;  /* 0x0000003403077227 */ /* 0x000fe200078e00ff */
[----:B------:R-:W-:-:S02]  /*1f50*/  @!P6 IADD3 R100, R100, -R2, RZ ;  /* 0x800000026464e210 */ /* 0x000fc40007ffe0ff */
[----:B------:R-:W-:Y:S01]  /*1f60*/  ISETP.GE.AND P6, PT, R9, RZ, PT ;  /* 0x000000ff0900720c */ /* 0x000fe20003fc6270 */
[----:B------:R-:W-:Y:S01]  /*1f70*/  @!P2 IMAD.IADD R116, R116, 0x1, -R2 ;  /* 0x000000017474a824 */ /* 0x000fe200078e0a02 */
[----:B------:R-:W-:Y:S01]  /*1f80*/  ISETP.GE.AND P2, PT, R8, RZ, PT ;  /* 0x000000ff0800720c */ /* 0x000fe20003f46270 */
[----:B------:R-:W-:Y:S01]  /*1f90*/  IMAD.MOV R9, RZ, RZ, -R6 ;  /* 0x000000ffff097224 */ /* 0x000fe200078e0a06 */
[C---:B------:R-:W-:Y:S01]  /*1fa0*/  ISETP.GT.U32.AND P5, PT, R2.reuse, R76, PT ;  /* 0x0000004c0200720c */ /* 0x040fe20003fa4070 */
[----:B------:R-:W-:Y:S01]  /*1fb0*/  IMAD.HI.U32 R8, R3, R58, RZ ;  /* 0x0000003a03087227 */ /* 0x000fe200078e00ff */
[----:B------:R-:W-:Y:S02]  /*1fc0*/  ISETP.GT.U32.AND P1, PT, R2, R100, PT ;  /* 0x000000640200720c */ /* 0x000fe40003f24070 */
[----:B------:R-:W-:Y:S01]  /*1fd0*/  @!P3 IADD3 R132, -R132, RZ, RZ ;  /* 0x000000ff8484b210 */ /* 0x000fe20007ffe1ff */
[----:B------:R-:W-:Y:S01]  /*1fe0*/  IMAD.MOV R7, RZ, RZ, -R7 ;  /* 0x000000ffff077224 */ /* 0x000fe200078e0a07 */
[----:B------:R-:W-:Y:S01]  /*1ff0*/  IABS R78, R15 ;  /* 0x0000000f004e7213 */ /* 0x000fe20000000000 */
[----:B------:R-:W-:Y:S01]  /*2000*/  IMAD R66, R2, R9, R66 ;  /* 0x0000000902427224 */ /* 0x000fe200078e0242 */
[----:B------:R-:W-:Y:S01]  /*2010*/  IABS R104, R37 ;  /* 0x0000002500687213 */ /* 0x000fe20000000000 */
[----:B------:R-:W-:-:S02]  /*2020*/  IMAD.MOV R9, RZ, RZ, -R8 ;  /* 0x000000ffff097224 */ /* 0x000fc400078e0a08 */
[C---:B------:R-:W-:Y:S01]  /*2030*/  IMAD R52, R2.reuse, R7, R52 ;  /* 0x0000000702347224 */ /* 0x040fe200078e0234 */
[C---:B------:R-:W-:Y:S01]  /*2040*/  ISETP.GT.U32.AND P3, PT, R2.reuse, R66, PT ;  /* 0x000000420200720c */ /* 0x040fe20003f64070 */
[C---:B------:R-:W-:Y:S02]  /*2050*/  IMAD R58, R2.reuse, R9, R58 ;  /* 0x00000009023a7224 */ /* 0x040fe400078e023a */
[----:B------:R-:W-:Y:S01]  /*2060*/  @!P4 IMAD.MOV R116, RZ, RZ, -R116 ;  /* 0x000000ffff74c224 */ /* 0x000fe200078e0a74 */
[----:B------:R-:W-:Y:S01]  /*2070*/  ISETP.GT.U32.AND P4, PT, R2, R52, PT ;  /* 0x000000340200720c */ /* 0x000fe20003f84070 */
[C---:B------:R-:W-:Y:S01]  /*2080*/  VIADD R8, R53.reuse, 0x1f ;  /* 0x0000001f35087836 */ /* 0x040fe20000000000 */
[----:B------:R-:W-:Y:S01]  /*2090*/  @!P1 IADD3 R100, R100, -R2, RZ ;  /* 0x8000000264649210 */ /* 0x000fe20007ffe0ff */
[----:B------:R-:W-:Y:S01]  /*20a0*/  @!P5 IMAD.IADD R76, R76, 0x1, -R2 ;  /* 0x000000014c4cd824 */ /* 0x000fe200078e0a02 */
[----:B------:R-:W-:Y:S01]  /*20b0*/  ISETP.GT.U32.AND P5, PT, R2, R58, PT ;  /* 0x0000003a0200720c */ /* 0x000fe20003fa4070 */
[----:B------:R-:W-:Y:S01]  /*20c0*/  VIADD R9, R53, 0x20 ;  /* 0x0000002035097836 */ /* 0x000fe20000000000 */
[----:B------:R-:W-:Y:S01]  /*20d0*/  IABS R60, R8 ;  /* 0x00000008003c7213 */ /* 0x000fe20000000000 */
[----:B------:R-:W-:Y:S01]  /*20e0*/  @!P0 IMAD.MOV R100, RZ, RZ, -R100 ;  /* 0x000000ffff648224 */ /* 0x000fe200078e0a64 */
[----:B------:R-:W-:Y:S01]  /*20f0*/  ISETP.GE.AND P1, PT, R11, RZ, PT ;  /* 0x000000ff0b00720c */ /* 0x000fe20003f26270 */
[----:B------:R-:W-:Y:S01]  /*2100*/  VIADD R11, R53, 0x21 ;  /* 0x00000021350b7836 */ /* 0x000fe20000000000 */
[----:B------:R-:W-:Y:S01]  /*2110*/  IABS R62, R9 ;  /* 0x00000009003e7213 */ /* 0x000fe20000000000 */
[----:B------:R-:W-:Y:S01]  /*2120*/  IMAD.HI.U32 R6, R3, R60, RZ ;  /* 0x0000003c03067227 */ /* 0x000fe200078e00ff */
[----:B------:R-:W-:-:S02]  /*2130*/  @!P3 IADD3 R66, R66, -R2, RZ ;  /* 0x800000024242b210 */ /* 0x000fc40007ffe0ff */
[----:B------:R-:W-:Y:S01]  /*2140*/  IABS R64, R11 ;  /* 0x0000000b00407213 */ /* 0x000fe20000000000 */
[--C-:B------:R-:W-:Y:S01]  /*2150*/  @!P4 IMAD.IADD R52, R52, 0x1, -R2.reuse ;  /* 0x000000013434c824 */ /* 0x100fe200078e0a02 */
[----:B------:R-:W-:Y:S01]  /*2160*/  IADD3 R7, -R6, RZ, RZ ;  /* 0x000000ff06077210 */ /* 0x000fe20007ffe1ff */
[----:B------:R-:W-:Y:S01]  /*2170*/  IMAD.HI.U32 R6, R3, R62, RZ ;  /* 0x0000003e03067227 */ /* 0x000fe200078e00ff */
[----:B------:R-:W-:Y:S02]  /*2180*/  ISETP.GE.AND P3, PT, R13, RZ, PT ;  /* 0x000000ff0d00720c */ /* 0x000fe40003f66270 */
[----:B------:R-:W-:Y:S01]  /*2190*/  ISETP.GT.U32.AND P4, PT, R2, R66, PT ;  /* 0x000000420200720c */ /* 0x000fe20003f84070 */
[----:B------:R-:W-:Y:S01]  /*21a0*/  @!P5 IMAD.IADD R58, R58, 0x1, -R2 ;  /* 0x000000013a3ad824 */ /* 0x000fe200078e0a02 */
[C---:B------:R-:W-:Y:S01]  /*21b0*/  ISETP.GT.U32.AND P5, PT, R2.reuse, R52, PT ;  /* 0x000000340200720c */ /* 0x040fe20003fa4070 */
[----:B------:R-:W-:Y:S01]  /*21c0*/  IMAD R60, R2, R7, R60 ;  /* 0x00000007023c7224 */ /* 0x000fe200078e023c */
[----:B------:R-:W-:Y:S01]  /*21d0*/  IADD3 R7, -R6, RZ, RZ ;  /* 0x000000ff06077210 */ /* 0x000fe20007ffe1ff */
[----:B------:R-:W-:Y:S01]  /*21e0*/  VIADD R13, R53, 0x22 ;  /* 0x00000022350d7836 */ /* 0x000fe20000000000 */
[----:B------:R-:W-:Y:S01]  /*21f0*/  ISETP.GT.U32.AND P0, PT, R2, R58, PT ;  /* 0x0000003a0200720c */ /* 0x000fe20003f04070 */
[----:B------:R-:W-:-:S03]  /*2200*/  IMAD.HI.U32 R6, R3, R64, RZ ;  /* 0x0000004003067227 */ /* 0x000fc600078e00ff */
[----:B------:R-:W-:Y:S01]  /*2210*/  IABS R72, R13 ;  /* 0x0000000d00487213 */ /* 0x000fe20000000000 */
[----:B------:R-:W-:Y:S01]  /*2220*/  IMAD R62, R2, R7, R62 ;  /* 0x00000007023e7224 */ /* 0x000fe200078e023e */
[----:B------:R-:W-:Y:S01]  /*2230*/  IADD3 R7, -R6, RZ, RZ ;  /* 0x000000ff06077210 */ /* 0x000fe20007ffe1ff */
[--C-:B------:R-:W-:Y:S01]  /*2240*/  @!P4 IMAD.IADD R66, R66, 0x1, -R2.reuse ;  /* 0x000000014242c824 */ /* 0x100fe200078e0a02 */
[----:B------:R-:W-:Y:S01]  /*2250*/  ISETP.GT.U32.AND P4, PT, R2, R60, PT ;  /* 0x0000003c0200720c */ /* 0x000fe20003f84070 */
[----:B------:R-:W-:Y:S01]  /*2260*/  @!P5 IMAD.IADD R52, R52, 0x1, -R2 ;  /* 0x000000013434d824 */ /* 0x000fe200078e0a02 */
[----:B------:R-:W-:Y:S01]  /*2270*/  ISETP.GT.U32.AND P5, PT, R2, R62, PT ;  /* 0x0000003e0200720c */ /* 0x000fe20003fa4070 */
[----:B------:R-:W-:-:S03]  /*2280*/  IMAD.HI.U32 R6, R3, R72, RZ ;  /* 0x0000004803067227 */ /* 0x000fc600078e00ff */
[----:B------:R-:W-:Y:S01]  /*2290*/  @!P1 IADD3 R52, -R52, RZ, RZ ;  /* 0x000000ff34349210 */ /* 0x000fe20007ffe1ff */
[----:B------:R-:W-:Y:S01]  /*22a0*/  IMAD R64, R2, R7, R64 ;  /* 0x0000000702407224 */ /* 0x000fe200078e0240 */
[----:B------:R-:W-:Y:S01]  /*22b0*/  ISETP.GE.AND P1, PT, R11, RZ, PT ;  /* 0x000000ff0b00720c */ /* 0x000fe20003f26270 */
[----:B------:R-:W-:Y:S02]  /*22c0*/  IMAD.MOV R7, RZ, RZ, -R6 ;  /* 0x000000ffff077224 */ /* 0x000fe400078e0a06 */
[----:B------:R-:W-:Y:S01]  /*22d0*/  @!P0 IMAD.IADD R58, R58, 0x1, -R2 ;  /* 0x000000013a3a8824 */ /* 0x000fe200078e0a02 */
[----:B------:R-:W-:Y:S01]  /*22e0*/  ISETP.GE.AND P0, PT, R8, RZ, PT ;  /* 0x000000ff0800720c */ /* 0x000fe20003f06270 */
[----:B------:R-:W-:Y:S02]  /*22f0*/  IMAD R72, R2, R7, R72 ;  /* 0x0000000702487224 */ /* 0x000fe400078e0248 */
[----:B------:R-:W-:Y:S01]  /*2300*/  @!P5 IADD3 R62, R62, -R2, RZ ;  /* 0x800000023e3ed210 */ /* 0x000fe20007ffe0ff */
[----:B------:R-:W-:Y:S01]  /*2310*/  @!P4 IMAD.IADD R60, R60, 0x1, -R2 ;  /* 0x000000013c3cc824 */ /* 0x000fe200078e0a02 */
[----:B------:R-:W-:Y:S01]  /*2320*/  ISETP.GE.AND P4, PT, R9, RZ, PT ;  /* 0x000000ff0900720c */ /* 0x000fe20003f86270 */
[----:B------:R-:W-:Y:S01]  /*2330*/  @!P6 IMAD.MOV R66, RZ, RZ, -R66 ;  /* 0x000000ffff42e224 */ /* 0x000fe200078e0a42 */
[C---:B------:R-:W-:Y:S01]  /*2340*/  ISETP.GT.U32.AND P5, PT, R2.reuse, R62, PT ;  /* 0x0000003e0200720c */ /* 0x040fe20003fa4070 */
[----:B------:R-:W-:Y:S01]  /*2350*/  @!P2 IMAD.MOV R76, RZ, RZ, -R76 ;  /* 0x000000ffff4ca224 */ /* 0x000fe200078e0a4c */
[C---:B------:R-:W-:Y:S01]  /*2360*/  ISETP.GT.U32.AND P6, PT, R2.reuse, R64, PT ;  /* 0x000000400200720c */ /* 0x040fe20003fc4070 */
[----:B------:R-:W-:Y:S01]  /*2370*/  VIADD R8, R53, 0x24 ;  /* 0x0000002435087836 */ /* 0x000fe20000000000 */
[----:B------:R-:W-:Y:S01]  /*2380*/  ISETP.GT.U32.AND P2, PT, R2, R60, PT ;  /* 0x0000003c0200720c */ /* 0x000fe20003f44070 */
[----:B------:R-:W-:-:S03]  /*2390*/  IMAD.HI.U32 R6, R3, R78, RZ ;  /* 0x0000004e03067227 */ /* 0x000fc600078e00ff */
[----:B------:R-:W-:Y:S01]  /*23a0*/  IABS R80, R8 ;  /* 0x0000000800507213 */ /* 0x000fe20000000000 */
[----:B------:R-:W-:Y:S02]  /*23b0*/  IMAD.MOV R7, RZ, RZ, -R6 ;  /* 0x000000ffff077224 */ /* 0x000fe400078e0a06 */
[----:B------:R-:W-:Y:S02]  /*23c0*/  VIADD R11, R53, 0x26 ;  /* 0x00000026350b7836 */ /* 0x000fe40000000000 */
[----:B------:R-:W-:Y:S01]  /*23d0*/  @!P5 IMAD.IADD R62, R62, 0x1, -R2 ;  /* 0x000000013e3ed824 */ /* 0x000fe200078e0a02 */
[C---:B------:R-:W-:Y:S01]  /*23e0*/  ISETP.GT.U32.AND P5, PT, R2.reuse, R72, PT ;  /* 0x000000480200720c */ /* 0x040fe20003fa4070 */
[----:B------:R-:W-:Y:S01]  /*23f0*/  IMAD R78, R2, R7, R78 ;  /* 0x00000007024e7224 */ /* 0x000fe200078e024e */
[----:B------:R-:W-:Y:S01]  /*2400*/  @!P6 IADD3 R64, R64, -R2, RZ ;  /* 0x800000024040e210 */ /* 0x000fe20007ffe0ff */
[----:B------:R-:W-:Y:S01]  /*2410*/  IMAD.HI.U32 R6, R3, R80, RZ ;  /* 0x0000005003067227 */ /* 0x000fe200078e00ff */
[----:B------:R-:W-:-:S02]  /*2420*/  @!P2 IADD3 R60, R60, -R2, RZ ;  /* 0x800000023c3ca210 */ /* 0x000fc40007ffe0ff */
[----:B------:R-:W-:Y:S01]  /*2430*/  @!P4 IADD3 R62, -R62, RZ, RZ ;  /* 0x000000ff3e3ec210 */ /* 0x000fe20007ffe1ff */
[----:B------:R-:W-:Y:S01]  /*2440*/  @!P3 IMAD.MOV R58, RZ, RZ, -R58 ;  /* 0x000000ffff3ab224 */ /* 0x000fe200078e0a3a */
[----:B------:R-:W-:Y:S01]  /*2450*/  ISETP.GT.U32.AND P4, PT, R2, R78, PT ;  /* 0x0000004e0200720c */ /* 0x000fe20003f84070 */
[----:B------:R-:W-:Y:S01]  /*2460*/  @!P0 IMAD.MOV R60, RZ, RZ, -R60 ;  /* 0x000000ffff3c8224 */ /* 0x000fe200078e0a3c */
[----:B------:R-:W-:Y:S01]  /*2470*/  IADD3 R7, -R6, RZ, RZ ;  /* 0x000000ff06077210 */ /* 0x000fe20007ffe1ff */
[C---:B------:R-:W-:Y:S01]  /*2480*/  VIADD R47, R53.reuse, 0x7e ;  /* 0x0000007e352f7836 */ /* 0x040fe20000000000 */
[----:B------:R-:W-:Y:S01]  /*2490*/  ISETP.GT.U32.AND P6, PT, R2, R64, PT ;  /* 0x000000400200720c */ /* 0x000fe20003fc4070 */
[----:B------:R-:W-:Y:S01]  /*24a0*/  @!P5 IMAD.IADD R72, R72, 0x1, -R2 ;  /* 0x000000014848d824 */ /* 0x000fe200078e0a02 */
[----:B------:R-:W-:Y:S01]  /*24b0*/  ISETP.GE.AND P0, PT, R8, RZ, PT ;  /* 0x000000ff0800720c */ /* 0x000fe20003f06270 */
[C---:B------:R-:W-:Y:S01]  /*24c0*/  IMAD R80, R2.reuse, R7, R80 ;  /* 0x0000000702507224 */ /* 0x040fe200078e0250 */
[----:B------:R-:W-:Y:S01]  /*24d0*/  IABS R86, R11 ;  /* 0x0000000b00567213 */ /* 0x000fe20000000000 */
[C---:B------:R-:W-:Y:S01]  /*24e0*/  VIADD R8, R53.reuse, 0x25 ;  /* 0x0000002535087836 */ /* 0x040fe20000000000 */
[----:B------:R-:W-:Y:S01]  /*24f0*/  ISETP.GT.U32.AND P5, PT, R2, R72, PT ;  /* 0x000000480200720c */ /* 0x000fe20003fa4070 */
[----:B------:R-:W-:Y:S01]  /*2500*/  VIADD R41, R53, 0x7b ;  /* 0x0000007b35297836 */ /* 0x000fe20000000000 */
[----:B------:R-:W-:Y:S01]  /*2510*/  ISETP.GE.AND P3, PT, R13, RZ, PT ;  /* 0x000000ff0d00720c */ /* 0x000fe20003f66270 */
[----:B------:R-:W-:Y:S01]  /*2520*/  IMAD.HI.U32 R7, R3, R86, RZ ;  /* 0x0000005603077227 */ /* 0x000fe200078e00ff */
[----:B------:R-:W-:-:S02]  /*2530*/  IABS R82, R8 ;  /* 0x0000000800527213 */ /* 0x000fc40000000000 */
[----:B------:R-:W-:Y:S01]  /*2540*/  @!P4 IADD3 R78, R78, -R2, RZ ;  /* 0x800000024e4ec210 */ /* 0x000fe20007ffe0ff */
[--C-:B------:R-:W-:Y:S01]  /*2550*/  @!P6 IMAD.IADD R64, R64, 0x1, -R2.reuse ;  /* 0x000000014040e824 */ /* 0x100fe200078e0a02 */
[----:B------:R-:W-:Y:S01]  /*2560*/  ISETP.GE.AND P6, PT, R8, RZ, PT ;  /* 0x000000ff0800720c */ /* 0x000fe20003fc6270 */
[----:B------:R-:W-:Y:S01]  /*2570*/  IMAD.HI.U32 R6, R3, R82, RZ ;  /* 0x0000005203067227 */ /* 0x000fe200078e00ff */
[----:B------:R-:W-:Y:S02]  /*2580*/  ISETP.GT.U32.AND P4, PT, R2, R78, PT ;  /* 0x0000004e0200720c */ /* 0x000fe40003f84070 */
[----:B------:R-:W-:Y:S01]  /*2590*/  ISETP.GE.AND P2, PT, R15, RZ, PT ;  /* 0x000000ff0f00720c */ /* 0x000fe20003f46270 */
[----:B------:R-:W-:Y:S01]  /*25a0*/  @!P5 IMAD.IADD R72, R72, 0x1, -R2 ;  /* 0x000000014848d824 */ /* 0x000fe200078e0a02 */
[----:B------:R-:W-:Y:S01]  /*25b0*/  ISETP.GT.U32.AND P5, PT, R2, R80, PT ;  /* 0x000000500200720c */ /* 0x000fe20003fa4070 */
[C---:B------:R-:W-:Y:S01]  /*25c0*/  VIADD R8, R53.reuse, 0x27 ;  /* 0x0000002735087836 */ /* 0x040fe20000000000 */
[----:B------:R-:W-:Y:S01]  /*25d0*/  IADD3 R9, -R6, RZ, RZ ;  /* 0x000000ff06097210 */ /* 0x000fe20007ffe1ff */
[----:B------:R-:W-:Y:S01]  /*25e0*/  IMAD.MOV R7, RZ, RZ, -R7 ;  /* 0x000000ffff077224 */ /* 0x000fe200078e0a07 */
[----:B------:R-:W-:Y:S01]  /*25f0*/  IADD3 R13, R53, 0x2a, RZ ;  /* 0x0000002a350d7810 */ /* 0x000fe20007ffe0ff */
[----:B------:R-:W-:Y:S01]  /*2600*/  @!P1 IMAD.MOV R64, RZ, RZ, -R64 ;  /* 0x000000ffff409224 */ /* 0x000fe200078e0a40 */
[----:B------:R-:W-:Y:S01]  /*2610*/  IABS R90, R8 ;  /* 0x00000008005a7213 */ /* 0x000fe20000000000 */
[C---:B------:R-:W-:Y:S01]  /*2620*/  IMAD R82, R2.reuse, R9, R82 ;  /* 0x0000000902527224 */ /* 0x040fe200078e0252 */
[----:B------:R-:W-:Y:S01]  /*2630*/  ISETP.GE.AND P1, PT, R11, RZ, PT ;  /* 0x000000ff0b00720c */ /* 0x000fe20003f26270 */
[----:B------:R-:W-:Y:S01]  /*2640*/  IMAD R86, R2, R7, R86 ;  /* 0x0000000702567224 */ /* 0x000fe200078e0256 */
[----:B------:R-:W-:Y:S01]  /*2650*/  @!P4 IADD3 R78, R78, -R2, RZ ;  /* 0x800000024e4ec210 */ /* 0x000fe20007ffe0ff */
[----:B------:R-:W-:Y:S01]  /*2660*/  IMAD.HI.U32 R6, R3, R90, RZ ;  /* 0x0000005a03067227 */ /* 0x000fe200078e00ff */
[----:B------:R-:W-:-:S02]  /*2670*/  ISETP.GT.U32.AND P4, PT, R2, R82, PT ;  /* 0x000000520200720c */ /* 0x000fc40003f84070 */
[----:B------:R-:W-:Y:S01]  /*2680*/  IABS R98, R13 ;  /* 0x0000000d00627213 */ /* 0x000fe20000000000 */
[----:B------:R-:W-:Y:S01]  /*2690*/  @!P5 IMAD.IADD R80, R80, 0x1, -R2 ;  /* 0x000000015050d824 */ /* 0x000fe200078e0a02 */
[----:B------:R-:W-:Y:S01]  /*26a0*/  IADD3 R7, -R6, RZ, RZ ;  /* 0x000000ff06077210 */ /* 0x000fe20007ffe1ff */
[C---:B------:R-:W-:Y:S01]  /*26b0*/  VIADD R11, R53.reuse, 0x29 ;  /* 0x00000029350b7836 */ /* 0x040fe20000000000 */
[----:B------:R-:W-:Y:S01]  /*26c0*/  IABS R70, R41 ;  /* 0x0000002900467213 */ /* 0x000fe20000000000 */
[----:B------:R-:W-:Y:S01]  /*26d0*/  @!P3 IMAD.MOV R72, RZ, RZ, -R72 ;  /* 0x000000ffff48b224 */ /* 0x000fe200078e0a48 */
[C---:B------:R-:W-:Y:S01]  /*26e0*/  ISETP.GT.U32.AND P5, PT, R2.reuse, R80, PT ;  /* 0x000000500200720c */ /* 0x040fe20003fa4070 */
[----:B------:R-:W-:Y:S01]  /*26f0*/  IMAD R90, R2, R7, R90 ;  /* 0x00000007025a7224 */ /* 0x000fe200078e025a */
[----:B------:R-:W-:Y:S01]  /*2700*/  IABS R114, R11 ;  /* 0x0000000b00727213 */ /* 0x000fe20000000000 */
[----:B------:R-:W-:Y:S01]  /*2710*/  @!P2 IMAD.MOV R78, RZ, RZ, -R78 ;  /* 0x000000ffff4ea224 */ /* 0x000fe200078e0a4e */
[----:B------:R-:W-:Y:S01]  /*2720*/  ISETP.GE.AND P3, PT, R8, RZ, PT ;  /* 0x000000ff0800720c */ /* 0x000fe20003f66270 */
[----:B------:R-:W-:Y:S01]  /*2730*/  @!P4 IMAD.IADD R82, R82, 0x1, -R2 ;  /* 0x000000015252c824 */ /* 0x000fe200078e0a02 */
[----:B------:R-:W-:Y:S01]  /*2740*/  ISETP.GT.U32.AND P2, PT, R2, R86, PT ;  /* 0x000000560200720c */ /* 0x000fe20003f44070 */
[----:B------:R-:W-:-:S02]  /*2750*/  VIADD R8, R53, 0x28 ;  /* 0x0000002835087836 */ /* 0x000fc40000000000 */
[----:B------:R-:W-:Y:S01]  /*2760*/  IMAD.HI.U32 R7, R3, R114, RZ ;  /* 0x0000007203077227 */ /* 0x000fe200078e00ff */
[----:B------:R-:W-:Y:S02]  /*2770*/  ISETP.GT.U32.AND P4, PT, R2, R82, PT ;  /* 0x000000520200720c */ /* 0x000fe40003f84070 */
[----:B------:R-:W-:Y:S01]  /*2780*/  IABS R130, R8 ;  /* 0x0000000800827213 */ /* 0x000fe20000000000 */
[----:B------:R-:W-:Y:S01]  /*2790*/  @!P5 IMAD.IADD R80, R80, 0x1, -R2 ;  /* 0x000000015050d824 */ /* 0x000fe200078e0a02 */
[----:B------:R-:W-:Y:S01]  /*27a0*/  ISETP.GT.U32.AND P5, PT, R2, R90, PT ;  /* 0x0000005a0200720c */ /* 0x000fe20003fa4070 */
[----:B------:R-:W-:Y:S01]  /*27b0*/  VIADD R15, R53, 0x2f ;  /* 0x0000002f350f7836 */ /* 0x000fe20000000000 */
[----:B------:R-:W-:Y:S01]  /*27c0*/  IADD3 R7, -R7, RZ, RZ ;  /* 0x000000ff07077210 */ /* 0x000fe20007ffe1ff */
[----:B------:R-:W-:Y:S01]  /*27d0*/  @!P0 IMAD.MOV R80, RZ, RZ, -R80 ;  /* 0x000000ffff508224 */ /* 0x000fe200078e0a50 */
[----:B------:R-:W-:Y:S01]  /*27e0*/  ISETP.GE.AND P0, PT, R8, RZ, PT ;  /* 0x000000ff0800720c */ /* 0x000fe20003f06270 */
[----:B------:R-:W-:Y:S01]  /*27f0*/  IMAD.HI.U32 R8, R3, R98, RZ ;  /* 0x0000006203087227 */ /* 0x000fe200078e00ff */
[----:B------:R-:W-:-:S02]  /*2800*/  @!P2 IADD3 R86, R86, -R2, RZ ;  /* 0x800000025656a210 */ /* 0x000fc40007ffe0ff */
[----:B------:R-:W-:Y:S01]  /*2810*/  IABS R110, R15 ;  /* 0x0000000f006e7213 */ /* 0x000fe20000000000 */
[----:B------:R-:W-:Y:S01]  /*2820*/  @!P4 IMAD.IADD R82, R82, 0x1, -R2 ;  /* 0x000000015252c824 */ /* 0x000fe200078e0a02 */
[----:B------:R-:W-:Y:S01]  /*2830*/  ISETP.GE.AND P4, PT, R11, RZ, PT ;  /* 0x000000ff0b00720c */ /* 0x000fe20003f86270 */
[----:B------:R-:W-:Y:S01]  /*2840*/  IMAD R114, R2, R7, R114 ;  /* 0x0000000702727224 */ /* 0x000fe200078e0272 */
[----:B------:R-:W-:Y:S01]  /*2850*/  IADD3 R11, -R8, RZ, RZ ;  /* 0x000000ff080b7210 */ /* 0x000fe20007ffe1ff */
[----:B------:R-:W-:Y:S01]  /*2860*/  @!P5 IMAD.IADD R90, R90, 0x1, -R2 ;  /* 0x000000015a5ad824 */ /* 0x000fe200078e0a02 */
[----:B------:R-:W-:Y:S01]  /*2870*/  ISETP.GT.U32.AND P2, PT, R2, R86, PT ;  /* 0x000000560200720c */ /* 0x000fe20003f44070 */
[----:B------:R-:W-:Y:S01]  /*2880*/  IMAD.HI.U32 R6, R3, R130, RZ ;  /* 0x0000008203067227 */ /* 0x000fe200078e00ff */
[----:B------:R-:W-:Y:S02]  /*2890*/  @!P6 IADD3 R82, -R82, RZ, RZ ;  /* 0x000000ff5252e210 */ /* 0x000fe40007ffe1ff */
[C---:B------:R-:W-:Y:S01]  /*28a0*/  ISETP.GT.U32.AND P5, PT, R2.reuse, R90, PT ;  /* 0x0000005a0200720c */ /* 0x040fe20003fa4070 */
[C---:B------:R-:W-:Y:S01]  /*28b0*/  IMAD R98, R2.reuse, R11, R98 ;  /* 0x0000000b02627224 */ /* 0x040fe200078e0262 */
[----:B------:R-:W-:Y:S01]  /*28c0*/  ISETP.GT.U32.AND P6, PT, R2, R114, PT ;  /* 0x000000720200720c */ /* 0x000fe20003fc4070 */
[----:B------:R-:W-:-:S02]  /*28d0*/  IMAD.MOV R9, RZ, RZ, -R6 ;  /* 0x000000ffff097224 */ /* 0x000fc400078e0a06 */
[C---:B------:R-:W-:Y:S02]  /*28e0*/  VIADD R8, R53.reuse, 0x2c ;  /* 0x0000002c35087836 */ /* 0x040fe40000000000 */
[----:B------:R-:W-:Y:S02]  /*28f0*/  IMAD R130, R2, R9, R130 ;  /* 0x0000000902827224 */ /* 0x000fe400078e0282 */
[----:B------:R-:W-:Y:S01]  /*2900*/  @!P2 IMAD.IADD R86, R86, 0x1, -R2 ;  /* 0x000000015656a824 */ /* 0x000fe200078e0a02 */
[----:B------:R-:W-:Y:S01]  /*2910*/  IABS R94, R8 ;  /* 0x00000008005e7213 */ /* 0x000fe20000000000 */
[C---:B------:R-:W-:Y:S01]  /*2920*/  VIADD R6, R53.reuse, 0x2b ;  /* 0x0000002b35067836 */ /* 0x040fe20000000000 */
[----:B------:R-:W-:Y:S01]  /*2930*/  ISETP.GT.U32.AND P2, PT, R2, R130, PT ;  /* 0x000000820200720c */ /* 0x000fe20003f44070 */
[----:B------:R-:W-:Y:S01]  /*2940*/  VIADD R11, R53, 0x2d ;  /* 0x0000002d350b7836 */ /* 0x000fe20000000000 */
[----:B------:R-:W-:Y:S01]  /*2950*/  @!P5 IADD3 R90, R90, -R2, RZ ;  /* 0x800000025a5ad210 */ /* 0x000fe20007ffe0ff */
[----:B------:R-:W-:Y:S01]  /*2960*/  IMAD.HI.U32 R7, R3, R94, RZ ;  /* 0x0000005e03077227 */ /* 0x000fe200078e00ff */
[----:B------:R-:W-:-:S02]  /*2970*/  ISETP.GT.U32.AND P5, PT, R2, R98, PT ;  /* 0x000000620200720c */ /* 0x000fc40003fa4070 */
[----:B------:R-:W-:Y:S01]  /*2980*/  @!P6 IADD3 R114, R114, -R2, RZ ;  /* 0x800000027272e210 */ /* 0x000fe20007ffe0ff */
[----:B------:R-:W-:Y:S01]  /*2990*/  IMAD.MOV R7, RZ, RZ, -R7 ;  /* 0x000000ffff077224 */ /* 0x000fe200078e0a07 */
[----:B------:R-:W-:Y:S01]  /*29a0*/  IABS R92, R6 ;  /* 0x00000006005c7213 */ /* 0x000fe20000000000 */
[----:B------:R-:W-:Y:S01]  /*29b0*/  @!P1 IMAD.MOV R86, RZ, RZ, -R86 ;  /* 0x000000ffff569224 */ /* 0x000fe200078e0a56 */
[----:B------:R-:W-:Y:S01]  /*29c0*/  ISETP.GE.AND P1, PT, R13, RZ, PT ;  /* 0x000000ff0d00720c */ /* 0x000fe20003f26270 */
[----:B------:R-:W-:Y:S01]  /*29d0*/  IMAD R94, R2, R7, R94 ;  /* 0x00000007025e7224 */ /* 0x000fe200078e025e */
[----:B------:R-:W-:Y:S01]  /*29e0*/  IABS R96, R11 ;  /* 0x0000000b00607213 */ /* 0x000fe20000000000 */
[----:B------:R-:W-:Y:S01]  /*29f0*/  @!P2 IMAD.IADD R130, R130, 0x1, -R2 ;  /* 0x000000018282a824 */ /* 0x000fe200078e0a02 */
[----:B------:R-:W-:Y:S01]  /*2a00*/  ISETP.GE.AND P2, PT, R6, RZ, PT ;  /* 0x000000ff0600720c */ /* 0x000fe20003f46270 */
[----:B------:R-:W-:Y:S01]  /*2a10*/  IMAD.HI.U32 R6, R3, R92, RZ ;  /* 0x0000005c03067227 */ /* 0x000fe200078e00ff */
[----:B------:R-:W-:-:S02]  /*2a20*/  @!P3 IADD3 R90, -R90, RZ, RZ ;  /* 0x000000ff5a5ab210 */ /* 0x000fc40007ffe1ff */
[----:B------:R-:W-:Y:S01]  /*2a30*/  ISETP.GT.U32.AND P6, PT, R2, R130, PT ;  /* 0x000000820200720c */ /* 0x000fe20003fc4070 */
[----:B------:R-:W-:Y:S01]  /*2a40*/  @!P5 IMAD.IADD R98, R98, 0x1, -R2 ;  /* 0x000000016262d824 */ /* 0x000fe200078e0a02 */
[C---:B------:R-:W-:Y:S01]  /*2a50*/  ISETP.GT.U32.AND P5, PT, R2.reuse, R114, PT ;  /* 0x000000720200720c */ /* 0x040fe20003fa4070 */
[----:B------:R-:W-:Y:S02]  /*2a60*/  IMAD.MOV R9, RZ, RZ, -R6 ;  /* 0x000000ffff097224 */ /* 0x000fe400078e0a06 */
[----:B------:R-:W-:Y:S01]  /*2a70*/  VIADD R13, R53, 0x2e ;  /* 0x0000002e350d7836 */ /* 0x000fe20000000000 */
[C---:B------:R-:W-:Y:S01]  /*2a80*/  ISETP.GT.U32.AND P3, PT, R2.reuse, R98, PT ;  /* 0x000000620200720c */ /* 0x040fe20003f64070 */
[----:B------:R-:W-:Y:S02]  /*2a90*/  IMAD R92, R2, R9, R92 ;  /* 0x00000009025c7224 */ /* 0x000fe400078e025c */
[----:B------:R-:W-:Y:S01]  /*2aa0*/  IMAD.HI.U32 R6, R3, R96, RZ ;  /* 0x0000006003067227 */ /* 0x000fe200078e00ff */
[----:B------:R-:W-:-:S03]  /*2ab0*/  IABS R106, R13 ;  /* 0x0000000d006a7213 */ /* 0x000fc60000000000 */
[----:B------:R-:W-:Y:S01]  /*2ac0*/  @!P6 IADD3 R130, R130, -R2, RZ ;  /* 0x800000028282e210 */ /* 0x000fe20007ffe0ff */
[----:B------:R-:W-:Y:S01]  /*2ad0*/  IMAD.MOV R7, RZ, RZ, -R6 ;  /* 0x000000ffff077224 */ /* 0x000fe200078e0a06 */
[----:B------:R-:W-:Y:S01]  /*2ae0*/  ISETP.GT.U32.AND P6, PT, R2, R92, PT ;  /* 0x0000005c0200720c */ /* 0x000fe20003fc4070 */
[----:B------:R-:W-:Y:S01]  /*2af0*/  @!P5 IMAD.IADD R114, R114, 0x1, -R2 ;  /* 0x000000017272d824 */ /* 0x000fe200078e0a02 */
[----:B------:R-:W-:Y:S01]  /*2b00*/  ISETP.GT.U32.AND P5, PT, R2, R94, PT ;  /* 0x0000005e0200720c */ /* 0x000fe20003fa4070 */
[----:B------:R-:W-:Y:S01]  /*2b10*/  IMAD.HI.U32 R6, R3, R106, RZ ;  /* 0x0000006a03067227 */ /* 0x000fe200078e00ff */
[----:B------:R-:W-:Y:S02]  /*2b20*/  @!P0 IADD3 R130, -R130, RZ, RZ ;  /* 0x000000ff82828210 */ /* 0x000fe40007ffe1ff */
[----:B------:R-:W-:Y:S01]  /*2b30*/  @!P3 IADD3 R98, R98, -R2, RZ ;  /* 0x800000026262b210 */ /* 0x000fe20007ffe0ff */
[----:B------:R-:W-:Y:S01]  /*2b40*/  IMAD.MOV R9, RZ, RZ, -R6 ;  /* 0x000000ffff097224 */ /* 0x000fe200078e0a06 */
[----:B------:R-:W-:Y:S01]  /*2b50*/  ISETP.GE.AND P3, PT, R8, RZ, PT ;  /* 0x000000ff0800720c */ /* 0x000fe20003f66270 */
[----:B------:R-:W-:-:S02]  /*2b60*/  IMAD R96, R2, R7, R96 ;  /* 0x0000000702607224 */ /* 0x000fc400078e0260 */
[----:B------:R-:W-:Y:S02]  /*2b70*/  IMAD R106, R2, R9, R106 ;  /* 0x00000009026a7224 */ /* 0x000fe400078e026a */
[--C-:B------:R-:W-:Y:S01]  /*2b80*/  @!P6 IMAD.IADD R92, R92, 0x1, -R2.reuse ;  /* 0x000000015c5ce824 */ /* 0x100fe200078e0a02 */
[----:B------:R-:W-:Y:S01]  /*2b90*/  ISETP.GE.AND P6, PT, R11, RZ, PT ;  /* 0x000000ff0b00720c */ /* 0x000fe20003fc6270 */
[----:B------:R-:W-:Y:S02]  /*2ba0*/  @!P5 IMAD.IADD R94, R94, 0x1, -R2 ;  /* 0x000000015e5ed824 */ /* 0x000fe400078e0a02 */
[----:B------:R-:W-:Y:S01]  /*2bb0*/  @!P4 IMAD.MOV R114, RZ, RZ, -R114 ;  /* 0x000000ffff72c224 */ /* 0x000fe200078e0a72 */
[C---:B------:R-:W-:Y:S01]  /*2bc0*/  ISETP.GT.U32.AND P0, PT, R2.reuse, R92, PT ;  /* 0x0000005c0200720c */ /* 0x040fe20003f04070 */
[----:B------:R-:W-:Y:S01]  /*2bd0*/  IMAD.HI.U32 R7, R3, R110, RZ ;  /* 0x0000006e03077227 */ /* 0x000fe200078e00ff */
[C---:B------:R-:W-:Y:S02]  /*2be0*/  ISETP.GT.U32.AND P5, PT, R2.reuse, R94, PT ;  /* 0x0000005e0200720c */ /* 0x040fe40003fa4070 */
[----:B------:R-:W-:Y:S01]  /*2bf0*/  ISETP.GT.U32.AND P4, PT, R2, R96, PT ;  /* 0x000000600200720c */ /* 0x000fe20003f84070 */
[----:B------:R-:W-:Y:S01]  /*2c00*/  VIADD R8, R53, 0x30 ;  /* 0x0000003035087836 */ /* 0x000fe20000000000 */
[----:B------:R-:W-:Y:S01]  /*2c10*/  IADD3 R7, -R7, RZ, RZ ;  /* 0x000000ff07077210 */ /* 0x000fe20007ffe1ff */
[----:B------:R-:W-:-:S02]  /*2c20*/  VIADD R11, R53, 0x31 ;  /* 0x00000031350b7836 */ /* 0x000fc40000000000 */
[----:B------:R-:W-:Y:S01]  /*2c30*/  @!P1 IMAD.MOV R98, RZ, RZ, -R98 ;  /* 0x000000ffff629224 */ /* 0x000fe200078e0a62 */
[----:B------:R-:W-:Y:S01]  /*2c40*/  IABS R108, R8 ;  /* 0x00000008006c7213 */ /* 0x000fe20000000000 */
[----:B------:R-:W-:Y:S01]  /*2c50*/  IMAD R110, R2, R7, R110 ;  /* 0x00000007026e7224 */ /* 0x000fe200078e026e */
[----:B------:R-:W-:Y:S01]  /*2c60*/  IABS R112, R11 ;  /* 0x0000000b00707213 */ /* 0x000fe20000000000 */
[----:B------:R-:W-:Y:S01]  /*2c70*/  VIADD R43, R53, 0x7c ;  /* 0x0000007c352b7836 */ /* 0x000fe20000000000 */
[----:B------:R-:W-:Y:S01]  /*2c80*/  @!P0 IADD3 R92, R92, -R2, RZ ;  /* 0x800000025c5c8210 */ /* 0x000fe20007ffe0ff */
[C---:B------:R-:W-:Y:S01]  /*2c90*/  IMAD.HI.U32 R6, R3.reuse, R108, RZ ;  /* 0x0000006c03067227 */ /* 0x040fe200078e00ff */
[----:B------:R-:W-:Y:S02]  /*2ca0*/  @!P5 IADD3 R94, R94, -R2, RZ ;  /* 0x800000025e5ed210 */ /* 0x000fe40007ffe0ff */
[----:B------:R-:W-:Y:S01]  /*2cb0*/  ISETP.GT.U32.AND P5, PT, R2, R106, PT ;  /* 0x0000006a0200720c */ /* 0x000fe20003fa4070 */
[----:B------:R-:W-:Y:S01]  /*2cc0*/  @!P4 IMAD.IADD R96, R96, 0x1, -R2 ;  /* 0x000000016060c824 */ /* 0x000fe200078e0a02 */
[----:B------:R-:W-:Y:S01]  /*2cd0*/  @!P2 IADD3 R92, -R92, RZ, RZ ;  /* 0x000000ff5c5ca210 */ /* 0x000fe20007ffe1ff */
[----:B------:R-:W-:Y:S01]  /*2ce0*/  IMAD.HI.U32 R7, R3, R112, RZ ;  /* 0x0000007003077227 */ /* 0x000fe200078e00ff */
[----:B------:R-:W-:-:S02]  /*2cf0*/  ISETP.GT.U32.AND P4, PT, R2, R110, PT ;  /* 0x0000006e0200720c */ /* 0x000fc40003f84070 */
[----:B------:R-:W-:Y:S01]  /*2d00*/  ISETP.GT.U32.AND P2, PT, R2, R96, PT ;  /* 0x000000600200720c */ /* 0x000fe20003f44070 */
[----:B------:R-:W-:Y:S01]  /*2d10*/  IMAD.MOV R7, RZ, RZ, -R7 ;  /* 0x000000ffff077224 */ /* 0x000fe200078e0a07 */
[----:B------:R-:W-:Y:S01]  /*2d20*/  IADD3 R9, -R6, RZ, RZ ;  /* 0x000000ff06097210 */ /* 0x000fe20007ffe1ff */
[----:B------:R-:W-:Y:S01]  /*2d30*/  @!P3 IMAD.MOV R94, RZ, RZ, -R94 ;  /* 0x000000ffff5eb224 */ /* 0x000fe200078e0a5e */
[----:B------:R-:W-:Y:S01]  /*2d40*/  ISETP.GE.AND P1, PT, R13, RZ, PT ;  /* 0x000000ff0d00720c */ /* 0x000fe20003f26270 */
[----:B------:R-:W-:Y:S01]  /*2d50*/  IMAD R112, R2, R7, R112 ;  /* 0x0000000702707224 */ /* 0x000fe200078e0270 */
[----:B------:R-:W-:Y:S01]  /*2d60*/  ISETP.GE.AND P3, PT, R8, RZ, PT ;  /* 0x000000ff0800720c */ /* 0x000fe20003f66270 */
[----:B------:R-:W-:Y:S01]  /*2d70*/  @!P5 IMAD.IADD R106, R106, 0x1, -R2 ;  /* 0x000000016a6ad824 */ /* 0x000fe200078e0a02 */
[----:B------:R-:W-:Y:S01]  /*2d80*/  ISETP.GE.AND P0, PT, R15, RZ, PT ;  /* 0x000000ff0f00720c */ /* 0x000fe20003f06270 */
[C---:B------:R-:W-:Y:S01]  /*2d90*/  IMAD R108, R2.reuse, R9, R108 ;  /* 0x00000009026c7224 */ /* 0x040fe200078e026c */
[----:B------:R-:W-:Y:S01]  /*2da0*/  IABS R54, R43 ;  /* 0x0000002b00367213 */ /* 0x000fe20000000000 */
[C---:B------:R-:W-:Y:S01]  /*2db0*/  VIADD R13, R53.reuse, 0x32 ;  /* 0x00000032350d7836 */ /* 0x040fe20000000000 */
[----:B------:R-:W-:Y:S01]  /*2dc0*/  ISETP.GT.U32.AND P5, PT, R2, R106, PT ;  /* 0x0000006a0200720c */ /* 0x000fe20003fa4070 */
[----:B------:R-:W-:Y:S01]  /*2dd0*/  @!P2 IMAD.IADD R96, R96, 0x1, -R2 ;  /* 0x000000016060a824 */ /* 0x000fe200078e0a02 */
[----:B------:R-:W-:Y:S01]  /*2de0*/  @!P4 IADD3 R110, R110, -R2, RZ ;  /* 0x800000026e6ec210 */ /* 0x000fe20007ffe0ff */
[C---:B------:R-:W-:Y:S01]  /*2df0*/  VIADD R8, R53.reuse, 0x33 ;  /* 0x0000003335087836 */ /* 0x040fe20000000000 */
[----:B------:R-:W-:Y:S01]  /*2e00*/  IABS R128, R13 ;  /* 0x0000000d00807213 */ /* 0x000fe20000000000 */
[----:B------:R-:W-:Y:S01]  /*2e10*/  @!P6 IMAD.MOV R96, RZ, RZ, -R96 ;  /* 0x000000ffff60e224 */ /* 0x000fe200078e0a60 */
[C---:B------:R-:W-:Y:S01]  /*2e20*/  ISETP.GT.U32.AND P6, PT, R2.reuse, R112, PT ;  /* 0x000000700200720c */ /* 0x040fe20003fc4070 */
[----:B------:R-:W-:Y:S01]  /*2e30*/  VIADD R15, R53, 0x37 ;  /* 0x00000037350f7836 */ /* 0x000fe20000000000 */
[----:B------:R-:W-:Y:S01]  /*2e40*/  ISETP.GT.U32.AND P4, PT, R2, R110, PT ;  /* 0x0000006e0200720c */ /* 0x000fe20003f84070 */
[----:B------:R-:W-:Y:S01]  /*2e50*/  IMAD.HI.U32 R6, R3, R128, RZ ;  /* 0x0000008003067227 */ /* 0x000fe200078e00ff */
[----:B------:R-:W-:-:S02]  /*2e60*/  IABS R122, R8 ;  /* 0x00000008007a7213 */ /* 0x000fc40000000000 */
[----:B------:R-:W-:Y:S01]  /*2e70*/  ISETP.GE.AND P2, PT, R11, RZ, PT ;  /* 0x000000ff0b00720c */ /* 0x000fe20003f46270 */
[--C-:B------:R-:W-:Y:S01]  /*2e80*/  @!P5 IMAD.IADD R106, R106, 0x1, -R2.reuse ;  /* 0x000000016a6ad824 */ /* 0x100fe200078e0a02 */
[----:B------:R-:W-:Y:S02]  /*2e90*/  ISETP.GT.U32.AND P5, PT, R2, R108, PT ;  /* 0x0000006c0200720c */ /* 0x000fe40003fa4070 */
[----:B------:R-:W-:Y:S01]  /*2ea0*/  IADD3 R7, -R6, RZ, RZ ;  /* 0x000000ff06077210 */ /* 0x000fe20007ffe1ff */
[----:B------:R-:W-:Y:S01]  /*2eb0*/  IMAD.HI.U32 R6, R3, R122, RZ ;  /* 0x0000007a03067227 */ /* 0x000fe200078e00ff */
[C---:B------:R-:W-:Y:S02]  /*2ec0*/  IADD3 R11, R53.reuse, 0x35, RZ ;  /* 0x00000035350b7810 */ /* 0x040fe40007ffe0ff */
[----:B------:R-:W-:Y:S01]  /*2ed0*/  IABS R156, R15 ;  /* 0x0000000f009c7213 */ /* 0x000fe20000000000 */
[----:B------:R-:W-:Y:S01]  /*2ee0*/  @!P6 IMAD.IADD R112, R112, 0x1, -R2 ;  /* 0x000000017070e824 */ /* 0x000fe200078e0a02 */
[----:B------:R-:W-:Y:S01]  /*2ef0*/  @!P4 IADD3 R110, R110, -R2, RZ ;  /* 0x800000026e6ec210 */ /* 0x000fe20007ffe0ff */
[----:B------:R-:W-:Y:S01]  /*2f00*/  IMAD R128, R2, R7, R128 ;  /* 0x0000000702807224 */ /* 0x000fe200078e0280 */
[----:B------:R-:W-:Y:S01]  /*2f10*/  ISETP.GE.AND P4, PT, R8, RZ, PT ;  /* 0x000000ff0800720c */ /* 0x000fe20003f86270 */
[----:B------:R-:W-:Y:S01]  /*2f20*/  VIADD R8, R53, 0x34 ;  /* 0x0000003435087836 */ /* 0x000fe20000000000 */
[----:B------:R-:W-:Y:S01]  /*2f30*/  ISETP.GT.U32.AND P6, PT, R2, R112, PT ;  /* 0x000000700200720c */ /* 0x000fe20003fc4070 */
[----:B------:R-:W-:Y:S01]  /*2f40*/  @!P5 IMAD.IADD R108, R108, 0x1, -R2 ;  /* 0x000000016c6cd824 */ /* 0x000fe200078e0a02 */
[----:B------:R-:W-:Y:S01]  /*2f50*/  IABS R126, R11 ;  /* 0x0000000b007e7213 */ /* 0x000fe20000000000 */
[----:B------:R-:W-:Y:S01]  /*2f60*/  IMAD.MOV R7, RZ, RZ, -R6 ;  /* 0x000000ffff077224 */ /* 0x000fe200078e0a06 */
[----:B------:R-:W-:Y:S01]  /*2f70*/  IABS R124, R8 ;  /* 0x00000008007c7213 */ /* 0x000fe20000000000 */
[----:B------:R-:W-:Y:S01]  /*2f80*/  @!P1 IMAD.MOV R106, RZ, RZ, -R106 ;  /* 0x000000ffff6a9224 */ /* 0x000fe200078e0a6a */
[C---:B------:R-:W-:Y:S01]  /*2f90*/  ISETP.GT.U32.AND P5, PT, R2.reuse, R108, PT ;  /* 0x0000006c0200720c */ /* 0x040fe20003fa4070 */
[----:B------:R-:W-:Y:S01]  /*2fa0*/  IMAD R122, R2, R7, R122 ;  /* 0x00000007027a7224 */ /* 0x000fe200078e027a */
[----:B------:R-:W-:Y:S01]  /*2fb0*/  ISETP.GE.AND P1, PT, R13, RZ, PT ;  /* 0x000000ff0d00720c */ /* 0x000fe20003f26270 */
[----:B------:R-:W-:Y:S01]  /*2fc0*/  IMAD.HI.U32 R6, R3, R124, RZ ;  /* 0x0000007c03067227 */ /* 0x000fe200078e00ff */
[----:B------:R-:W-:-:S03]  /*2fd0*/  IADD3 R13, R53, 0x36, RZ ;  /* 0x00000036350d7810 */ /* 0x000fc60007ffe0ff */
[--C-:B------:R-:W-:Y:S01]  /*2fe0*/  @!P6 IMAD.IADD R112, R112, 0x1, -R2.reuse ;  /* 0x000000017070e824 */ /* 0x100fe200078e0a02 */
[----:B------:R-:W-:Y:S01]  /*2ff0*/  ISETP.GT.U32.AND P6, PT, R2, R122, PT ;  /* 0x0000007a0200720c */ /* 0x000fe20003fc4070 */
[----:B------:R-:W-:Y:S01]  /*3000*/  IMAD.HI.U32 R7, R3, R126, RZ ;  /* 0x0000007e03077227 */ /* 0x000fe200078e00ff */
[----:B------:R-:W-:Y:S02]  /*3010*/  IADD3 R9, -R6, RZ, RZ ;  /* 0x000000ff06097210 */ /* 0x000fe40007ffe1ff */
[----:B------:R-:W-:Y:S01]  /*3020*/  IABS R152, R13 ;  /* 0x0000000d00987213 */ /* 0x000fe20000000000 */
[----:B------:R-:W-:Y:S01]  /*3030*/  @!P5 IMAD.IADD R108, R108, 0x1, -R2 ;  /* 0x000000016c6cd824 */ /* 0x000fe200078e0a02 */
[C---:B------:R-:W-:Y:S01]  /*3040*/  ISETP.GT.U32.AND P5, PT, R2.reuse, R128, PT ;  /* 0x000000800200720c */ /* 0x040fe20003fa4070 */
[----:B------:R-:W-:Y:S02]  /*3050*/  IMAD.MOV R7, RZ, RZ, -R7 ;  /* 0x000000ffff077224 */ /* 0x000fe400078e0a07 */
[----:B------:R-:W-:-:S02]  /*3060*/  IMAD R124, R2, R9, R124 ;  /* 0x00000009027c7224 */ /* 0x000fc400078e027c */
[----:B------:R-:W-:Y:S02]  /*3070*/  IMAD R126, R2, R7, R126 ;  /* 0x00000007027e7224 */ /* 0x000fe400078e027e */
[----:B------:R-:W-:Y:S02]  /*3080*/  @!P6 IMAD.IADD R122, R122, 0x1, -R2 ;  /* 0x000000017a7ae824 */ /* 0x000fe400078e0a02 */
[----:B------:R-:W-:Y:S01]  /*3090*/  IMAD.HI.U32 R6, R3, R152, RZ ;  /* 0x0000009803067227 */ /* 0x000fe200078e00ff */
[----:B------:R-:W-:-:S03]  /*30a0*/  ISETP.GT.U32.AND P6, PT, R2, R126, PT ;  /* 0x0000007e0200720c */ /* 0x000fc60003fc4070 */
[----:B------:R-:W-:Y:S01]  /*30b0*/  @!P5 IMAD.IADD R128, R128, 0x1, -R2 ;  /* 0x000000018080d824 */ /* 0x000fe200078e0a02 */
[----:B------:R-:W-:Y:S01]  /*30c0*/  ISETP.GT.U32.AND P5, PT, R2, R124, PT ;  /* 0x0000007c0200720c */ /* 0x000fe20003fa4070 */
[----:B------:R-:W-:Y:S01]  /*30d0*/  IMAD.HI.U32 R7, R3, R156, RZ ;  /* 0x0000009c03077227 */ /* 0x000fe200078e00ff */
[----:B------:R-:W-:-:S03]  /*30e0*/  IADD3 R9, -R6, RZ, RZ ;  /* 0x000000ff06097210 */ /* 0x000fc60007ffe1ff */
[----:B------:R-:W-:Y:S02]  /*30f0*/  IMAD.MOV R7, RZ, RZ, -R7 ;  /* 0x000000ffff077224 */ /* 0x000fe400078e0a07 */
[C---:B------:R-:W-:Y:S02]  /*3100*/  IMAD.HI.U32 R6, R3.reuse, R158, RZ ;  /* 0x0000009e03067227 */ /* 0x040fe400078e00ff */
[-C--:B------:R-:W-:Y:S02]  /*3110*/  @!P6 IADD3 R126, R126, -R2.reuse, RZ ;  /* 0x800000027e7ee210 */ /* 0x080fe40007ffe0ff */
[----:B------:R-:W-:Y:S02]  /*3120*/  IMAD R156, R2, R7, R156 ;  /* 0x00000007029c7224 */ /* 0x000fe400078e029c */
[----:B------:R-:W-:Y:S01]  /*3130*/  @!P5 IADD3 R124, R124, -R2, RZ ;  /* 0x800000027c7cd210 */ /* 0x000fe20007ffe0ff */
[----:B------:R-:W-:Y:S01]  /*3140*/  IMAD.MOV R7, RZ, RZ, -R6 ;  /* 0x000000ffff077224 */ /* 0x000fe200078e0a06 */
[C---:B------:R-:W-:Y:S01]  /*3150*/  ISETP.GT.U32.AND P5, PT, R2.reuse, R128, PT ;  /* 0x000000800200720c */ /* 0x040fe20003fa4070 */
[----:B------:R-:W-:Y:S01]  /*3160*/  @!P0 IMAD.MOV R110, RZ, RZ, -R110 ;  /* 0x000000ffff6e8224 */ /* 0x000fe200078e0a6e */
[C---:B------:R-:W-:Y:S01]  /*3170*/  ISETP.GT.U32.AND P6, PT, R2.reuse, R124, PT ;  /* 0x0000007c0200720c */ /* 0x040fe20003fc4070 */
[C---:B------:R-:W-:Y:S01]  /*3180*/  IMAD R158, R2.reuse, R7, R158 ;  /* 0x00000007029e7224 */ /* 0x040fe200078e029e */
[C---:B------:R-:W-:Y:S01]  /*3190*/  ISETP.GT.U32.AND P0, PT, R2.reuse, R122, PT ;  /* 0x0000007a0200720c */ /* 0x040fe20003f04070 */
[----:B------:R-:W-:Y:S01]  /*31a0*/  @!P3 IMAD.MOV R108, RZ, RZ, -R108 ;  /* 0x000000ffff6cb224 */ /* 0x000fe200078e0a6c */
[----:B------:R-:W-:Y:S01]  /*31b0*/  ISETP.GT.U32.AND P3, PT, R2, R126, PT ;  /* 0x0000007e0200720c */ /* 0x000fe20003f64070 */
[----:B------:R-:W-:-:S04]  /*31c0*/  IMAD.HI.U32 R6, R3, R154, RZ ;  /* 0x0000009a03067227 */ /* 0x000fc800078e00ff */
[----:B------:R-:W-:Y:S02]  /*31d0*/  IMAD.MOV R7, RZ, RZ, -R6 ;  /* 0x000000ffff077224 */ /* 0x000fe400078e0a06 */
[----:B------:R-:W-:Y:S01]  /*31e0*/  IMAD R152, R2, R9, R152 ;  /* 0x0000000902987224 */ /* 0x000fe200078e0298 */
[-C--:B------:R-:W-:Y:S01]  /*31f0*/  @!P5 IADD3 R128, R128, -R2.reuse, RZ ;  /* 0x800000028080d210 */ /* 0x080fe20007ffe0ff */
[----:B------:R-:W-:Y:S01]  /*3200*/  IMAD R154, R2, R7, R154 ;  /* 0x00000007029a7224 */ /* 0x000fe200078e029a */
[----:B------:R-:W-:Y:S01]  /*3210*/  @!P6 IADD3 R124, R124, -R2, RZ ;  /* 0x800000027c7ce210 */ /* 0x000fe20007ffe0ff */
[--C-:B------:R-:W-:Y:S01]  /*3220*/  @!P0 IMAD.IADD R122, R122, 0x1, -R2.reuse ;  /* 0x000000017a7a8824 */ /* 0x100fe200078e0a02 */
[----:B------:R-:W-:Y:S01]  /*3230*/  ISETP.GT.U32.AND P6, PT, R2, R158, PT ;  /* 0x0000009e0200720c */ /* 0x000fe20003fc4070 */
[----:B------:R-:W-:Y:S01]  /*3240*/  @!P3 IMAD.IADD R126, R126, 0x1, -R2 ;  /* 0x000000017e7eb824 */ /* 0x000fe200078e0a02 */
[----:B------:R-:W-:Y:S01]  /*3250*/  ISETP.GE.AND P0, PT, R8, RZ, PT ;  /* 0x000000ff0800720c */ /* 0x000fe20003f06270 */
[----:B------:R-:W-:Y:S01]  /*3260*/  VIADD R8, R53, 0x3a ;  /* 0x0000003a35087836 */ /* 0x000fe20000000000 */
[----:B------:R-:W-:Y:S01]  /*3270*/  ISETP.GE.AND P3, PT, R11, RZ, PT ;  /* 0x000000ff0b00720c */ /* 0x000fe20003f66270 */
[----:B------:R-:W-:Y:S01]  /*3280*/  @!P2 IMAD.MOV R112, RZ, RZ, -R112 ;  /* 0x000000ffff70a224 */ /* 0x000fe200078e0a70 */
[C---:B------:R-:W-:Y:S01]  /*3290*/  ISETP.GT.U32.AND P2, PT, R2.reuse, R152, PT ;  /* 0x000000980200720c */ /* 0x040fe20003f44070 */
[----:B------:R-:W-:Y:S01]  /*32a0*/  VIADD R9, R53, 0x3b ;  /* 0x0000003b35097836 */ /* 0x000fe20000000000 */
[----:B------:R-:W-:Y:S01]  /*32b0*/  IABS R160, R8 ;  /* 0x0000000800a07213 */ /* 0x000fe20000000000 */
[----:B------:R-:W-:Y:S01]  /*32c0*/  @!P1 IMAD.MOV R128, RZ, RZ, -R128 ;  /* 0x000000ffff809224 */ /* 0x000fe200078e0a80 */
[----:B------:R-:W-:Y:S01]  /*32d0*/  ISETP.GT.U32.AND P5, PT, R2, R156, PT ;  /* 0x0000009c0200720c */ /* 0x000fe20003fa4070 */
[----:B------:R-:W-:Y:S01]  /*32e0*/  @!P4 IMAD.MOV R122, RZ, RZ, -R122 ;  /* 0x000000ffff7ac224 */ /* 0x000fe200078e0a7a */
[----:B------:R-:W-:Y:S01]  /*32f0*/  IABS R162, R9 ;  /* 0x0000000900a27213 */ /* 0x000fe20000000000 */
[----:B------:R-:W-:Y:S01]  /*3300*/  IMAD.HI.U32 R6, R3, R160, RZ ;  /* 0x000000a003067227 */ /* 0x000fe200078e00ff */
[----:B------:R-:W-:-:S02]  /*3310*/  @!P6 IADD3 R158, R158, -R2, RZ ;  /* 0x800000029e9ee210 */ /* 0x000fc40007ffe0ff */
[----:B------:R-:W-:Y:S01]  /*3320*/  @!P0 IADD3 R124, -R124, RZ, RZ ;  /* 0x000000ff7c7c8210 */ /* 0x000fe20007ffe1ff */
[----:B------:R-:W-:Y:S01]  /*3330*/  IMAD.MOV R7, RZ, RZ, -R6 ;  /* 0x000000ffff077224 */ /* 0x000fe200078e0a06 */
[C---:B------:R-:W-:Y:S01]  /*3340*/  ISETP.GT.U32.AND P6, PT, R2.reuse, R158, PT ;  /* 0x0000009e0200720c */ /* 0x040fe20003fc4070 */
[----:B------:R-:W-:Y:S01]  /*3350*/  @!P3 IMAD.MOV R126, RZ, RZ, -R126 ;  /* 0x000000ffff7eb224 */ /* 0x000fe200078e0a7e */
[C---:B------:R-:W-:Y:S01]  /*3360*/  ISETP.GT.U32.AND P3, PT, R2.reuse, R154, PT ;  /* 0x0000009a0200720c */ /* 0x040fe20003f64070 */
[----:B------:R-:W-:Y:S01]  /*3370*/  IMAD R160, R2, R7, R160 ;  /* 0x0000000702a07224 */ /* 0x000fe200078e02a0 */
[----:B------:R-:W-:Y:S01]  /*3380*/  @!P2 IADD3 R152, R152, -R2, RZ ;  /* 0x800000029898a210 */ /* 0x000fe20007ffe0ff */
[----:B------:R-:W-:Y:S01]  /*3390*/  IMAD.HI.U32 R6, R3, R162, RZ ;  /* 0x000000a203067227 */ /* 0x000fe200078e00ff */
[----:B------:R-:W-:Y:S02]  /*33a0*/  ISETP.GE.AND P2, PT, R13, RZ, PT ;  /* 0x000000ff0d00720c */ /* 0x000fe40003f46270 */
[----:B------:R-:W-:Y:S01]  /*33b0*/  IADD3 R13, R53, 0x3c, RZ ;  /* 0x0000003c350d7810 */ /* 0x000fe20007ffe0ff */
[----:B------:R-:W-:Y:S01]  /*33c0*/  IMAD.MOV R7, RZ, RZ, -R6 ;  /* 0x000000ffff077224 */ /* 0x000fe200078e0a06 */
[----:B------:R-:W-:Y:S01]  /*33d0*/  ISETP.GT.U32.AND P1, PT, R2, R152, PT ;  /* 0x000000980200720c */ /* 0x000fe20003f24070 */
[--C-:B------:R-:W-:Y:S01]  /*33e0*/  @!P5 IMAD.IADD R156, R156, 0x1, -R2.reuse ;  /* 0x000000019c9cd824 */ /* 0x100fe200078e0a02 */
[----:B------:R-:W-:Y:S01]  /*33f0*/  IABS R164, R13 ;  /* 0x0000000d00a47213 */ /* 0x000fe20000000000 */
[--C-:B------:R-:W-:Y:S01]  /*3400*/  @!P6 IMAD.IADD R158, R158, 0x1, -R2.reuse ;  /* 0x000000019e9ee824 */ /* 0x100fe200078e0a02 */
[----:B------:R-:W-:Y:S01]  /*3410*/  ISETP.GT.U32.AND P6, PT, R2, R160, PT ;  /* 0x000000a00200720c */ /* 0x000fe20003fc4070 */
[----:B------:R-:W-:Y:S01]  /*3420*/  @!P3 IMAD.IADD R154, R154, 0x1, -R2 ;  /* 0x000000019a9ab824 */ /* 0x000fe200078e0a02 */
[----:B------:R-:W-:Y:S01]  /*3430*/  ISETP.GE.AND P5, PT, R15, RZ, PT ;  /* 0x000000ff0f00720c */ /* 0x000fe20003fa6270 */
[----:B------:R-:W-:Y:S01]  /*3440*/  IMAD.HI.U32 R6, R3, R164, RZ ;  /* 0x000000a403067227 */ /* 0x000fe200078e00ff */
[----:B------:R-:W-:-:S02]  /*3450*/  ISETP.GE.AND P0, PT, R17, RZ, PT ;  /* 0x000000ff1100720c */ /* 0x000fc40003f06270 */
[C---:B------:R-:W-:Y:S01]  /*3460*/  ISETP.GT.U32.AND P3, PT, R2.reuse, R154, PT ;  /* 0x0000009a0200720c */ /* 0x040fe20003f64070 */
[C---:B------:R-:W-:Y:S01]  /*3470*/  IMAD R162, R2.reuse, R7, R162 ;  /* 0x0000000702a27224 */ /* 0x040fe200078e02a2 */
[----:B------:R-:W-:Y:S01]  /*3480*/  ISETP.GT.U32.AND P4, PT, R2, R156, PT ;  /* 0x0000009c0200720c */ /* 0x000fe20003f84070 */
[----:B------:R-:W-:Y:S01]  /*3490*/  IMAD.MOV R7, RZ, RZ, -R6 ;  /* 0x000000ffff077224 */ /* 0x000fe200078e0a06 */
[----:B------:R-:W-:Y:S01]  /*34a0*/  @!P1 IADD3 R152, R152, -R2, RZ ;  /* 0x8000000298989210 */ /* 0x000fe20007ffe0ff */
[----:B------:R-:W-:Y:S01]  /*34b0*/  VIADD R15, R53, 0x3d ;  /* 0x0000003d350f7836 */ /* 0x000fe20000000000 */
[----:B------:R-:W-:Y:S01]  /*34c0*/  ISETP.GE.AND P1, PT, R19, RZ, PT ;  /* 0x000000ff1300720c */ /* 0x000fe20003f26270 */
[----:B------:R-:W-:Y:S01]  /*34d0*/  @!P6 IMAD.IADD R160, R160, 0x1, -R2 ;  /* 0x00000001a0a0e824 */ /* 0x000fe200078e0a02 */
[----:B------:R-:W-:Y:S01]  /*34e0*/  @!P2 IADD3 R152, -R152, RZ, RZ ;  /* 0x000000ff9898a210 */ /* 0x000fe20007ffe1ff */
[C---:B------:R-:W-:Y:S01]  /*34f0*/  IMAD R164, R2.reuse, R7, R164 ;  /* 0x0000000702a47224 */ /* 0x040fe200078e02a4 */
[----:B------:R-:W-:Y:S01]  /*3500*/  IABS R166, R15 ;  /* 0x0000000f00a67213 */ /* 0x000fe20000000000 */
[----:B------:R-:W-:Y:S01]  /*3510*/  VIADD R17, R53, 0x3e ;  /* 0x0000003e35117836 */ /* 0x000fe20000000000 */
[----:B------:R-:W-:-:S02]  /*3520*/  ISETP.GT.U32.AND P6, PT, R2, R160, PT ;  /* 0x000000a00200720c */ /* 0x000fc40003fc4070 */
[----:B------:R-:W-:Y:S01]  /*3530*/  @!P3 IADD3 R154, R154, -R2, RZ ;  /* 0x800000029a9ab210 */ /* 0x000fe20007ffe0ff */
[----:B------:R-:W-:Y:S01]  /*3540*/  IMAD.HI.U32 R6, R3, R166, RZ ;  /* 0x000000a603067227 */ /* 0x000fe200078e00ff */
[----:B------:R-:W-:Y:S02]  /*3550*/  ISETP.GT.U32.AND P3, PT, R2, R162, PT ;  /* 0x000000a20200720c */ /* 0x000fe40003f64070 */
[----:B------:R-:W-:Y:S01]  /*3560*/  IABS R168, R17 ;  /* 0x0000001100a87213 */ /* 0x000fe20000000000 */
[----:B------:R-:W-:Y:S01]  /*3570*/  @!P4 IMAD.IADD R156, R156, 0x1, -R2 ;  /* 0x000000019c9cc824 */ /* 0x000fe200078e0a02 */
[----:B------:R-:W-:Y:S01]  /*3580*/  ISETP.GE.AND P2, PT, R9, RZ, PT ;  /* 0x000000ff0900720c */ /* 0x000fe20003f46270 */
[----:B------:R-:W-:Y:S01]  /*3590*/  @!P1 IMAD.MOV R154, RZ, RZ, -R154 ;  /* 0x000000ffff9a9224 */ /* 0x000fe200078e0a9a */
[----:B------:R-:W-:Y:S01]  /*35a0*/  IADD3 R9, -R6, RZ, RZ ;  /* 0x000000ff06097210 */ /* 0x000fe20007ffe1ff */
[----:B------:R-:W-:Y:S01]  /*35b0*/  IMAD.HI.U32 R7, R3, R168, RZ ;  /* 0x000000a803077227 */ /* 0x000fe200078e00ff */
[----:B------:R-:W-:-:S02]  /*35c0*/  IADD3 R19, R53, 0x3f, RZ ;  /* 0x0000003f35137810 */ /* 0x000fc40007ffe0ff */
[----:B------:R-:W-:Y:S01]  /*35d0*/  @!P0 IADD3 R158, -R158, RZ, RZ ;  /* 0x000000ff9e9e8210 */ /* 0x000fe20007ffe1ff */
[----:B------:R-:W-:Y:S01]  /*35e0*/  @!P6 IMAD.IADD R160, R160, 0x1, -R2 ;  /* 0x00000001a0a0e824 */ /* 0x000fe200078e0a02 */
[C---:B------:R-:W-:Y:S01]  /*35f0*/  ISETP.GT.U32.AND P6, PT, R2.reuse, R164, PT ;  /* 0x000000a40200720c */ /* 0x040fe20003fc4070 */
[----:B------:R-:W-:Y:S01]  /*3600*/  IMAD.MOV R7, RZ, RZ, -R7 ;  /* 0x000000ffff077224 */ /* 0x000fe200078e0a07 */
[----:B------:R-:W-:Y:S01]  /*3610*/  IABS R170, R19 ;  /* 0x0000001300aa7213 */ /* 0x000fe20000000000 */
[----:B------:R-:W-:Y:S01]  /*3620*/  IMAD R166, R2, R9, R166 ;  /* 0x0000000902a67224 */ /* 0x000fe200078e02a6 */
[----:B------:R-:W-:Y:S01]  /*3630*/  @!P3 IADD3 R162, R162, -R2, RZ ;  /* 0x80000002a2a2b210 */ /* 0x000fe20007ffe0ff */
[----:B------:R-:W-:Y:S01]  /*3640*/  @!P5 IMAD.MOV R156, RZ, RZ, -R156 ;  /* 0x000000ffff9cd224 */ /* 0x000fe200078e0a9c */
[----:B------:R-:W-:Y:S01]  /*3650*/  ISETP.GE.AND P4, PT, R8, RZ, PT ;  /* 0x000000ff0800720c */ /* 0x000fe20003f86270 */
[C---:B------:R-:W-:Y:S01]  /*3660*/  IMAD R168, R2.reuse, R7, R168 ;  /* 0x0000000702a87224 */ /* 0x040fe200078e02a8 */
[----:B------:R-:W-:Y:S01]  /*3670*/  ISETP.GT.U32.AND P0, PT, R2, R166, PT ;  /* 0x000000a60200720c */ /* 0x000fe20003f04070 */
[----:B------:R-:W-:Y:S01]  /*3680*/  IMAD.HI.U32 R8, R3, R170, RZ ;  /* 0x000000aa03087227 */ /* 0x000fe200078e00ff */
[----:B------:R-:W-:-:S02]  /*3690*/  ISETP.GE.AND P3, PT, R13, RZ, PT ;  /* 0x000000ff0d00720c */ /* 0x000fc40003f66270 */
[----:B------:R-:W-:Y:S01]  /*36a0*/  ISETP.GT.U32.AND P1, PT, R2, R168, PT ;  /* 0x000000a80200720c */ /* 0x000fe20003f24070 */
[----:B------:R-:W-:Y:S01]  /*36b0*/  @!P6 IMAD.IADD R164, R164, 0x1, -R2 ;  /* 0x00000001a4a4e824 */ /* 0x000fe200078e0a02 */
[C---:B------:R-:W-:Y:S01]  /*36c0*/  ISETP.GT.U32.AND P6, PT, R2.reuse, R162, PT ;  /* 0x000000a20200720c */ /* 0x040fe20003fc4070 */
[----:B------:R-:W-:Y:S01]  /*36d0*/  IMAD.HI.U32 R6, R3, R174, RZ ;  /* 0x000000ae03067227 */ /* 0x000fe200078e00ff */
[C---:B------:R-:W-:Y:S02]  /*36e0*/  IADD3 R9, R53.reuse, 0x42, RZ ;  /* 0x0000004235097810 */ /* 0x040fe40007ffe0ff */
[C---:B------:R-:W-:Y:S01]  /*36f0*/  ISETP.GT.U32.AND P5, PT, R2.reuse, R164, PT ;  /* 0x000000a40200720c */ /* 0x040fe20003fa4070 */
[----:B------:R-:W-:Y:S01]  /*3700*/  IMAD.MOV R11, RZ, RZ, -R8 ;  /* 0x000000ffff0b7224 */ /* 0x000fe200078e0a08 */
[C---:B------:R-:W-:Y:S01]  /*3710*/  IADD3 R8, R53.reuse, 0x41, RZ ;  /* 0x0000004135087810 */ /* 0x040fe20007ffe0ff */
[----:B------:R-:W-:Y:S01]  /*3720*/  IMAD.MOV R7, RZ, RZ, -R6 ;  /* 0x000000ffff077224 */ /* 0x000fe200078e0a06 */
[----:B------:R-:W-:Y:S01]  /*3730*/  IABS R176, R9 ;  /* 0x0000000900b07213 */ /* 0x000fe20000000000 */
[----:B------:R-:W-:Y:S01]  /*3740*/  IMAD R170, R2, R11, R170 ;  /* 0x0000000b02aa7224 */ /* 0x000fe200078e02aa */
[----:B------:R-:W-:Y:S01]  /*3750*/  IABS R172, R8 ;  /* 0x0000000800ac7213 */ /* 0x000fe20000000000 */
[----:B------:R-:W-:Y:S01]  /*3760*/  @!P0 IMAD.IADD R166, R166, 0x1, -R2 ;  /* 0x00000001a6a68824 */ /* 0x000fe200078e0a02 */
[C---:B------:R-:W-:Y:S01]  /*3770*/  IADD3 R11, R53.reuse, 0x43, RZ ;  /* 0x00000043350b7810 */ /* 0x040fe20007ffe0ff */
[----:B------:R-:W-:Y:S01]  /*3780*/  IMAD R174, R2, R7, R174 ;  /* 0x0000000702ae7224 */ /* 0x000fe200078e02ae */
[----:B------:R-:W-:Y:S01]  /*3790*/  IADD3 R13, R53, 0x45, RZ ;  /* 0x00000045350d7810 */ /* 0x000fe20007ffe0ff */
[--C-:B------:R-:W-:Y:S01]  /*37a0*/  @!P6 IMAD.IADD R162, R162, 0x1, -R2.reuse ;  /* 0x00000001a2a2e824 */ /* 0x100fe200078e0a02 */
[----:B------:R-:W-:Y:S01]  /*37b0*/  ISETP.GT.U32.AND P6, PT, R2, R170, PT ;  /* 0x000000aa0200720c */ /* 0x000fe20003fc4070 */
[----:B------:R-:W-:Y:S01]  /*37c0*/  @!P1 IMAD.IADD R168, R168, 0x1, -R2 ;  /* 0x00000001a8a89824 */ /* 0x000fe200078e0a02 */
[----:B------:R-:W-:Y:S01]  /*37d0*/  @!P5 IADD3 R164, R164, -R2, RZ ;  /* 0x80000002a4a4d210 */ /* 0x000fe20007ffe0ff */
[----:B------:R-:W-:Y:S01]  /*37e0*/  @!P4 IMAD.MOV R160, RZ, RZ, -R160 ;  /* 0x000000ffffa0c224 */ /* 0x000fe200078e0aa0 */
[----:B------:R-:W-:Y:S01]  /*37f0*/  ISETP.GT.U32.AND P1, PT, R2, R166, PT ;  /* 0x000000a60200720c */ /* 0x000fe20003f24070 */
[----:B------:R-:W-:Y:S01]  /*3800*/  IMAD.HI.U32 R6, R3, R172, RZ ;  /* 0x000000ac03067227 */ /* 0x000fe200078e00ff */
[----:B------:R-:W-:-:S02]  /*3810*/  ISETP.GE.AND P4, PT, R15, RZ, PT ;  /* 0x000000ff0f00720c */ /* 0x000fc40003f86270 */
[----:B------:R-:W-:Y:S01]  /*3820*/  IABS R178, R11 ;  /* 0x0000000b00b27213 */ /* 0x000fe20000000000 */
[----:B------:R-:W-:Y:S01]  /*3830*/  @!P3 IMAD.MOV R164, RZ, RZ, -R164 ;  /* 0x000000ffffa4b224 */ /* 0x000fe200078e0aa4 */
[C---:B------:R-:W-:Y:S01]  /*3840*/  ISETP.GT.U32.AND P3, PT, R2.reuse, R174, PT ;  /* 0x000000ae0200720c */ /* 0x040fe20003f64070 */
[----:B------:R-:W-:Y:S01]  /*3850*/  @!P2 IMAD.MOV R162, RZ, RZ, -R162 ;  /* 0x000000ffffa2a224 */ /* 0x000fe200078e0aa2 */
[----:B------:R-:W-:Y:S01]  /*3860*/  ISETP.GT.U32.AND P2, PT, R2, R168, PT ;  /* 0x000000a80200720c */ /* 0x000fe20003f44070 */
[--C-:B------:R-:W-:Y:S01]  /*3870*/  @!P6 IMAD.IADD R170, R170, 0x1, -R2.reuse ;  /* 0x00000001aaaae824 */ /* 0x100fe200078e0a02 */
[----:B------:R-:W-:Y:S01]  /*3880*/  IADD3 R7, -R6, RZ, RZ ;  /* 0x000000ff06077210 */ /* 0x000fe20007ffe1ff */
[----:B------:R-:W-:Y:S01]  /*3890*/  IMAD.HI.U32 R6, R3, R176, RZ ;  /* 0x000000b003067227 */ /* 0x000fe200078e00ff */
[----:B------:R-:W-:Y:S02]  /*38a0*/  ISETP.GE.AND P5, PT, R17, RZ, PT ;  /* 0x000000ff1100720c */ /* 0x000fe40003fa6270 */
[----:B------:R-:W-:Y:S01]  /*38b0*/  ISETP.GT.U32.AND P6, PT, R2, R170, PT ;  /* 0x000000aa0200720c */ /* 0x000fe20003fc4070 */
[----:B------:R-:W-:Y:S01]  /*38c0*/  @!P1 IMAD.IADD R166, R166, 0x1, -R2 ;  /* 0x00000001a6a69824 */ /* 0x000fe200078e0a02 */
[----:B------:R-:W-:Y:S01]  /*38d0*/  IABS R182, R13 ;  /* 0x0000000d00b67213 */ /* 0x000fe20000000000 */
[----:B------:R-:W-:Y:S01]  /*38e0*/  IMAD R172, R2, R7, R172 ;  /* 0x0000000702ac7224 */ /* 0x000fe200078e02ac */
[----:B------:R-:W-:Y:S01]  /*38f0*/  IADD3 R7, -R6, RZ, RZ ;  /* 0x000000ff06077210 */ /* 0x000fe20007ffe1ff */
[----:B------:R-:W-:Y:S01]  /*3900*/  @!P3 IMAD.IADD R174, R174, 0x1, -R2 ;  /* 0x00000001aeaeb824 */ /* 0x000fe200078e0a02 */
[----:B------:R-:W-:Y:S01]  /*3910*/  ISETP.GE.AND P1, PT, R21, RZ, PT ;  /* 0x000000ff1500720c */ /* 0x000fe20003f26270 */
[----:B------:R-:W-:Y:S01]  /*3920*/  IMAD.HI.U32 R6, R3, R178, RZ ;  /* 0x000000b203067227 */ /* 0x000fe200078e00ff */
[----:B------:R-:W-:-:S02]  /*3930*/  ISETP.GE.AND P0, PT, R19, RZ, PT ;  /* 0x000000ff1300720c */ /* 0x000fc40003f06270 */
[----:B------:R-:W-:Y:S01]  /*3940*/  ISETP.GE.AND P3, PT, R9, RZ, PT ;  /* 0x000000ff0900720c */ /* 0x000fe20003f66270 */
[----:B------:R-:W-:Y:S01]  /*3950*/  @!P4 IMAD.MOV R166, RZ, RZ, -R166 ;  /* 0x000000ffffa6c224 */ /* 0x000fe200078e0aa6 */
[C---:B------:R-:W-:Y:S01]  /*3960*/  ISETP.GT.U32.AND P4, PT, R2.reuse, R174, PT ;  /* 0x000000ae0200720c */ /* 0x040fe20003f84070 */
[----:B------:R-:W-:Y:S01]  /*3970*/  IMAD R176, R2, R7, R176 ;  /* 0x0000000702b07224 */ /* 0x000fe200078e02b0 */
[----:B------:R-:W-:Y:S01]  /*3980*/  IADD3 R7, -R6, RZ, RZ ;  /* 0x000000ff06077210 */ /* 0x000fe20007ffe1ff */
[--C-:B------:R-:W-:Y:S01]  /*3990*/  @!P2 IMAD.IADD R168, R168, 0x1, -R2.reuse ;  /* 0x00000001a8a8a824 */ /* 0x100fe200078e0a02 */
[----:B------:R-:W-:Y:S01]  /*39a0*/  ISETP.GE.AND P2, PT, R8, RZ, PT ;  /* 0x000000ff0800720c */ /* 0x000fe20003f46270 */
[----:B------:R-:W-:Y:S01]  /*39b0*/  @!P6 IMAD.IADD R170, R170, 0x1, -R2 ;  /* 0x00000001aaaae824 */ /* 0x000fe200078e0a02 */
[C---:B------:R-:W-:Y:S01]  /*39c0*/  ISETP.GT.U32.AND P6, PT, R2.reuse, R172, PT ;  /* 0x000000ac0200720c */ /* 0x040fe20003fc4070 */
[----:B------:R-:W-:Y:S01]  /*39d0*/  @!P5 IMAD.MOV R168, RZ, RZ, -R168 ;  /* 0x000000ffffa8d224 */ /* 0x000fe200078e0aa8 */
[C---:B------:R-:W-:Y:S01]  /*39e0*/  ISETP.GT.U32.AND P5, PT, R2.reuse, R176, PT ;  /* 0x000000b00200720c */ /* 0x040fe20003fa4070 */
[----:B------:R-:W-:-:S02]  /*39f0*/  IMAD R178, R2, R7, R178 ;  /* 0x0000000702b27224 */ /* 0x000fc400078e02b2 */
[----:B------:R-:W-:Y:S02]  /*3a00*/  IMAD.HI.U32 R7, R3, R182, RZ ;  /* 0x000000b603077227 */ /* 0x000fe400078e00ff */
[----:B------:R-:W-:Y:S02]  /*3a10*/  @!P4 IADD3 R174, R174, -R2, RZ ;  /* 0x80000002aeaec210 */ /* 0x000fe40007ffe0ff */
[----:B------:R-:W-:Y:S01]  /*3a20*/  ISETP.GT.U32.AND P4, PT, R2, R178, PT ;  /* 0x000000b20200720c */ /* 0x000fe20003f84070 */
[----:B------:R-:W-:Y:S01]  /*3a30*/  VIADD R8, R53, 0x44 ;  /* 0x0000004435087836 */ /* 0x000fe20000000000 */
[----:B------:R-:W-:Y:S01]  /*3a40*/  IADD3 R7, -R7, RZ, RZ ;  /* 0x000000ff07077210 */ /* 0x000fe20007ffe1ff */
[----:B------:R-:W-:Y:S02]  /*3a50*/  @!P1 IMAD.MOV R174, RZ, RZ, -R174 ;  /* 0x000000ffffae9224 */ /* 0x000fe400078e0aae */
[--C-:B------:R-:W-:Y:S01]  /*3a60*/  @!P6 IMAD.IADD R172, R172, 0x1, -R2.reuse ;  /* 0x00000001acace824 */ /* 0x100fe200078e0a02 */
[----:B------:R-:W-:Y:S01]  /*3a70*/  IABS R180, R8 ;  /* 0x0000000800b47213 */ /* 0x000fe20000000000 */
[----:B------:R-:W-:Y:S01]  /*3a80*/  @!P5 IMAD.IADD R176, R176, 0x1, -R2 ;  /* 0x00000001b0b0d824 */ /* 0x000fe200078e0a02 */
[----:B------:R-:W-:Y:S01]  /*3a90*/  ISETP.GE.AND P5, PT, R13, RZ, PT ;  /* 0x000000ff0d00720c */ /* 0x000fe20003fa6270 */
[C---:B------:R-:W-:Y:S01]  /*3aa0*/  IMAD R182, R2.reuse, R7, R182 ;  /* 0x0000000702b67224 */ /* 0x040fe200078e02b6 */
[----:B------:R-:W-:Y:S01]  /*3ab0*/  ISETP.GT.U32.AND P6, PT, R2, R172, PT ;  /* 0x000000ac0200720c */ /* 0x000fe20003fc4070 */
[----:B------:R-:W-:Y:S01]  /*3ac0*/  IMAD.HI.U32 R6, R3, R180, RZ ;  /* 0x000000b403067227 */ /* 0x000fe200078e00ff */
[----:B------:R-:W-:-:S03]  /*3ad0*/  IADD3 R13, R53, 0x48, RZ ;  /* 0x00000048350d7810 */ /* 0x000fc60007ffe0ff */
[----:B------:R-:W-:Y:S01]  /*3ae0*/  @!P4 IMAD.IADD R178, R178, 0x1, -R2 ;  /* 0x00000001b2b2c824 */ /* 0x000fe200078e0a02 */
[C---:B------:R-:W-:Y:S01]  /*3af0*/  ISETP.GT.U32.AND P4, PT, R2.reuse, R176, PT ;  /* 0x000000b00200720c */ /* 0x040fe20003f84070 */
[----:B------:R-:W-:Y:S01]  /*3b00*/  IMAD.MOV R9, RZ, RZ, -R6 ;  /* 0x000000ffff097224 */ /* 0x000fe200078e0a06 */
[----:B------:R-:W-:Y:S01]  /*3b10*/  IABS R188, R13 ;  /* 0x0000000d00bc7213 */ /* 0x000fe20000000000 */
[----:B------:R-:W-:Y:S01]  /*3b20*/  @!P0 IMAD.MOV R170, RZ, RZ, -R170 ;  /* 0x000000ffffaa8224 */ /* 0x000fe200078e0aaa */
[C---:B------:R-:W-:Y:S01]  /*3b30*/  ISETP.GT.U32.AND P1, PT, R2.reuse, R178, PT ;  /* 0x000000b20200720c */ /* 0x040fe20003f24070 */
[----:B------:R-:W-:Y:S01]  /*3b40*/  IMAD R180, R2, R9, R180 ;  /* 0x0000000902b47224 */ /* 0x000fe200078e02b4 */
[----:B------:R-:W-:Y:S01]  /*3b50*/  ISETP.GE.AND P0, PT, R11, RZ, PT ;  /* 0x000000ff0b00720c */ /* 0x000fe20003f06270 */
[----:B------:R-:W-:Y:S01]  /*3b60*/  @!P6 IMAD.IADD R172, R172, 0x1, -R2 ;  /* 0x00000001acace824 */ /* 0x000fe200078e0a02 */
[----:B------:R-:W-:Y:S01]  /*3b70*/  ISETP.GE.AND P6, PT, R8, RZ, PT ;  /* 0x000000ff0800720c */ /* 0x000fe20003fc6270 */
[C---:B------:R-:W-:Y:S01]  /*3b80*/  VIADD R8, R53.reuse, 0x46 ;  /* 0x0000004635087836 */ /* 0x040fe20000000000 */
[C---:B------:R-:W-:Y:S01]  /*3b90*/  IADD3 R11, R53.reuse, 0x47, RZ ;  /* 0x00000047350b7810 */ /* 0x040fe20007ffe0ff */
[----:B------:R-:W-:Y:S01]  /*3ba0*/  @!P2 IMAD.MOV R172, RZ, RZ, -R172 ;  /* 0x000000ffffaca224 */ /* 0x000fe200078e0aac */
[----:B------:R-:W-:Y:S01]  /*3bb0*/  ISETP.GT.U32.AND P2, PT, R2, R180, PT ;  /* 0x000000b40200720c */ /* 0x000fe20003f44070 */
[----:B------:R-:W-:Y:S01]  /*3bc0*/  @!P4 IMAD.IADD R176, R176, 0x1, -R2 ;  /* 0x00000001b0b0c824 */ /* 0x000fe200078e0a02 */
[----:B------:R-:W-:Y:S01]  /*3bd0*/  ISETP.GT.U32.AND P4, PT, R2, R182, PT ;  /* 0x000000b60200720c */ /* 0x000fe20003f84070 */
[----:B------:R-:W-:Y:S01]  /*3be0*/  VIADD R15, R53, 0x49 ;  /* 0x00000049350f7836 */ /* 0x000fe20000000000 */
[----:B------:R-:W-:Y:S01]  /*3bf0*/  IABS R184, R8 ;  /* 0x0000000800b87213 */ /* 0x000fe20000000000 */
[----:B------:R-:W-:Y:S01]  /*3c00*/  @!P3 IMAD.MOV R176, RZ, RZ, -R176 ;  /* 0x000000ffffb0b224 */ /* 0x000fe200078e0ab0 */
[----:B------:R-:W-:Y:S01]  /*3c10*/  IABS R186, R11 ;  /* 0x0000000b00ba7213 */ /* 0x000fe20000000000 */
[----:B------:R-:W-:Y:S01]  /*3c20*/  @!P1 IMAD.IADD R178, R178, 0x1, -R2 ;  /* 0x00000001b2b29824 */ /* 0x000fe200078e0a02 */
[----:B------:R-:W-:Y:S01]  /*3c30*/  IABS R190, R15 ;  /* 0x0000000f00be7213 */ /* 0x000fe20000000000 */
[----:B------:R-:W-:Y:S01]  /*3c40*/  IMAD.HI.U32 R6, R3, R184, RZ ;  /* 0x000000b803067227 */ /* 0x000fe200078e00ff */
[----:B------:R-:W-:-:S03]  /*3c50*/  ISETP.GE.AND P1, PT, R8, RZ, PT ;  /* 0x000000ff0800720c */ /* 0x000fc60003f26270 */
[C---:B------:R-:W-:Y:S01]  /*3c60*/  IMAD.HI.U32 R8, R3.reuse, R190, RZ ;  /* 0x000000be03087227 */ /* 0x040fe200078e00ff */
[----:B------:R-:W-:Y:S02]  /*3c70*/  IADD3 R7, -R6, RZ, RZ ;  /* 0x000000ff06077210 */ /* 0x000fe40007ffe1ff */
[----:B------:R-:W-:Y:S01]  /*3c80*/  @!P2 IADD3 R180, R180, -R2, RZ ;  /* 0x80000002b4b4a210 */ /* 0x000fe20007ffe0ff */
[----:B------:R-:W-:Y:S02]  /*3c90*/  @!P4 IMAD.IADD R182, R182, 0x1, -R2 ;  /* 0x00000001b6b6c824 */ /* 0x000fe400078e0a02 */
[C---:B------:R-:W-:Y:S01]  /*3ca0*/  IMAD R184, R2.reuse, R7, R184 ;  /* 0x0000000702b87224 */ /* 0x040fe200078e02b8 */
[C---:B------:R-:W-:Y:S01]  /*3cb0*/  ISETP.GT.U32.AND P4, PT, R2.reuse, R180, PT ;  /* 0x000000b40200720c */ /* 0x040fe20003f84070 */
[----:B------:R-:W-:Y:S01]  /*3cc0*/  @!P0 IMAD.MOV R178, RZ, RZ, -R178 ;  /* 0x000000ffffb28224 */ /* 0x000fe200078e0ab2 */
[----:B------:R-:W-:Y:S01]  /*3cd0*/  ISETP.GT.U32.AND P3, PT, R2, R182, PT ;  /* 0x000000b60200720c */ /* 0x000fe20003f64070 */
[----:B------:R-:W-:Y:S01]  /*3ce0*/  IMAD.HI.U32 R6, R3, R186, RZ ;  /* 0x000000ba03067227 */ /* 0x000fe200078e00ff */
[----:B------:R-:W-:-:S02]  /*3cf0*/  ISETP.GE.AND P0, PT, R11, RZ, PT ;  /* 0x000000ff0b00720c */ /* 0x000fc40003f06270 */
[----:B------:R-:W-:Y:S01]  /*3d00*/  IADD3 R11, -R8, RZ, RZ ;  /* 0x000000ff080b7210 */ /* 0x000fe20007ffe1ff */
[----:B------:R-:W-:Y:S01]  /*3d10*/  IMAD.HI.U32 R7, R3, R188, RZ ;  /* 0x000000bc03077227 */ /* 0x000fe200078e00ff */
[----:B------:R-:W-:Y:S02]  /*3d20*/  ISETP.GT.U32.AND P2, PT, R2, R184, PT ;  /* 0x000000b80200720c */ /* 0x000fe40003f44070 */
[----:B------:R-:W-:Y:S01]  /*3d30*/  IADD3 R9, -R6, RZ, RZ ;  /* 0x000000ff06097210 */ /* 0x000fe20007ffe1ff */
[----:B------:R-:W-:Y:S02]  /*3d40*/  IMAD R190, R2, R11, R190 ;  /* 0x0000000b02be7224 */ /* 0x000fe400078e02be */
[----:B------:R-:W-:Y:S01]  /*3d50*/  IMAD.MOV R7, RZ, RZ, -R7 ;  /* 0x000000ffff077224 */ /* 0x000fe200078e0a07 */
[----:B------:R-:W-:Y:S01]  /*3d60*/  @!P4 IADD3 R180, R180, -R2, RZ ;  /* 0x80000002b4b4c210 */ /* 0x000fe20007ffe0ff */
[----:B------:R-:W-:Y:S02]  /*3d70*/  @!P3 IMAD.IADD R182, R182, 0x1, -R2 ;  /* 0x00000001b6b6b824 */ /* 0x000fe400078e0a02 */
[----:B------:R-:W-:-:S02]  /*3d80*/  IMAD R186, R2, R9, R186 ;  /* 0x0000000902ba7224 */ /* 0x000fc400078e02ba */
[----:B------:R-:W-:Y:S01]  /*3d90*/  IMAD R188, R2, R7, R188 ;  /* 0x0000000702bc7224 */ /* 0x000fe200078e02bc */
[----:B------:R-:W-:Y:S01]  /*3da0*/  @!P5 IADD3 R182, -R182, RZ, RZ ;  /* 0x000000ffb6b6d210 */ /* 0x000fe20007ffe1ff */
[----:B------:R-:W-:Y:S01]  /*3db0*/  @!P2 IMAD.IADD R184, R184, 0x1, -R2 ;  /* 0x00000001b8b8a824 */ /* 0x000fe200078e0a02 */
[C---:B------:R-:W-:Y:S01]  /*3dc0*/  ISETP.GT.U32.AND P5, PT, R2.reuse, R190, PT ;  /* 0x000000be0200720c */ /* 0x040fe20003fa4070 */
[C---:B------:R-:W-:Y:S01]  /*3dd0*/  VIADD R8, R53.reuse, 0x4a ;  /* 0x0000004a35087836 */ /* 0x040fe20000000000 */
[C---:B------:R-:W-:Y:S01]  /*3de0*/  ISETP.GT.U32.AND P4, PT, R2.reuse, R186, PT ;  /* 0x000000ba0200720c */ /* 0x040fe20003f84070 */
[C---:B------:R-:W-:Y:S01]  /*3df0*/  VIADD R9, R53.reuse, 0x4b ;  /* 0x0000004b35097836 */ /* 0x040fe20000000000 */
[C---:B------:R-:W-:Y:S01]  /*3e00*/  ISETP.GT.U32.AND P3, PT, R2.reuse, R188, PT ;  /* 0x000000bc0200720c */ /* 0x040fe20003f64070 */
[C---:B------:R-:W-:Y:S01]  /*3e10*/  VIADD R11, R53.reuse, 0x4c ;  /* 0x0000004c350b7836 */ /* 0x040fe20000000000 */
[----:B------:R-:W-:Y:S01]  /*3e20*/  ISETP.GT.U32.AND P2, PT, R2, R184, PT ;  /* 0x000000b80200720c */ /* 0x000fe20003f44070 */
[----:B------:R-:W-:Y:S01]  /*3e30*/  @!P6 IMAD.MOV R180, RZ, RZ, -R180 ;  /* 0x000000ffffb4e224 */ /* 0x000fe200078e0ab4 */
[----:B------:R-:W-:Y:S01]  /*3e40*/  IABS R192, R8 ;  /* 0x0000000800c07213 */ /* 0x000fe20000000000 */
[C---:B------:R-:W-:Y:S01]  /*3e50*/  VIADD R17, R53.reuse, 0x62 ;  /* 0x0000006235117836 */ /* 0x040fe20000000000 */
[----:B------:R-:W-:Y:S01]  /*3e60*/  IABS R194, R9 ;  /* 0x0000000900c27213 */ /* 0x000fe20000000000 */
[----:B------:R-:W-:Y:S01]  /*3e70*/  VIADD R19, R53, 0x63 ;  /* 0x0000006335137836 */ /* 0x000fe20000000000 */
[----:B------:R-:W-:Y:S01]  /*3e80*/  IABS R196, R11 ;  /* 0x0000000b00c47213 */ /* 0x000fe20000000000 */
[----:B------:R-:W-:Y:S01]  /*3e90*/  @!P5 IMAD.IADD R190, R190, 0x1, -R2 ;  /* 0x00000001bebed824 */ /* 0x000fe200078e0a02 */
[----:B------:R-:W-:Y:S01]  /*3ea0*/  ISETP.GE.AND P6, PT, R13, RZ, PT ;  /* 0x000000ff0d00720c */ /* 0x000fe20003fc6270 */
[----:B------:R-:W-:Y:S01]  /*3eb0*/  IMAD.HI.U32 R6, R3, R192, RZ ;  /* 0x000000c003067227 */ /* 0x000fe200078e00ff */
[----:B------:R-:W-:-:S02]  /*3ec0*/  @!P4 IADD3 R186, R186, -R2, RZ ;  /* 0x80000002babac210 */ /* 0x000fc40007ffe0ff */
[----:B------:R-:W-:Y:S01]  /*3ed0*/  ISETP.GT.U32.AND P5, PT, R2, R190, PT ;  /* 0x000000be0200720c */ /* 0x000fe20003fa4070 */
[----:B------:R-:W-:Y:S01]  /*3ee0*/  IMAD.MOV R7, RZ, RZ, -R6 ;  /* 0x000000ffff077224 */ /* 0x000fe200078e0a06 */
[----:B------:R-:W-:Y:S01]  /*3ef0*/  @!P3 IADD3 R188, R188, -R2, RZ ;  /* 0x80000002bcbcb210 */ /* 0x000fe20007ffe0ff */
[----:B------:R-:W-:Y:S01]  /*3f00*/  IMAD.HI.U32 R6, R3, R194, RZ ;  /* 0x000000c203067227 */ /* 0x000fe200078e00ff */
[C---:B------:R-:W-:Y:S02]  /*3f10*/  ISETP.GT.U32.AND P4, PT, R2.reuse, R186, PT ;  /* 0x000000ba0200720c */ /* 0x040fe40003f84070 */
[----:B------:R-:W-:Y:S01]  /*3f20*/  ISETP.GT.U32.AND P3, PT, R2, R188, PT ;  /* 0x000000bc0200720c */ /* 0x000fe20003f64070 */
[----:B------:R-:W-:Y:S01]  /*3f30*/  @!P2 IMAD.IADD R184, R184, 0x1, -R2 ;  /* 0x00000001b8b8a824 */ /* 0x000fe200078e0a02 */
[----:B------:R-:W-:Y:S01]  /*3f40*/  ISETP.GE.AND P2, PT, R15, RZ, PT ;  /* 0x000000ff0f00720c */ /* 0x000fe20003f46270 */
[----:B------:R-:W-:Y:S01]  /*3f50*/  IMAD R192, R2, R7, R192 ;  /* 0x0000000702c07224 */ /* 0x000fe200078e02c0 */
[----:B------:R-:W-:Y:S01]  /*3f60*/  IABS R238, R17 ;  /* 0x0000001100ee7213 */ /* 0x000fe20000000000 */
[----:B------:R-:W-:Y:S01]  /*3f70*/  IMAD.MOV R7, RZ, RZ, -R6 ;  /* 0x000000ffff077224 */ /* 0x000fe200078e0a06 */
[----:B------:R-:W-:Y:S01]  /*3f80*/  IABS R236, R19 ;  /* 0x0000001300ec7213 */ /* 0x000fe20000000000 */
[----:B------:R-:W-:-:S04]  /*3f90*/  IMAD.HI.U32 R6, R3, R196, RZ ;  /* 0x000000c403067227 */ /* 0x000fc800078e00ff */
[----:B------:R-:W-:Y:S01]  /*3fa0*/  @!P1 IMAD.MOV R184, RZ, RZ, -R184 ;  /* 0x000000ffffb89224 */ /* 0x000fe200078e0ab8 */
[C---:B------:R-:W-:Y:S01]  /*3fb0*/  ISETP.GT.U32.AND P1, PT, R2.reuse, R192, PT ;  /* 0x000000c00200720c */ /* 0x040fe20003f24070 */
[----:B------:R-:W-:Y:S01]  /*3fc0*/  IMAD R194, R2, R7, R194 ;  /* 0x0000000702c27224 */ /* 0x000fe200078e02c2 */
[-C--:B------:R-:W-:Y:S01]  /*3fd0*/  @!P4 IADD3 R186, R186, -R2.reuse, RZ ;  /* 0x80000002babac210 */ /* 0x080fe20007ffe0ff */
[----:B------:R-:W-:Y:S01]  /*3fe0*/  IMAD.MOV R7, RZ, RZ, -R6 ;  /* 0x000000ffff077224 */ /* 0x000fe200078e0a06 */
[----:B------:R-:W-:Y:S01]  /*3ff0*/  ISETP.GE.AND P4, PT, R8, RZ, PT ;  /* 0x000000ff0800720c */ /* 0x000fe20003f86270 */
[----:B------:R-:W-:Y:S01]  /*4000*/  @!P5 IMAD.IADD R190, R190, 0x1, -R2 ;  /* 0x00000001bebed824 */ /* 0x000fe200078e0a02 */
[----:B------:R-:W-:Y:S01]  /*4010*/  @!P3 IADD3 R188, R188, -R2, RZ ;  /* 0x80000002bcbcb210 */ /* 0x000fe20007ffe0ff */
[----:B------:R-:W-:Y:S01]  /*4020*/  IMAD R196, R2, R7, R196 ;  /* 0x0000000702c47224 */ /* 0x000fe200078e02c4 */
[----:B------:R-:W-:Y:S01]  /*4030*/  ISETP.GE.AND P3, PT, R9, RZ, PT ;  /* 0x000000ff0900720c */ /* 0x000fe20003f66270 */
[C---:B------:R-:W-:Y:S01]  /*4040*/  VIADD R8, R53.reuse, 0x4d ;  /* 0x0000004d35087836 */ /* 0x040fe20000000000 */
[----:B------:R-:W-:Y:S01]  /*4050*/  @!P2 IADD3 R190, -R190, RZ, RZ ;  /* 0x000000ffbebea210 */ /* 0x000fe20007ffe1ff */
[----:B------:R-:W-:Y:S01]  /*4060*/  @!P6 IMAD.MOV R188, RZ, RZ, -R188 ;  /* 0x000000ffffbce224 */ /* 0x000fe200078e0abc */
[----:B------:R-:W-:Y:S01]  /*4070*/  ISETP.GT.U32.AND P2, PT, R2, R196, PT ;  /* 0x000000c40200720c */ /* 0x000fe20003f44070 */
[----:B------:R-:W-:Y:S01]  /*4080*/  @!P0 IMAD.MOV R186, RZ, RZ, -R186 ;  /* 0x000000ffffba8224 */ /* 0x000fe200078e0aba */
[----:B------:R-:W-:Y:S01]  /*4090*/  @!P1 IADD3 R192, R192, -R2, RZ ;  /* 0x80000002c0c09210 */ /* 0x000fe20007ffe0ff */
[C---:B------:R-:W-:Y:S01]  /*40a0*/  VIADD R13, R53.reuse, 0x53 ;  /* 0x00000053350d7836 */ /* 0x040fe20000000000 */
[----:B------:R-:W-:Y:S01]  /*40b0*/  IABS R198, R8 ;  /* 0x0000000800c67213 */ /* 0x000fe20000000000 */
[C---:B------:R-:W-:Y:S01]  /*40c0*/  VIADD R15, R53.reuse, 0x60 ;  /* 0x00000060350f7836 */ /* 0x040fe20000000000 */
[----:B------:R-:W-:Y:S01]  /*40d0*/  ISETP.GE.AND P6, PT, R8, RZ, PT ;  /* 0x000000ff0800720c */ /* 0x000fe20003fc6270 */
[----:B------:R-:W-:Y:S01]  /*40e0*/  VIADD R8, R53, 0x4e ;  /* 0x0000004e35087836 */ /* 0x000fe20000000000 */
[----:B------:R-:W-:Y:S01]  /*40f0*/  ISETP.GT.U32.AND P0, PT, R2, R192, PT ;  /* 0x000000c00200720c */ /* 0x000fe20003f04070 */
[----:B------:R-:W-:Y:S01]  /*4100*/  IMAD.HI.U32 R6, R3, R198, RZ ;  /* 0x000000c603067227 */ /* 0x000fe200078e00ff */
[----:B------:R-:W-:-:S02]  /*4110*/  IADD3 R9, R53, 0x4f, RZ ;  /* 0x0000004f35097810 */ /* 0x000fc40007ffe0ff */
[----:B------:R-:W-:Y:S01]  /*4120*/  IABS R200, R8 ;  /* 0x0000000800c87213 */ /* 0x000fe20000000000 */
[----:B------:R-:W-:Y:S01]  /*4130*/  @!P2 IMAD.IADD R196, R196, 0x1, -R2 ;  /* 0x00000001c4c4a824 */ /* 0x000fe200078e0a02 */
[----:B------:R-:W-:Y:S01]  /*4140*/  IABS R202, R9 ;  /* 0x0000000900ca7213 */ /* 0x000fe20000000000 */
[----:B------:R-:W-:Y:S01]  /*4150*/  IMAD.MOV R7, RZ, RZ, -R6 ;  /* 0x000000ffff077224 */ /* 0x000fe200078e0a06 */
[----:B------:R-:W-:Y:S01]  /*4160*/  ISETP.GE.AND P1, PT, R11, RZ, PT ;  /* 0x000000ff0b00720c */ /* 0x000fe20003f26270 */
[----:B------:R-:W-:Y:S01]  /*4170*/  IMAD.HI.U32 R6, R3, R200, RZ ;  /* 0x000000c803067227 */ /* 0x000fe200078e00ff */
[C---:B------:R-:W-:Y:S02]  /*4180*/  ISETP.GT.U32.AND P2, PT, R2.reuse, R196, PT ;  /* 0x000000c40200720c */ /* 0x040fe40003f44070 */
[C---:B------:R-:W-:Y:S01]  /*4190*/  ISETP.GT.U32.AND P5, PT, R2.reuse, R194, PT ;  /* 0x000000c20200720c */ /* 0x040fe20003fa4070 */
[----:B------:R-:W-:Y:S01]  /*41a0*/  IMAD R198, R2, R7, R198 ;  /* 0x0000000702c67224 */ /* 0x000fe200078e02c6 */
[----:B------:R-:W-:Y:S01]  /*41b0*/  IADD3 R11, R53, 0x52, RZ ;  /* 0x00000052350b7810 */ /* 0x000fe20007ffe0ff */
[----:B------:R-:W-:Y:S01]  /*41c0*/  IMAD.MOV R7, RZ, RZ, -R6 ;  /* 0x000000ffff077224 */ /* 0x000fe200078e0a06 */
[----:B------:R-:W-:Y:S01]  /*41d0*/  IABS R210, R13 ;  /* 0x0000000d00d27213 */ /* 0x000fe20000000000 */
[----:B------:R-:W-:Y:S01]  /*41e0*/  @!P0 IMAD.IADD R192, R192, 0x1, -R2 ;  /* 0x00000001c0c08824 */ /* 0x000fe200078e0a02 */
[----:B------:R-:W-:Y:S01]  /*41f0*/  ISETP.GE.AND P0, PT, R8, RZ, PT ;  /* 0x000000ff0800720c */ /* 0x000fe20003f06270 */
[----:B------:R-:W-:Y:S01]  /*4200*/  IMAD.HI.U32 R6, R3, R202, RZ ;  /* 0x000000ca03067227 */ /* 0x000fe200078e00ff */
[----:B------:R-:W-:-:S02]  /*4210*/  IADD3 R8, R53, 0x50, RZ ;  /* 0x0000005035087810 */ /* 0x000fc40007ffe0ff */
[----:B------:R-:W-:Y:S01]  /*4220*/  @!P4 IADD3 R192, -R192, RZ, RZ ;  /* 0x000000ffc0c0c210 */ /* 0x000fe20007ffe1ff */
[----:B------:R-:W-:Y:S01]  /*4230*/  IMAD R200, R2, R7, R200 ;  /* 0x0000000702c87224 */ /* 0x000fe200078e02c8 */
[----:B------:R-:W-:Y:S01]  /*4240*/  IADD3 R7, -R6, RZ, RZ ;  /* 0x000000ff06077210 */ /* 0x000fe20007ffe1ff */
[--C-:B------:R-:W-:Y:S01]  /*4250*/  @!P2 IMAD.IADD R196, R196, 0x1, -R2.reuse ;  /* 0x00000001c4c4a824 */ /* 0x100fe200078e0a02 */
[----:B------:R-:W-:Y:S01]  /*4260*/  ISETP.GT.U32.AND P4, PT, R2, R198, PT ;  /* 0x000000c60200720c */ /* 0x000fe20003f84070 */
[----:B------:R-:W-:Y:S01]  /*4270*/  @!P5 IMAD.IADD R194, R194, 0x1, -R2 ;  /* 0x00000001c2c2d824 */ /* 0x000fe200078e0a02 */
[----:B------:R-:W-:Y:S01]  /*4280*/  IABS R204, R8 ;  /* 0x0000000800cc7213 */ /* 0x000fe20000000000 */
[C---:B------:R-:W-:Y:S01]  /*4290*/  IMAD R202, R2.reuse, R7, R202 ;  /* 0x0000000702ca7224 */ /* 0x040fe200078e02ca */
[----:B------:R-:W-:Y:S01]  /*42a0*/  IABS R208, R11 ;  /* 0x0000000b00d07213 */ /* 0x000fe20000000000 */
[----:B------:R-:W-:Y:S01]  /*42b0*/  @!P1 IMAD.MOV R196, RZ, RZ, -R196 ;  /* 0x000000ffffc49224 */ /* 0x000fe200078e0ac4 */
[C---:B------:R-:W-:Y:S01]  /*42c0*/  ISETP.GT.U32.AND P5, PT, R2.reuse, R194, PT ;  /* 0x000000c20200720c */ /* 0x040fe20003fa4070 */
[----:B------:R-:W-:Y:S01]  /*42d0*/  IMAD.HI.U32 R6, R3, R204, RZ ;  /* 0x000000cc03067227 */ /* 0x000fe200078e00ff */
[----:B------:R-:W-:-:S02]  /*42e0*/  ISETP.GT.U32.AND P1, PT, R2, R202, PT ;  /* 0x000000ca0200720c */ /* 0x000fc40003f24070 */
[----:B------:R-:W-:Y:S01]  /*42f0*/  ISETP.GT.U32.AND P2, PT, R2, R200, PT ;  /* 0x000000c80200720c */ /* 0x000fe20003f44070 */
[----:B------:R-:W-:Y:S01]  /*4300*/  VIADD R21, R53, 0x72 ;  /* 0x0000007235157836 */ /* 0x000fe20000000000 */
[----:B------:R-:W-:Y:S01]  /*4310*/  IADD3 R7, -R6, RZ, RZ ;  /* 0x000000ff06077210 */ /* 0x000fe20007ffe1ff */
[----:B------:R-:W-:Y:S01]  /*4320*/  @!P4 IMAD.IADD R198, R198, 0x1, -R2 ;  /* 0x00000001c6c6c824 */ /* 0x000fe200078e0a02 */
[----:B------:R-:W-:Y:S02]  /*4330*/  IABS R240, R15 ;  /* 0x0000000f00f07213 */ /* 0x000fe40000000000 */
[----:B------:R-:W-:Y:S01]  /*4340*/  IABS R144, R21 ;  /* 0x0000001500907213 */ /* 0x000fe20000000000 */
[C---:B------:R-:W-:Y:S01]  /*4350*/  IMAD R204, R2.reuse, R7, R204 ;  /* 0x0000000702cc7224 */ /* 0x040fe200078e02cc */
[----:B------:R-:W-:Y:S01]  /*4360*/  ISETP.GT.U32.AND P4, PT, R2, R198, PT ;  /* 0x000000c60200720c */ /* 0x000fe20003f84070 */
[--C-:B------:R-:W-:Y:S01]  /*4370*/  @!P5 IMAD.IADD R194, R194, 0x1, -R2.reuse ;  /* 0x00000001c2c2d824 */ /* 0x100fe200078e0a02 */
[----:B------:R-:W-:Y:S01]  /*4380*/  ISETP.GE.AND P5, PT, R9, RZ, PT ;  /* 0x000000ff0900720c */ /* 0x000fe20003fa6270 */
[----:B------:R-:W-:-:S02]  /*4390*/  @!P1 IMAD.IADD R202, R202, 0x1, -R2 ;  /* 0x00000001caca9824 */ /* 0x000fc400078e0a02 */
[----:B------:R-:W-:Y:S01]  /*43a0*/  @!P3 IMAD.MOV R194, RZ, RZ, -R194 ;  /* 0x000000ffffc2b224 */ /* 0x000fe200078e0ac2 */
[----:B------:R-:W-:Y:S01]  /*43b0*/  ISETP.GE.AND P3, PT, R8, RZ, PT ;  /* 0x000000ff0800720c */ /* 0x000fe20003f66270 */
[----:B------:R-:W-:Y:S01]  /*43c0*/  IMAD.HI.U32 R7, R3, R208, RZ ;  /* 0x000000d003077227 */ /* 0x000fe200078e00ff */
[----:B------:R-:W-:-:S03]  /*43d0*/  ISETP.GT.U32.AND P1, PT, R2, R202, PT ;  /* 0x000000ca0200720c */ /* 0x000fc60003f24070 */
[----:B------:R-:W-:Y:S02]  /*43e0*/  VIADD R8, R53, 0x51 ;  /* 0x0000005135087836 */ /* 0x000fe40000000000 */
[----:B------:R-:W-:Y:S01]  /*43f0*/  @!P4 IADD3 R198, R198, -R2, RZ ;  /* 0x80000002c6c6c210 */ /* 0x000fe20007ffe0ff */
[----:B------:R-:W-:Y:S01]  /*4400*/  IMAD.MOV R7, RZ, RZ, -R7 ;  /* 0x000000ffff077224 */ /* 0x000fe200078e0a07 */
[----:B------:R-:W-:Y:S01]  /*4410*/  ISETP.GT.U32.AND P4, PT, R2, R204, PT ;  /* 0x000000cc0200720c */ /* 0x000fe20003f84070 */
[----:B------:R-:W-:Y:S01]  /*4420*/  @!P2 IMAD.IADD R200, R200, 0x1, -R2 ;  /* 0x00000001c8c8a824 */ /* 0x000fe200078e0a02 */
[----:B------:R-:W-:Y:S01]  /*4430*/  IABS R206, R8 ;  /* 0x0000000800ce7213 */ /* 0x000fe20000000000 */
[C---:B------:R-:W-:Y:S02]  /*4440*/  IMAD R208, R2.reuse, R7, R208 ;  /* 0x0000000702d07224 */ /* 0x040fe400078e02d0 */
[----:B------:R-:W-:Y:S01]  /*4450*/  @!P6 IMAD.MOV R198, RZ, RZ, -R198 ;  /* 0x000000ffffc6e224 */ /* 0x000fe200078e0ac6 */
[----:B------:R-:W-:Y:S01]  /*4460*/  ISETP.GT.U32.AND P2, PT, R2, R200, PT ;  /* 0x000000c80200720c */ /* 0x000fe20003f44070 */
[----:B------:R-:W-:Y:S01]  /*4470*/  @!P1 IMAD.IADD R202, R202, 0x1, -R2 ;  /* 0x00000001caca9824 */ /* 0x000fe200078e0a02 */
[----:B------:R-:W-:Y:S01]  /*4480*/  ISETP.GE.AND P6, PT, R8, RZ, PT ;  /* 0x000000ff0800720c */ /* 0x000fe20003fc6270 */
[----:B------:R-:W-:Y:S01]  /*4490*/  IMAD.HI.U32 R6, R3, R206, RZ ;  /* 0x000000ce03067227 */ /* 0x000fe200078e00ff */
[----:B------:R-:W-:-:S03]  /*44a0*/  IADD3 R8, R53, 0x55, RZ ;  /* 0x0000005535087810 */ /* 0x000fc60007ffe0ff */
[----:B------:R-:W-:Y:S01]  /*44b0*/  @!P5 IMAD.MOV R202, RZ, RZ, -R202 ;  /* 0x000000ffffcad224 */ /* 0x000fe200078e0aca */
[----:B------:R-:W-:Y:S02]  /*44c0*/  @!P4 IADD3 R204, R204, -R2, RZ ;  /* 0x80000002ccccc210 */ /* 0x000fe40007ffe0ff */
[----:B------:R-:W-:Y:S02]  /*44d0*/  ISETP.GT.U32.AND P5, PT, R2, R208, PT ;  /* 0x000000d00200720c */ /* 0x000fe40003fa4070 */
[----:B------:R-:W-:Y:S01]  /*44e0*/  IADD3 R9, -R6, RZ, RZ ;  /* 0x000000ff06097210 */ /* 0x000fe20007ffe1ff */
[----:B------:R-:W-:Y:S01]  /*44f0*/  IMAD.HI.U32 R6, R3, R210, RZ ;  /* 0x000000d203067227 */ /* 0x000fe200078e00ff */
[----:B------:R-:W-:Y:S02]  /*4500*/  ISETP.GT.U32.AND P4, PT, R2, R204, PT ;  /* 0x000000cc0200720c */ /* 0x000fe40003f84070 */
[----:B------:R-:W-:Y:S01]  /*4510*/  IABS R214, R8 ;  /* 0x0000000800d67213 */ /* 0x000fe20000000000 */
[----:B------:R-:W-:-:S02]  /*4520*/  IMAD.MOV R7, RZ, RZ, -R6 ;  /* 0x000000ffff077224 */ /* 0x000fc400078e0a06 */
[----:B------:R-:W-:Y:S02]  /*4530*/  VIADD R6, R53, 0x54 ;  /* 0x0000005435067836 */ /* 0x000fe40000000000 */
[----:B------:R-:W-:Y:S02]  /*4540*/  IMAD R206, R2, R9, R206 ;  /* 0x0000000902ce7224 */ /* 0x000fe400078e02ce */
[----:B------:R-:W-:Y:S01]  /*4550*/  @!P5 IMAD.IADD R208, R208, 0x1, -R2 ;  /* 0x00000001d0d0d824 */ /* 0x000fe200078e0a02 */
[----:B------:R-:W-:Y:S01]  /*4560*/  IABS R212, R6 ;  /* 0x0000000600d47213 */ /* 0x000fe20000000000 */
[C---:B------:R-:W-:Y:S01]  /*4570*/  IMAD R210, R2.reuse, R7, R210 ;  /* 0x0000000702d27224 */ /* 0x040fe200078e02d2 */
[----:B------:R-:W-:Y:S01]  /*4580*/  ISETP.GT.U32.AND P1, PT, R2, R206, PT ;  /* 0x000000ce0200720c */ /* 0x000fe20003f24070 */
[----:B------:R-:W-:Y:S01]  /*4590*/  @!P4 IMAD.IADD R204, R204, 0x1, -R2 ;  /* 0x00000001ccccc824 */ /* 0x000fe200078e0a02 */
[----:B------:R-:W-:Y:S01]  /*45a0*/  ISETP.GE.AND P4, PT, R6, RZ, PT ;  /* 0x000000ff0600720c */ /* 0x000fe20003f86270 */
[----:B------:R-:W-:Y:S01]  /*45b0*/  IMAD.HI.U32 R6, R3, R212, RZ ;  /* 0x000000d403067227 */ /* 0x000fe200078e00ff */
[----:B------:R-:W-:-:S02]  /*45c0*/  ISETP.GT.U32.AND P5, PT, R2, R208, PT ;  /* 0x000000d00200720c */ /* 0x000fc40003fa4070 */
[----:B------:R-:W-:Y:S01]  /*45d0*/  @!P3 IADD3 R204, -R204, RZ, RZ ;  /* 0x000000ffccccb210 */ /* 0x000fe20007ffe1ff */
[----:B------:R-:W-:Y:S01]  /*45e0*/  IMAD.MOV R9, RZ, RZ, -R6 ;  /* 0x000000ffff097224 */ /* 0x000fe200078e0a06 */
[----:B------:R-:W-:Y:S01]  /*45f0*/  ISETP.GT.U32.AND P3, PT, R2, R210, PT ;  /* 0x000000d20200720c */ /* 0x000fe20003f64070 */
[----:B------:R-:W-:Y:S01]  /*4600*/  @!P2 IMAD.IADD R200, R200, 0x1, -R2 ;  /* 0x00000001c8c8a824 */ /* 0x000fe200078e0a02 */
[----:B------:R-:W-:Y:S01]  /*4610*/  ISETP.GE.AND P2, PT, R11, RZ, PT ;  /* 0x000000ff0b00720c */ /* 0x000fe20003f46270 */
[----:B------:R-:W-:Y:S02]  /*4620*/  IMAD R212, R2, R9, R212 ;  /* 0x0000000902d47224 */ /* 0x000fe400078e02d4 */
[----:B------:R-:W-:Y:S01]  /*4630*/  VIADD R11, R53, 0x56 ;  /* 0x00000056350b7836 */ /* 0x000fe20000000000 */
[----:B------:R-:W-:Y:S01]  /*4640*/  @!P0 IADD3 R200, -R200, RZ, RZ ;  /* 0x000000ffc8c88210 */ /* 0x000fe20007ffe1ff */
[----:B------:R-:W-:Y:S01]  /*4650*/  IMAD.HI.U32 R7, R3, R214, RZ ;  /* 0x000000d603077227 */ /* 0x000fe200078e00ff */
[----:B------:R-:W-:-:S02]  /*4660*/  ISETP.GE.AND P0, PT, R13, RZ, PT ;  /* 0x000000ff0d00720c */ /* 0x000fc40003f06270 */
[----:B------:R-:W-:Y:S01]  /*4670*/  IABS R216, R11 ;  /* 0x0000000b00d87213 */ /* 0x000fe20000000000 */
[--C-:B------:R-:W-:Y:S01]  /*4680*/  @!P5 IMAD.IADD R208, R208, 0x1, -R2.reuse ;  /* 0x00000001d0d0d824 */ /* 0x100fe200078e0a02 */
[----:B------:R-:W-:Y:S01]  /*4690*/  ISETP.GT.U32.AND P5, PT, R2, R212, PT ;  /* 0x000000d40200720c */ /* 0x000fe20003fa4070 */
[----:B------:R-:W-:Y:S01]  /*46a0*/  @!P3 IMAD.IADD R210, R210, 0x1, -R2 ;  /* 0x00000001d2d2b824 */ /* 0x000fe200078e0a02 */
[----:B------:R-:W-:Y:S01]  /*46b0*/  @!P1 IADD3 R206, R206, -R2, RZ ;  /* 0x80000002cece9210 */ /* 0x000fe20007ffe0ff */
[----:B------:R-:W-:Y:S01]  /*46c0*/  VIADD R13, R53, 0x57 ;  /* 0x00000057350d7836 */ /* 0x000fe20000000000 */
[----:B------:R-:W-:Y:S01]  /*46d0*/  @!P2 IADD3 R208, -R208, RZ, RZ ;  /* 0x000000ffd0d0a210 */ /* 0x000fe20007ffe1ff */
[----:B------:R-:W-:Y:S01]  /*46e0*/  IMAD.HI.U32 R6, R3, R216, RZ ;  /* 0x000000d803067227 */ /* 0x000fe200078e00ff */
[----:B------:R-:W-:Y:S02]  /*46f0*/  ISETP.GT.U32.AND P3, PT, R2, R210, PT ;  /* 0x000000d20200720c */ /* 0x000fe40003f64070 */
[----:B------:R-:W-:Y:S01]  /*4700*/  IABS R218, R13 ;  /* 0x0000000d00da7213 */ /* 0x000fe20000000000 */
[----:B------:R-:W-:Y:S01]  /*4710*/  IMAD.MOV R7, RZ, RZ, -R7 ;  /* 0x000000ffff077224 */ /* 0x000fe200078e0a07 */
[----:B------:R-:W-:-:S02]  /*4720*/  IADD3 R9, -R6, RZ, RZ ;  /* 0x000000ff06097210 */ /* 0x000fc40007ffe1ff */
[----:B------:R-:W-:Y:S01]  /*4730*/  ISETP.GT.U32.AND P1, PT, R2, R206, PT ;  /* 0x000000ce0200720c */ /* 0x000fe20003f24070 */
[----:B------:R-:W-:Y:S01]  /*4740*/  @!P5 IMAD.IADD R212, R212, 0x1, -R2 ;  /* 0x00000001d4d4d824 */ /* 0x000fe200078e0a02 */
[----:B------:R-:W-:Y:S01]  /*4750*/  ISETP.GE.AND P2, PT, R11, RZ, PT ;  /* 0x000000ff0b00720c */ /* 0x000fe20003f46270 */
[C---:B------:R-:W-:Y:S01]  /*4760*/  IMAD R214, R2.reuse, R7, R214 ;  /* 0x0000000702d67224 */ /* 0x040fe200078e02d6 */
[----:B------:R-:W-:Y:S01]  /*4770*/  IADD3 R11, R53, 0x59, RZ ;  /* 0x00000059350b7810 */ /* 0x000fe20007ffe0ff */
[----:B------:R-:W-:Y:S01]  /*4780*/  IMAD.HI.U32 R7, R3, R218, RZ ;  /* 0x000000da03077227 */ /* 0x000fe200078e00ff */
[C---:B------:R-:W-:Y:S02]  /*4790*/  ISETP.GT.U32.AND P5, PT, R2.reuse, R212, PT ;  /* 0x000000d40200720c */ /* 0x040fe40003fa4070 */
[----:B------:R-:W-:Y:S01]  /*47a0*/  IABS R222, R11 ;  /* 0x0000000b00de7213 */ /* 0x000fe20000000000 */
[----:B------:R-:W-:Y:S02]  /*47b0*/  IMAD R216, R2, R9, R216 ;  /* 0x0000000902d87224 */ /* 0x000fe400078e02d8 */
[----:B------:R-:W-:-:S02]  /*47c0*/  IMAD.MOV R7, RZ, RZ, -R7 ;  /* 0x000000ffff077224 */ /* 0x000fc400078e0a07 */
[----:B------:R-:W-:Y:S01]  /*47d0*/  @!P3 IMAD.IADD R210, R210, 0x1, -R2 ;  /* 0x00000001d2d2b824 */ /* 0x000fe200078e0a02 */
[C---:B------:R-:W-:Y:S01]  /*47e0*/  ISETP.GT.U32.AND P3, PT, R2.reuse, R216, PT ;  /* 0x000000d80200720c */ /* 0x040fe20003f64070 */
[----:B------:R-:W-:Y:S01]  /*47f0*/  IMAD R218, R2, R7, R218 ;  /* 0x0000000702da7224 */ /* 0x000fe200078e02da */
[----:B------:R-:W-:Y:S01]  /*4800*/  @!P1 IADD3 R206, R206, -R2, RZ ;  /* 0x80000002cece9210 */ /* 0x000fe20007ffe0ff */
[----:B------:R-:W-:Y:S01]  /*4810*/  IMAD.HI.U32 R7, R3, R222, RZ ;  /* 0x000000de03077227 */ /* 0x000fe200078e00ff */
[----:B------:R-:W-:Y:S02]  /*4820*/  ISETP.GE.AND P1, PT, R8, RZ, PT ;  /* 0x000000ff0800720c */ /* 0x000fe40003f26270 */
[----:B------:R-:W-:Y:S01]  /*4830*/  @!P0 IADD3 R210, -R210, RZ, RZ ;  /* 0x000000ffd2d28210 */ /* 0x000fe20007ffe1ff */
[----:B------:R-:W-:Y:S01]  /*4840*/  @!P5 IMAD.IADD R212, R212, 0x1, -R2 ;  /* 0x00000001d4d4d824 */ /* 0x000fe200078e0a02 */
[C---:B------:R-:W-:Y:S01]  /*4850*/  ISETP.GT.U32.AND P5, PT, R2.reuse, R218, PT ;  /* 0x000000da0200720c */ /* 0x040fe20003fa4070 */
[----:B------:R-:W-:Y:S01]  /*4860*/  VIADD R8, R53, 0x58 ;  /* 0x0000005835087836 */ /* 0x000fe20000000000 */
[----:B------:R-:W-:Y:S01]  /*4870*/  ISETP.GE.AND P0, PT, R13, RZ, PT ;  /* 0x000000ff0d00720c */ /* 0x000fe20003f06270 */
[----:B------:R-:W-:Y:S01]  /*4880*/  @!P6 IMAD.MOV R206, RZ, RZ, -R206 ;  /* 0x000000ffffcee224 */ /* 0x000fe200078e0ace */
[----:B------:R-:W-:Y:S01]  /*4890*/  ISETP.GT.U32.AND P6, PT, R2, R214, PT ;  /* 0x000000d60200720c */ /* 0x000fe20003fc4070 */
[----:B------:R-:W-:Y:S01]  /*48a0*/  @!P3 IMAD.IADD R216, R216, 0x1, -R2 ;  /* 0x00000001d8d8b824 */ /* 0x000fe200078e0a02 */
[----:B------:R-:W-:Y:S01]  /*48b0*/  IABS R220, R8 ;  /* 0x0000000800dc7213 */ /* 0x000fe20000000000 */
[----:B------:R-:W-:-:S02]  /*48c0*/  IMAD.MOV R7, RZ, RZ, -R7 ;  /* 0x000000ffff077224 */ /* 0x000fc400078e0a07 */
[----:B------:R-:W-:Y:S01]  /*48d0*/  @!P4 IMAD.MOV R212, RZ, RZ, -R212 ;  /* 0x000000ffffd4c224 */ /* 0x000fe200078e0ad4 */
[----:B------:R-:W-:Y:S01]  /*48e0*/  ISETP.GT.U32.AND P3, PT, R2, R216, PT ;  /* 0x000000d80200720c */ /* 0x000fe20003f64070 */
[----:B------:R-:W-:Y:S01]  /*48f0*/  IMAD.HI.U32 R6, R3, R220, RZ ;  /* 0x000000dc03067227 */ /* 0x000fe200078e00ff */
[----:B------:R-:W-:-:S03]  /*4900*/  ISETP.GE.AND P4, PT, R8, RZ, PT ;  /* 0x000000ff0800720c */ /* 0x000fc60003f86270 */
[--C-:B------:R-:W-:Y:S01]  /*4910*/  @!P5 IMAD.IADD R218, R218, 0x1, -R2.reuse ;  /* 0x00000001dadad824 */ /* 0x100fe200078e0a02 */
[----:B------:R-:W-:Y:S01]  /*4920*/  IADD3 R9, -R6, RZ, RZ ;  /* 0x000000ff06097210 */ /* 0x000fe20007ffe1ff */
[----:B------:R-:W-:Y:S02]  /*4930*/  @!P6 IMAD.IADD R214, R214, 0x1, -R2 ;  /* 0x00000001d6d6e824 */ /* 0x000fe400078e0a02 */
[C---:B------:R-:W-:Y:S01]  /*4940*/  IMAD R222, R2.reuse, R7, R222 ;  /* 0x0000000702de7224 */ /* 0x040fe200078e02de */
[C---:B------:R-:W-:Y:S01]  /*4950*/  ISETP.GT.U32.AND P5, PT, R2.reuse, R218, PT ;  /* 0x000000da0200720c */ /* 0x040fe20003fa4070 */
[C---:B------:R-:W-:Y:S01]  /*4960*/  IMAD R220, R2.reuse, R9, R220 ;  /* 0x0000000902dc7224 */ /* 0x040fe200078e02dc */
[----:B------:R-:W-:Y:S01]  /*4970*/  ISETP.GT.U32.AND P6, PT, R2, R214, PT ;  /* 0x000000d60200720c */ /* 0x000fe20003fc4070 */
[C---:B------:R-:W-:Y:S01]  /*4980*/  VIADD R6, R53.reuse, 0x5a ;  /* 0x0000005a35067836 */ /* 0x040fe20000000000 */
[----:B------:R-:W-:Y:S01]  /*4990*/  @!P3 IADD3 R216, R216, -R2, RZ ;  /* 0x80000002d8d8b210 */ /* 0x000fe20007ffe0ff */
[C---:B------:R-:W-:Y:S01]  /*49a0*/  VIADD R8, R53.reuse, 0x5c ;  /* 0x0000005c35087836 */ /* 0x040fe20000000000 */
[----:B------:R-:W-:Y:S01]  /*49b0*/  ISETP.GT.U32.AND P3, PT, R2, R220, PT ;  /* 0x000000dc0200720c */ /* 0x000fe20003f64070 */
[----:B------:R-:W-:Y:S01]  /*49c0*/  VIADD R13, R53, 0x5e ;  /* 0x0000005e350d7836 */ /* 0x000fe20000000000 */
[----:B------:R-:W-:-:S02]  /*49d0*/  IABS R224, R6 ;  /* 0x0000000600e07213 */ /* 0x000fc40000000000 */
[----:B------:R-:W-:Y:S02]  /*49e0*/  IADD3 R7, R53, 0x5b, RZ ;  /* 0x0000005b35077810 */ /* 0x000fe40007ffe0ff */
[----:B------:R-:W-:Y:S01]  /*49f0*/  @!P2 IADD3 R216, -R216, RZ, RZ ;  /* 0x000000ffd8d8a210 */ /* 0x000fe20007ffe1ff */
[----:B------:R-:W-:Y:S01]  /*4a00*/  @!P5 IMAD.IADD R218, R218, 0x1, -R2 ;  /* 0x00000001dadad824 */ /* 0x000fe200078e0a02 */
[----:B------:R-:W-:Y:S02]  /*4a10*/  IABS R226, R7 ;  /* 0x0000000700e27213 */ /* 0x000fe40000000000 */
[----:B------:R-:W-:Y:S01]  /*4a20*/  @!P6 IADD3 R214, R214, -R2, RZ ;  /* 0x80000002d6d6e210 */ /* 0x000fe20007ffe0ff */
[----:B------:R-:W-:Y:S01]  /*4a30*/  @!P0 IMAD.MOV R218, RZ, RZ, -R218 ;  /* 0x000000ffffda8224 */ /* 0x000fe200078e0ada */
[----:B------:R-:W-:Y:S01]  /*4a40*/  ISETP.GT.U32.AND P0, PT, R2, R222, PT ;  /* 0x000000de0200720c */ /* 0x000fe20003f04070 */
[----:B------:R-:W-:Y:S01]  /*4a50*/  @!P3 IMAD.IADD R220, R220, 0x1, -R2 ;  /* 0x00000001dcdcb824 */ /* 0x000fe200078e0a02 */
[----:B------:R-:W-:Y:S01]  /*4a60*/  ISETP.GE.AND P2, PT, R7, RZ, PT ;  /* 0x000000ff0700720c */ /* 0x000fe20003f46270 */
[----:B------:R-:W-:Y:S01]  /*4a70*/  @!P1 IMAD.MOV R214, RZ, RZ, -R214 ;  /* 0x000000ffffd69224 */ /* 0x000fe200078e0ad6 */
[----:B------:R-:W-:Y:S01]  /*4a80*/  ISETP.GE.AND P1, PT, R6, RZ, PT ;  /* 0x000000ff0600720c */ /* 0x000fe20003f26270 */
[----:B------:R-:W-:Y:S01]  /*4a90*/  IMAD.HI.U32 R6, R3, R224, RZ ;  /* 0x000000e003067227 */ /* 0x000fe200078e00ff */
[----:B------:R-:W-:-:S02]  /*4aa0*/  ISETP.GT.U32.AND P3, PT, R2, R220, PT ;  /* 0x000000dc0200720c */ /* 0x000fc40003f64070 */
[----:B------:R-:W-:Y:S01]  /*4ab0*/  IABS R228, R8 ;  /* 0x0000000800e47213 */ /* 0x000fe20000000000 */
[----:B------:R-:W-:Y:S01]  /*4ac0*/  IMAD.HI.U32 R7, R3, R226, RZ ;  /* 0x000000e203077227 */ /* 0x000fe200078e00ff */
[----:B------:R-:W-:Y:S02]  /*4ad0*/  IADD3 R9, -R6, RZ, RZ ;  /* 0x000000ff06097210 */ /* 0x000fe40007ffe1ff */
[----:B------:R-:W-:Y:S01]  /*4ae0*/  IABS R232, R13 ;  /* 0x0000000d00e87213 */ /* 0x000fe20000000000 */
[----:B------:R-:W-:Y:S01]  /*4af0*/  @!P0 IMAD.IADD R222, R222, 0x1, -R2 ;  /* 0x00000001dede8824 */ /* 0x000fe200078e0a02 */
[----:B------:R-:W-:Y:S01]  /*4b00*/  ISETP.GE.AND P6, PT, R11, RZ, PT ;  /* 0x000000ff0b00720c */ /* 0x000fe20003fc6270 */
[----:B------:R-:W-:Y:S01]  /*4b10*/  IMAD R224, R2, R9, R224 ;  /* 0x0000000902e07224 */ /* 0x000fe200078e02e0 */
[----:B------:R-:W-:Y:S01]  /*4b20*/  ISETP.GE.AND P5, PT, R8, RZ, PT ;  /* 0x000000ff0800720c */ /* 0x000fe20003fa6270 */
[----:B------:R-:W-:Y:S01]  /*4b30*/  IMAD.MOV R7, RZ, RZ, -R7 ;  /* 0x000000ffff077224 */ /* 0x000fe200078e0a07 */
[----:B------:R-:W-:Y:S01]  /*4b40*/  ISETP.GT.U32.AND P0, PT, R2, R222, PT ;  /* 0x000000de0200720c */ /* 0x000fe20003f04070 */
[----:B------:R-:W-:Y:S01]  /*4b50*/  IMAD.HI.U32 R6, R3, R228, RZ ;  /* 0x000000e403067227 */ /* 0x000fe200078e00ff */
[----:B------:R-:W-:-:S03]  /*4b60*/  IADD3 R8, R53, 0x5f, RZ ;  /* 0x0000005f35087810 */ /* 0x000fc60007ffe0ff */
[----:B------:R-:W-:Y:S01]  /*4b70*/  @!P3 IMAD.IADD R220, R220, 0x1, -R2 ;  /* 0x00000001dcdcb824 */ /* 0x000fe200078e0a02 */
[C---:B------:R-:W-:Y:S01]  /*4b80*/  ISETP.GT.U32.AND P3, PT, R2.reuse, R224, PT ;  /* 0x000000e00200720c */ /* 0x040fe20003f64070 */
[----:B------:R-:W-:Y:S01]  /*4b90*/  IMAD R226, R2, R7, R226 ;  /* 0x0000000702e27224 */ /* 0x000fe200078e02e2 */
[----:B------:R-:W-:Y:S01]  /*4ba0*/  IADD3 R7, -R6, RZ, RZ ;  /* 0x000000ff06077210 */ /* 0x000fe20007ffe1ff */
[----:B------:R-:W-:Y:S01]  /*4bb0*/  VIADD R11, R53, 0x5d ;  /* 0x0000005d350b7836 */ /* 0x000fe20000000000 */
[----:B------:R-:W-:Y:S01]  /*4bc0*/  IABS R234, R8 ;  /* 0x0000000800ea7213 */ /* 0x000fe20000000000 */
[----:B------:R-:W-:Y:S02]  /*4bd0*/  @!P4 IMAD.MOV R220, RZ, RZ, -R220 ;  /* 0x000000ffffdcc224 */ /* 0x000fe400078e0adc */
[----:B------:R-:W-:Y:S01]  /*4be0*/  IMAD R228, R2, R7, R228 ;  /* 0x0000000702e47224 */ /* 0x000fe200078e02e4 */
[----:B------:R-:W-:Y:S01]  /*4bf0*/  IABS R230, R11 ;  /* 0x0000000b00e67213 */ /* 0x000fe20000000000 */
[----:B------:R-:W-:-:S03]  /*4c00*/  IMAD.HI.U32 R7, R3, R232, RZ ;  /* 0x000000e803077227 */ /* 0x000fc600078e00ff */
[----:B------:R-:W-:Y:S01]  /*4c10*/  ISETP.GT.U32.AND P4, PT, R2, R228, PT ;  /* 0x000000e40200720c */ /* 0x000fe20003f84070 */
[--C-:B------:R-:W-:Y:S01]  /*4c20*/  @!P0 IMAD.IADD R222, R222, 0x1, -R2.reuse ;  /* 0x00000001dede8824 */ /* 0x100fe200078e0a02 */
[----:B------:R-:W-:Y:S01]  /*4c30*/  ISETP.GT.U32.AND P0, PT, R2, R226, PT ;  /* 0x000000e20200720c */ /* 0x000fe20003f04070 */
[----:B------:R-:W-:Y:S01]  /*4c40*/  @!P3 IMAD.IADD R224, R224, 0x1, -R2 ;  /* 0x00000001e0e0b824 */ /* 0x000fe200078e0a02 */
[----:B------:R-:W-:Y:S01]  /*4c50*/  IADD3 R7, -R7, RZ, RZ ;  /* 0x000000ff07077210 */ /* 0x000fe20007ffe1ff */
[----:B------:R-:W-:Y:S01]  /*4c60*/  IMAD.HI.U32 R6, R3, R230, RZ ;  /* 0x000000e603067227 */ /* 0x000fe200078e00ff */
[----:B------:R-:W-:Y:S02]  /*4c70*/  @!P6 IADD3 R222, -R222, RZ, RZ ;  /* 0x000000ffdedee210 */ /* 0x000fe40007ffe1ff */
[C---:B------:R-:W-:Y:S01]  /*4c80*/  ISETP.GT.U32.AND P3, PT, R2.reuse, R224, PT ;  /* 0x000000e00200720c */ /* 0x040fe20003f64070 */
[----:B------:R-:W-:Y:S02]  /*4c90*/  IMAD R232, R2, R7, R232 ;  /* 0x0000000702e87224 */ /* 0x000fe400078e02e8 */
[----:B------:R-:W-:-:S02]  /*4ca0*/  IMAD.MOV R9, RZ, RZ, -R6 ;  /* 0x000000ffff097224 */ /* 0x000fc400078e0a06 */
[----:B------:R-:W-:Y:S01]  /*4cb0*/  IMAD.HI.U32 R6, R3, R234, RZ ;  /* 0x000000ea03067227 */ /* 0x000fe200078e00ff */
[----:B------:R-:W-:-:S03]  /*4cc0*/  @!P4 IADD3 R228, R228, -R2, RZ ;  /* 0x80000002e4e4c210 */ /* 0x000fc60007ffe0ff */
[----:B------:R-:W-:Y:S01]  /*4cd0*/  @!P0 IMAD.IADD R226, R226, 0x1, -R2 ;  /* 0x00000001e2e28824 */ /* 0x000fe200078e0a02 */
[C---:B------:R-:W-:Y:S01]  /*4ce0*/  ISETP.GT.U32.AND P0, PT, R2.reuse, R232, PT ;  /* 0x000000e80200720c */ /* 0x040fe20003f04070 */
[----:B------:R-:W-:Y:S01]  /*4cf0*/  IMAD R230, R2, R9, R230 ;  /* 0x0000000902e67224 */ /* 0x000fe200078e02e6 */
[----:B------:R-:W-:Y:S01]  /*4d00*/  IADD3 R9, -R6, RZ, RZ ;  /* 0x000000ff06097210 */ /* 0x000fe20007ffe1ff */
[----:B------:R-:W-:Y:S01]  /*4d10*/  @!P3 IMAD.IADD R224, R224, 0x1, -R2 ;  /* 0x00000001e0e0b824 */ /* 0x000fe200078e0a02 */
[----:B------:R-:W-:Y:S01]  /*4d20*/  ISETP.GE.AND P3, PT, R11, RZ, PT ;  /* 0x000000ff0b00720c */ /* 0x000fe20003f66270 */
[----:B------:R-:W-:Y:S01]  /*4d30*/  IMAD.HI.U32 R7, R3, R240, RZ ;  /* 0x000000f003077227 */ /* 0x000fe200078e00ff */
[----:B------:R-:W-:Y:S02]  /*4d40*/  IADD3 R11, R53, 0x61, RZ ;  /* 0x00000061350b7810 */ /* 0x000fe40007ffe0ff */
[C---:B------:R-:W-:Y:S01]  /*4d50*/  ISETP.GT.U32.AND P4, PT, R2.reuse, R226, PT ;  /* 0x000000e20200720c */ /* 0x040fe20003f84070 */
[----:B------:R-:W-:Y:S01]  /*4d60*/  IMAD.MOV R7, RZ, RZ, -R7 ;  /* 0x000000ffff077224 */ /* 0x000fe200078e0a07 */
[----:B------:R-:W-:Y:S01]  /*4d70*/  IABS R242, R11 ;  /* 0x0000000b00f27213 */ /* 0x000fe20000000000 */
[C---:B------:R-:W-:Y:S01]  /*4d80*/  IMAD R234, R2.reuse, R9, R234 ;  /* 0x0000000902ea7224 */ /* 0x040fe200078e02ea */
[----:B------:R-:W-:Y:S01]  /*4d90*/  ISETP.GT.U32.AND P6, PT, R2, R230, PT ;  /* 0x000000e60200720c */ /* 0x000fe20003fc4070 */
[----:B------:R-:W-:Y:S01]  /*4da0*/  @!P0 IMAD.IADD R232, R232, 0x1, -R2 ;  /* 0x00000001e8e88824 */ /* 0x000fe200078e0a02 */
[----:B------:R-:W-:Y:S01]  /*4db0*/  @!P1 IADD3 R224, -R224, RZ, RZ ;  /* 0x000000ffe0e09210 */ /* 0x000fe20007ffe1ff */
[----:B------:R-:W-:-:S03]  /*4dc0*/  IMAD.HI.U32 R6, R3, R242, RZ ;  /* 0x000000f203067227 */ /* 0x000fc600078e00ff */
[C---:B------:R-:W-:Y:S01]  /*4dd0*/  ISETP.GT.U32.AND P1, PT, R2.reuse, R232, PT ;  /* 0x000000e80200720c */ /* 0x040fe20003f24070 */
[----:B------:R-:W-:Y:S02]  /*4de0*/  IMAD R240, R2, R7, R240 ;  /* 0x0000000702f07224 */ /* 0x000fe400078e02f0 */
[----:B------:R-:W-:Y:S02]  /*4df0*/  IMAD.MOV R7, RZ, RZ, -R6 ;  /* 0x000000ffff077224 */ /* 0x000fe400078e0a06 */
[----:B------:R-:W-:Y:S01]  /*4e00*/  @!P4 IMAD.IADD R226, R226, 0x1, -R2 ;  /* 0x00000001e2e2c824 */ /* 0x000fe200078e0a02 */
[C---:B------:R-:W-:Y:S01]  /*4e10*/  ISETP.GT.U32.AND P4, PT, R2.reuse, R234, PT ;  /* 0x000000ea0200720c */ /* 0x040fe20003f84070 */
[----:B------:R-:W-:Y:S02]  /*4e20*/  IMAD R242, R2, R7, R242 ;  /* 0x0000000702f27224 */ /* 0x000fe400078e02f2 */
[----:B------:R-:W-:Y:S01]  /*4e30*/  @!P6 IMAD.IADD R230, R230, 0x1, -R2 ;  /* 0x00000001e6e6e824 */ /* 0x000fe200078e0a02 */
[----:B------:R-:W-:Y:S01]  /*4e40*/  ISETP.GT.U32.AND P6, PT, R2, R228, PT ;  /* 0x000000e40200720c */ /* 0x000fe20003fc4070 */
[----:B------:R-:W-:-:S02]  /*4e50*/  IMAD.HI.U32 R6, R3, R238, RZ ;  /* 0x000000ee03067227 */ /* 0x000fc400078e00ff */
[----:B------:R-:W-:Y:S02]  /*4e60*/  @!P1 IADD3 R232, R232, -R2, RZ ;  /* 0x80000002e8e89210 */ /* 0x000fe40007ffe0ff */
[C---:B------:R-:W-:Y:S01]  /*4e70*/  ISETP.GT.U32.AND P1, PT, R2.reuse, R242, PT ;  /* 0x000000f20200720c */ /* 0x040fe20003f24070 */
[----:B------:R-:W-:Y:S01]  /*4e80*/  IMAD.HI.U32 R7, R3, R236, RZ ;  /* 0x000000ec03077227 */ /* 0x000fe200078e00ff */
[----:B------:R-:W-:-:S03]  /*4e90*/  ISETP.GT.U32.AND P0, PT, R2, R230, PT ;  /* 0x000000e60200720c */ /* 0x000fc60003f04070 */
[----:B------:R-:W-:Y:S01]  /*4ea0*/  @!P4 IMAD.IADD R234, R234, 0x1, -R2 ;  /* 0x00000001eaeac824 */ /* 0x000fe200078e0a02 */
[----:B------:R-:W-:Y:S01]  /*4eb0*/  ISETP.GE.AND P4, PT, R8, RZ, PT ;  /* 0x000000ff0800720c */ /* 0x000fe20003f86270 */
[----:B------:R-:W-:Y:S01]  /*4ec0*/  IMAD.MOV R9, RZ, RZ, -R6 ;  /* 0x000000ffff097224 */ /* 0x000fe200078e0a06 */
[----:B------:R-:W-:Y:S01]  /*4ed0*/  @!P6 IADD3 R228, R228, -R2, RZ ;  /* 0x80000002e4e4e210 */ /* 0x000fe20007ffe0ff */
[----:B------:R-:W-:Y:S01]  /*4ee0*/  VIADD R8, R53, 0x64 ;  /* 0x0000006435087836 */ /* 0x000fe20000000000 */
[----:B------:R-:W-:Y:S01]  /*4ef0*/  ISETP.GT.U32.AND P6, PT, R2, R240, PT ;  /* 0x000000f00200720c */ /* 0x000fe20003fc4070 */
[----:B------:R-:W-:Y:S02]  /*4f00*/  IMAD.MOV R7, RZ, RZ, -R7 ;  /* 0x000000ffff077224 */ /* 0x000fe400078e0a07 */
[----:B------:R-:W-:Y:S01]  /*4f10*/  @!P1 IADD3 R242, R242, -R2, RZ ;  /* 0x80000002f2f29210 */ /* 0x000fe20007ffe0ff */
[C---:B------:R-:W-:Y:S01]  /*4f20*/  IMAD R238, R2.reuse, R9, R238 ;  /* 0x0000000902ee7224 */ /* 0x040fe200078e02ee */
[----:B------:R-:W-:Y:S01]  /*4f30*/  ISETP.GT.U32.AND P1, PT, R2, R234, PT ;  /* 0x000000ea0200720c */ /* 0x000fe20003f24070 */
[----:B------:R-:W-:Y:S01]  /*4f40*/  @!P0 IMAD.IADD R230, R230, 0x1, -R2 ;  /* 0x00000001e6e68824 */ /* 0x000fe200078e0a02 */
[----:B------:R-:W-:Y:S01]  /*4f50*/  ISETP.GE.AND P0, PT, R13, RZ, PT ;  /* 0x000000ff0d00720c */ /* 0x000fe20003f06270 */
[----:B------:R-:W-:Y:S01]  /*4f60*/  IMAD R236, R2, R7, R236 ;  /* 0x0000000702ec7224 */ /* 0x000fe200078e02ec */
[----:B------:R-:W-:Y:S01]  /*4f70*/  IABS R244, R8 ;  /* 0x0000000800f47213 */ /* 0x000fe20000000000 */
[----:B------:R-:W-:Y:S01]  /*4f80*/  @!P5 IMAD.MOV R228, RZ, RZ, -R228 ;  /* 0x000000ffffe4d224 */ /* 0x000fe200078e0ae4 */
[----:B------:R-:W-:Y:S01]  /*4f90*/  @!P3 IADD3 R230, -R230, RZ, RZ ;  /* 0x000000ffe6e6b210 */ /* 0x000fe20007ffe1ff */
[----:B------:R-:W-:Y:S01]  /*4fa0*/  @!P2 IMAD.MOV R226, RZ, RZ, -R226 ;  /* 0x000000ffffe2a224 */ /* 0x000fe200078e0ae2 */
[C---:B------:R-:W-:Y:S01]  /*4fb0*/  ISETP.GT.U32.AND P3, PT, R2.reuse, R238, PT ;  /* 0x000000ee0200720c */ /* 0x040fe20003f64070 */
[----:B------:R-:W-:Y:S01]  /*4fc0*/  IMAD.HI.U32 R6, R3, R244, RZ ;  /* 0x000000f403067227 */ /* 0x000fe200078e00ff */
[----:B------:R-:W-:-:S02]  /*4fd0*/  ISETP.GT.U32.AND P5, PT, R2, R242, PT ;  /* 0x000000f20200720c */ /* 0x000fc40003fa4070 */
[----:B------:R-:W-:Y:S01]  /*4fe0*/  @!P6 IADD3 R240, R240, -R2, RZ ;  /* 0x80000002f0f0e210 */ /* 0x000fe20007ffe0ff */
[----:B------:R-:W-:Y:S01]  /*4ff0*/  @!P1 IMAD.IADD R234, R234, 0x1, -R2 ;  /* 0x00000001eaea9824 */ /* 0x000fe200078e0a02 */
[C---:B------:R-:W-:Y:S01]  /*5000*/  ISETP.GT.U32.AND P1, PT, R2.reuse, R236, PT ;  /* 0x000000ec0200720c */ /* 0x040fe20003f24070 */
[----:B------:R-:W-:Y:S01]  /*5010*/  @!P0 IMAD.MOV R232, RZ, RZ, -R232 ;  /* 0x000000ffffe88224 */ /* 0x000fe200078e0ae8 */
[----:B------:R-:W-:Y:S01]  /*5020*/  ISETP.GE.AND P0, PT, R11, RZ, PT ;  /* 0x000000ff0b00720c */ /* 0x000fe20003f06270 */
[----:B------:R-:W-:Y:S01]  /*5030*/  VIADD R13, R53, 0x65 ;  /* 0x00000065350d7836 */ /* 0x000fe20000000000 */
[----:B------:R-:W-:Y:S02]  /*5040*/  ISETP.GT.U32.AND P2, PT, R2, R240, PT ;  /* 0x000000f00200720c */ /* 0x000fe40003f44070 */
[----:B------:R-:W-:Y:S01]  /*5050*/  IADD3 R9, -R6, RZ, RZ ;  /* 0x000000ff06097210 */ /* 0x000fe20007ffe1ff */
[--C-:B------:R-:W-:Y:S01]  /*5060*/  @!P3 IMAD.IADD R238, R238, 0x1, -R2.reuse ;  /* 0x00000001eeeeb824 */ /* 0x100fe200078e0a02 */
[----:B------:R-:W-:Y:S01]  /*5070*/  ISETP.GE.AND P6, PT, R15, RZ, PT ;  /* 0x000000ff0f00720c */ /* 0x000fe20003fc6270 */
[----:B------:R-:W-:Y:S01]  /*5080*/  @!P5 IMAD.IADD R242, R242, 0x1, -R2 ;  /* 0x00000001f2f2d824 */ /* 0x000fe200078e0a02 */
[----:B------:R-:W-:Y:S01]  /*5090*/  IABS R246, R13 ;  /* 0x0000000d00f67213 */ /* 0x000fe20000000000 */
[----:B------:R-:W-:Y:S01]  /*50a0*/  IMAD R244, R2, R9, R244 ;  /* 0x0000000902f47224 */ /* 0x000fe200078e02f4 */
[----:B------:R-:W-:Y:S01]  /*50b0*/  ISETP.GE.AND P5, PT, R19, RZ, PT ;  /* 0x000000ff1300720c */ /* 0x000fe20003fa6270 */
[----:B------:R-:W-:Y:S01]  /*50c0*/  @!P1 IMAD.IADD R236, R236, 0x1, -R2 ;  /* 0x00000001ecec9824 */ /* 0x000fe200078e0a02 */
[C---:B------:R-:W-:Y:S01]  /*50d0*/  ISETP.GT.U32.AND P1, PT, R2.reuse, R238, PT ;  /* 0x000000ee0200720c */ /* 0x040fe20003f24070 */
[----:B------:R-:W-:Y:S01]  /*50e0*/  @!P0 IMAD.MOV R242, RZ, RZ, -R242 ;  /* 0x000000fffff28224 */ /* 0x000fe200078e0af2 */
[----:B------:R-:W-:Y:S01]  /*50f0*/  ISETP.GT.U32.AND P0, PT, R2, R244, PT ;  /* 0x000000f40200720c */ /* 0x000fe20003f04070 */
[----:B------:R-:W-:Y:S01]  /*5100*/  IMAD.HI.U32 R7, R3, R246, RZ ;  /* 0x000000f603077227 */ /* 0x000fe200078e00ff */
[----:B------:R-:W-:-:S02]  /*5110*/  @!P2 IADD3 R240, R240, -R2, RZ ;  /* 0x80000002f0f0a210 */ /* 0x000fc40007ffe0ff */
[----:B------:R-:W-:Y:S01]  /*5120*/  ISETP.GE.AND P2, PT, R17, RZ, PT ;  /* 0x000000ff1100720c */ /* 0x000fe20003f46270 */
[C---:B------:R-:W-:Y:S01]  /*5130*/  VIADD R6, R53.reuse, 0x66 ;  /* 0x0000006635067836 */ /* 0x040fe20000000000 */
[----:B------:R-:W-:Y:S01]  /*5140*/  ISETP.GE.AND P3, PT, R8, RZ, PT ;  /* 0x000000ff0800720c */ /* 0x000fe20003f66270 */
[----:B------:R-:W-:Y:S01]  /*5150*/  @!P6 IMAD.MOV R240, RZ, RZ, -R240 ;  /* 0x000000fffff0e224 */ /* 0x000fe200078e0af0 */
[----:B------:R-:W-:Y:S01]  /*5160*/  ISETP.GT.U32.AND P6, PT, R2, R236, PT ;  /* 0x000000ec0200720c */ /* 0x000fe20003fc4070 */
[----:B------:R-:W-:Y:S01]  /*5170*/  IMAD.MOV R7, RZ, RZ, -R7 ;  /* 0x000000ffff077224 */ /* 0x000fe200078e0a07 */
[----:B------:R-:W-:Y:S01]  /*5180*/  IABS R248, R6 ;  /* 0x0000000600f87213 */ /* 0x000fe20000000000 */
[----:B------:R-:W-:Y:S01]  /*5190*/  @!P1 IMAD.IADD R238, R238, 0x1, -R2 ;  /* 0x00000001eeee9824 */ /* 0x000fe200078e0a02 */
[----:B------:R-:W-:Y:S01]  /*51a0*/  ISETP.GE.AND P1, PT, R6, RZ, PT ;  /* 0x000000ff0600720c */ /* 0x000fe20003f26270 */
[----:B------:R-:W-:Y:S01]  /*51b0*/  IMAD R246, R2, R7, R246 ;  /* 0x0000000702f67224 */ /* 0x000fe200078e02f6 */
[----:B------:R-:W-:Y:S01]  /*51c0*/  IADD3 R7, R53, 0x67, RZ ;  /* 0x0000006735077810 */ /* 0x000fe20007ffe0ff */
[----:B------:R-:W-:Y:S01]  /*51d0*/  IMAD.HI.U32 R6, R3, R248, RZ ;  /* 0x000000f803067227 */ /* 0x000fe200078e00ff */
[----:B------:R-:W-:-:S02]  /*51e0*/  @!P0 IADD3 R244, R244, -R2, RZ ;  /* 0x80000002f4f48210 */ /* 0x000fc40007ffe0ff */
[----:B------:R-:W-:Y:S01]  /*51f0*/  IABS R250, R7 ;  /* 0x0000000700fa7213 */ /* 0x000fe20000000000 */
[----:B------:R-:W-:Y:S01]  /*5200*/  @!P2 IMAD.MOV R238, RZ, RZ, -R238 ;  /* 0x000000ffffeea224 */ /* 0x000fe200078e0aee */
[----:B------:R-:W-:Y:S01]  /*5210*/  ISETP.GT.U32.AND P2, PT, R2, R244, PT ;  /* 0x000000f40200720c */ /* 0x000fe20003f44070 */
[----:B------:R-:W-:Y:S01]  /*5220*/  @!P6 IMAD.IADD R236, R236, 0x1, -R2 ;  /* 0x00000001ecece824 */ /* 0x000fe200078e0a02 */
[----:B------:R-:W-:Y:S01]  /*5230*/  ISETP.GE.AND P6, PT, R7, RZ, PT ;  /* 0x000000ff0700720c */ /* 0x000fe20003fc6270 */
[----:B------:R-:W-:Y:S01]  /*5240*/  VIADD R9, R53, 0x68 ;  /* 0x0000006835097836 */ /* 0x000fe20000000000 */
[----:B------:R-:W-:Y:S01]  /*5250*/  @!P4 IADD3 R234, -R234, RZ, RZ ;  /* 0x000000ffeaeac210 */ /* 0x000fe20007ffe1ff */
[----:B------:R-:W-:Y:S01]  /*5260*/  IMAD.MOV R7, RZ, RZ, -R6 ;  /* 0x000000ffff077224 */ /* 0x000fe200078e0a06 */
[----:B------:R-:W-:Y:S01]  /*5270*/  @!P5 IADD3 R236, -R236, RZ, RZ ;  /* 0x000000ffececd210 */ /* 0x000fe20007ffe1ff */
[----:B------:R-:W-:Y:S01]  /*5280*/  IMAD.HI.U32 R6, R3, R250, RZ ;  /* 0x000000fa03067227 */ /* 0x000fe200078e00ff */
[----:B------:R-:W-:-:S02]  /*5290*/  IABS R252, R9 ;  /* 0x0000000900fc7213 */ /* 0x000fc40000000000 */
[----:B------:R-:W-:Y:S01]  /*52a0*/  ISETP.GE.AND P5, PT, R9, RZ, PT ;  /* 0x000000ff0900720c */ /* 0x000fe20003fa6270 */
[----:B------:R-:W-:Y:S01]  /*52b0*/  IMAD.MOV R9, RZ, RZ, -R6 ;  /* 0x000000ffff097224 */ /* 0x000fe200078e0a06 */
[----:B------:R-:W-:Y:S01]  /*52c0*/  ISETP.GE.AND P4, PT, R13, RZ, PT ;  /* 0x000000ff0d00720c */ /* 0x000fe20003f86270 */
[----:B------:R-:W-:Y:S01]  /*52d0*/  @!P2 IMAD.IADD R244, R244, 0x1, -R2 ;  /* 0x00000001f4f4a824 */ /* 0x000fe200078e0a02 */
[C---:B------:R-:W-:Y:S01]  /*52e0*/  ISETP.GT.U32.AND P0, PT, R2.reuse, R246, PT ;  /* 0x000000f60200720c */ /* 0x040fe20003f04070 */
[C---:B------:R-:W-:Y:S01]  /*52f0*/  IMAD R250, R2.reuse, R9, R250 ;  /* 0x0000000902fa7224 */ /* 0x040fe200078e02fa */
[C---:B------:R-:W-:Y:S01]  /*5300*/  IADD3 R13, R53.reuse, 0x6a, RZ ;  /* 0x0000006a350d7810 */ /* 0x040fe20007ffe0ff */
[----:B------:R-:W-:Y:S01]  /*5310*/  @!P3 IMAD.MOV R244, RZ, RZ, -R244 ;  /* 0x000000fffff4b224 */ /* 0x000fe200078e0af4 */
[----:B------:R-:W-:Y:S01]  /*5320*/  IADD3 R11, R53, 0x69, RZ ;  /* 0x00000069350b7810 */ /* 0x000fe20007ffe0ff */
[C---:B------:R-:W-:Y:S01]  /*5330*/  IMAD R248, R2.reuse, R7, R248 ;  /* 0x0000000702f87224 */ /* 0x040fe200078e02f8 */
[----:B------:R-:W-:Y:S01]  /*5340*/  ISETP.GT.U32.AND P3, PT, R2, R250, PT ;  /* 0x000000fa0200720c */ /* 0x000fe20003f64070 */
[----:B------:R-:W-:Y:S01]  /*5350*/  IMAD.HI.U32 R6, R3, R252, RZ ;  /* 0x000000fc03067227 */ /* 0x000fe200078e00ff */
[----:B------:R-:W-:-:S02]  /*5360*/  IABS R23, R13 ;  /* 0x0000000d00177213 */ /* 0x000fc40000000000 */
[----:B------:R-:W-:Y:S01]  /*5370*/  ISETP.GT.U32.AND P2, PT, R2, R248, PT ;  /* 0x000000f80200720c */ /* 0x000fe20003f44070 */
[----:B------:R-:W-:Y:S01]  /*5380*/  IMAD.MOV R9, RZ, RZ, -R6 ;  /* 0x000000ffff097224 */ /* 0x000fe200078e0a06 */
[----:B------:R-:W-:Y:S01]  /*5390*/  IABS R8, R11 ;  /* 0x0000000b00087213 */ /* 0x000fe20000000000 */
[----:B------:R-:W-:Y:S01]  /*53a0*/  IMAD.HI.U32 R6, R3, R23, RZ ;  /* 0x0000001703067227 */ /* 0x000fe200078e00ff */
[----:B------:R-:W-:Y:S02]  /*53b0*/  @!P0 IADD3 R246, R246, -R2, RZ ;  /* 0x80000002f6f68210 */ /* 0x000fe40007ffe0ff */
[----:B------:R-:W-:Y:S01]  /*53c0*/  IADD3 R19, R53, 0x71, RZ ;  /* 0x0000007135137810 */ /* 0x000fe20007ffe0ff */
[----:B------:R-:W-:Y:S01]  /*53d0*/  IMAD.MOV R6, RZ, RZ, -R6 ;  /* 0x000000ffff067224 */ /* 0x000fe200078e0a06 */
[----:B------:R-:W-:Y:S01]  /*53e0*/  ISETP.GT.U32.AND P0, PT, R2, R246, PT ;  /* 0x000000f60200720c */ /* 0x000fe20003f04070 */
[----:B------:R-:W-:Y:S01]  /*53f0*/  IMAD.HI.U32 R7, R3, R8, RZ ;  /* 0x0000000803077227 */ /* 0x000fe200078e00ff */
[----:B------:R-:W-:-:S02]  /*5400*/  @!P3 IADD3 R250, R250, -R2, RZ ;  /* 0x80000002fafab210 */ /* 0x000fc40007ffe0ff */
[----:B------:R-:W-:Y:S01]  /*5410*/  IABS R146, R19 ;  /* 0x0000001300927213 */ /* 0x000fe20000000000 */
[C---:B------:R-:W-:Y:S01]  /*5420*/  IMAD R23, R2.reuse, R6, R23 ;  /* 0x0000000602177224 */ /* 0x040fe200078e0217 */
[----:B------:R-:W-:Y:S01]  /*5430*/  ISETP.GT.U32.AND P3, PT, R2, R250, PT ;  /* 0x000000fa0200720c */ /* 0x000fe20003f64070 */
[----:B------:R-:W-:Y:S02]  /*5440*/  @!P2 IMAD.IADD R248, R248, 0x1, -R2 ;  /* 0x00000001f8f8a824 */ /* 0x000fe400078e0a02 */
[C---:B------:R-:W-:Y:S02]  /*5450*/  IMAD R252, R2.reuse, R9, R252 ;  /* 0x0000000902fc7224 */ /* 0x040fe400078e02fc */
[----:B------:R-:W-:Y:S01]  /*5460*/  IMAD.MOV R7, RZ, RZ, -R7 ;  /* 0x000000ffff077224 */ /* 0x000fe200078e0a07 */
[----:B------:R-:W-:Y:S01]  /*5470*/  ISETP.GT.U32.AND P2, PT, R2, R248, PT ;  /* 0x000000f80200720c */ /* 0x000fe20003f44070 */
[----:B------:R-:W-:Y:S01]  /*5480*/  @!P0 IMAD.IADD R246, R246, 0x1, -R2 ;  /* 0x00000001f6f68824 */ /* 0x000fe200078e0a02 */
[C---:B------:R-:W-:Y:S01]  /*5490*/  ISETP.GT.U32.AND P0, PT, R2.reuse, R252, PT ;  /* 0x000000fc0200720c */ /* 0x040fe20003f04070 */
[----:B------:R-:W-:Y:S01]  /*54a0*/  IMAD R9, R2, R7, R8 ;  /* 0x0000000702097224 */ /* 0x000fe200078e0208 */
[C---:B------:R-:W-:Y:S01]  /*54b0*/  IADD3 R8, R53.reuse, 0x6b, RZ ;  /* 0x0000006b35087810 */ /* 0x040fe20007ffe0ff */
[----:B------:R-:W-:-:S02]  /*54c0*/  VIADD R15, R53, 0x6c ;  /* 0x0000006c350f7836 */ /* 0x000fc40000000000 */
[----:B------:R-:W-:Y:S01]  /*54d0*/  @!P3 IMAD.IADD R250, R250, 0x1, -R2 ;  /* 0x00000001fafab824 */ /* 0x000fe200078e0a02 */
[C---:B------:R-:W-:Y:S01]  /*54e0*/  ISETP.GT.U32.AND P3, PT, R2.reuse, R23, PT ;  /* 0x000000170200720c */ /* 0x040fe20003f64070 */
[----:B------:R-:W-:Y:S01]  /*54f0*/  @!P4 IMAD.MOV R246, RZ, RZ, -R246 ;  /* 0x000000fffff6c224 */ /* 0x000fe200078e0af6 */
[----:B------:R-:W-:Y:S01]  /*5500*/  IABS R56, R15 ;  /* 0x0000000f00387213 */ /* 0x000fe20000000000 */
[----:B------:R-:W-:Y:S01]  /*5510*/  @!P6 IMAD.MOV R250, RZ, RZ, -R250 ;  /* 0x000000fffffae224 */ /* 0x000fe200078e0afa */
[----:B------:R-:W-:Y:S01]  /*5520*/  ISETP.GT.U32.AND P4, PT, R2, R9, PT ;  /* 0x000000090200720c */ /* 0x000fe20003f84070 */
[----:B------:R-:W-:Y:S01]  /*5530*/  VIADD R17, R53, 0x70 ;  /* 0x0000007035117836 */ /* 0x000fe20000000000 */
[----:B------:R-:W-:Y:S01]  /*5540*/  @!P2 IADD3 R248, R248, -R2, RZ ;  /* 0x80000002f8f8a210 */ /* 0x000fe20007ffe0ff */
[----:B------:R-:W-:Y:S01]  /*5550*/  IMAD.HI.U32 R7, R3, R56, RZ ;  /* 0x0000003803077227 */ /* 0x000fe200078e00ff */
[----:B------:R-:W-:Y:S02]  /*5560*/  IABS R39, R8 ;  /* 0x0000000800277213 */ /* 0x000fe40000000000 */
[----:B------:R-:W-:Y:S01]  /*5570*/  @!P1 IADD3 R248, -R248, RZ, RZ ;  /* 0x000000fff8f89210 */ /* 0x000fe20007ffe1ff */
[----:B------:R-:W-:Y:S01]  /*5580*/  @!P0 IMAD.IADD R252, R252, 0x1, -R2 ;  /* 0x00000001fcfc8824 */ /* 0x000fe200078e0a02 */
[----:B------:R-:W-:Y:S01]  /*5590*/  ISETP.GE.AND P1, PT, R13, RZ, PT ;  /* 0x000000ff0d00720c */ /* 0x000fe20003f26270 */
[----:B------:R-:W-:Y:S01]  /*55a0*/  IMAD.HI.U32 R6, R3, R39, RZ ;  /* 0x0000002703067227 */ /* 0x000fe200078e00ff */
[----:B------:R-:W-:-:S02]  /*55b0*/  @!P3 IADD3 R23, R23, -R2, RZ ;  /* 0x800000021717b210 */ /* 0x000fc40007ffe0ff */
[----:B------:R-:W-:Y:S01]  /*55c0*/  IADD3 R7, -R7, RZ, RZ ;  /* 0x000000ff07077210 */ /* 0x000fe20007ffe1ff */
[----:B------:R-:W-:Y:S01]  /*55d0*/  @!P4 IMAD.IADD R9, R9, 0x1, -R2 ;  /* 0x000000010909c824 */ /* 0x000fe200078e0a02 */
[C---:B------:R-:W-:Y:S01]  /*55e0*/  ISETP.GT.U32.AND P3, PT, R2.reuse, R23, PT ;  /* 0x000000170200720c */ /* 0x040fe20003f64070 */
[----:B------:R-:W-:Y:S01]  /*55f0*/  IMAD.MOV R6, RZ, RZ, -R6 ;  /* 0x000000ffff067224 */ /* 0x000fe200078e0a06 */
[C---:B------:R-:W-:Y:S01]  /*5600*/  ISETP.GT.U32.AND P0, PT, R2.reuse, R252, PT ;  /* 0x000000fc0200720c */ /* 0x040fe20003f04070 */
[C---:B------:R-:W-:Y:S01]  /*5610*/  IMAD R56, R2.reuse, R7, R56 ;  /* 0x0000000702387224 */ /* 0x040fe200078e0238 */
[C---:B------:R-:W-:Y:S01]  /*5620*/  ISETP.GT.U32.AND P4, PT, R2.reuse, R9, PT ;  /* 0x000000090200720c */ /* 0x040fe20003f84070 */
[----:B------:R-:W-:Y:S01]  /*5630*/  IMAD R39, R2, R6, R39 ;  /* 0x0000000602277224 */ /* 0x000fe200078e0227 */
[----:B------:R-:W-:Y:S01]  /*5640*/  ISETP.GE.AND P2, PT, R11, RZ, PT ;  /* 0x000000ff0b00720c */ /* 0x000fe20003f46270 */
[C---:B------:R-:W-:Y:S01]  /*5650*/  VIADD R7, R53.reuse, 0x6e ;  /* 0x0000006e35077836 */ /* 0x040fe20000000000 */
[----:B------:R-:W-:Y:S01]  /*5660*/  ISETP.GE.AND P6, PT, R8, RZ, PT ;  /* 0x000000ff0800720c */ /* 0x000fe20003fc6270 */
[C---:B------:R-:W-:Y:S01]  /*5670*/  VIADD R6, R53.reuse, 0x6d ;  /* 0x0000006d35067836 */ /* 0x040fe20000000000 */
[----:B------:R-:W-:Y:S01]  /*5680*/  IADD3 R8, R53, 0x6f, RZ ;  /* 0x0000006f35087810 */ /* 0x000fe20007ffe0ff */
[----:B------:R-:W-:Y:S01]  /*5690*/  IMAD.HI.U32 R11, R3, R146, RZ ;  /* 0x00000092030b7227 */ /* 0x000fe200078e00ff */
[----:B------:R-:W-:-:S02]  /*56a0*/  IABS R24, R7 ;  /* 0x0000000700187213 */ /* 0x000fc40000000000 */
[----:B------:R-:W-:Y:S01]  /*56b0*/  @!P3 IADD3 R23, R23, -R2, RZ ;  /* 0x800000021717b210 */ /* 0x000fe20007ffe0ff */
[--C-:B------:R-:W-:Y:S01]  /*56c0*/  @!P0 IMAD.IADD R252, R252, 0x1, -R2.reuse ;  /* 0x00000001fcfc8824 */ /* 0x100fe200078e0a02 */
[----:B------:R-:W-:Y:S01]  /*56d0*/  IABS R150, R8 ;  /* 0x0000000800967213 */ /* 0x000fe20000000000 */
[----:B------:R-:W-:Y:S01]  /*56e0*/  @!P4 IMAD.IADD R9, R9, 0x1, -R2 ;  /* 0x000000010909c824 */ /* 0x000fe200078e0a02 */
[----:B------:R-:W-:Y:S01]  /*56f0*/  IABS R55, R6 ;  /* 0x0000000600377213 */ /* 0x000fe20000000000 */
[----:B------:R-:W-:Y:S01]  /*5700*/  @!P1 IMAD.MOV R23, RZ, RZ, -R23 ;  /* 0x000000ffff179224 */ /* 0x000fe200078e0a17 */
[C---:B------:R-:W-:Y:S01]  /*5710*/  ISETP.GT.U32.AND P1, PT, R2.reuse, R56, PT ;  /* 0x000000380200720c */ /* 0x040fe20003f24070 */
[----:B------:R-:W-:Y:S01]  /*5720*/  @!P5 IMAD.MOV R252, RZ, RZ, -R252 ;  /* 0x000000fffffcd224 */ /* 0x000fe200078e0afc */
[----:B------:R-:W-:Y:S01]  /*5730*/  ISETP.GT.U32.AND P5, PT, R2, R39, PT ;  /* 0x000000270200720c */ /* 0x000fe20003fa4070 */
[----:B------:R-:W-:Y:S01]  /*5740*/  @!P2 IMAD.MOV R9, RZ, RZ, -R9 ;  /* 0x000000ffff09a224 */ /* 0x000fe200078e0a09 */
[----:B------:R-:W-:Y:S01]  /*5750*/  ISETP.GE.AND P2, PT, R7, RZ, PT ;  /* 0x000000ff0700720c */ /* 0x000fe20003f46270 */
[----:B------:R-:W-:Y:S01]  /*5760*/  IMAD.HI.U32 R7, R3, R150, RZ ;  /* 0x0000009603077227 */ /* 0x000fe200078e00ff */
[----:B------:R-:W-:-:S02]  /*5770*/  ISETP.GE.AND P4, PT, R6, RZ, PT ;  /* 0x000000ff0600720c */ /* 0x000fc40003f86270 */
[----:B------:R-:W-:Y:S01]  /*5780*/  IADD3 R11, -R11, RZ, RZ ;  /* 0x000000ff0b0b7210 */ /* 0x000fe20007ffe1ff */
[----:B------:R-:W-:Y:S01]  /*5790*/  IMAD.HI.U32 R6, R3, R55, RZ ;  /* 0x0000003703067227 */ /* 0x000fe200078e00ff */
[----:B------:R-:W-:Y:S02]  /*57a0*/  IADD3 R7, -R7, RZ, RZ ;  /* 0x000000ff07077210 */ /* 0x000fe40007ffe1ff */
[----:B------:R-:W-:Y:S01]  /*57b0*/  IABS R148, R17 ;  /* 0x0000001100947213 */ /* 0x000fe20000000000 */
[--C-:B------:R-:W-:Y:S01]  /*57c0*/  @!P1 IMAD.IADD R56, R56, 0x1, -R2.reuse ;  /* 0x0000000138389824 */ /* 0x100fe200078e0a02 */
[----:B------:R-:W-:Y:S01]  /*57d0*/  IADD3 R6, -R6, RZ, RZ ;  /* 0x000000ff06067210 */ /* 0x000fe20007ffe1ff */
[----:B------:R-:W-:Y:S01]  /*57e0*/  @!P5 IMAD.IADD R39, R39, 0x1, -R2 ;  /* 0x000000012727d824 */ /* 0x000fe200078e0a02 */
[----:B------:R-:W-:Y:S01]  /*57f0*/  ISETP.GE.AND P0, PT, R15, RZ, PT ;  /* 0x000000ff0f00720c */ /* 0x000fe20003f06270 */
[C---:B------:R-:W-:Y:S01]  /*5800*/  IMAD R150, R2.reuse, R7, R150 ;  /* 0x0000000702967224 */ /* 0x040fe200078e0296 */
[C---:B------:R-:W-:Y:S01]  /*5810*/  ISETP.GT.U32.AND P1, PT, R2.reuse, R56, PT ;  /* 0x000000380200720c */ /* 0x040fe20003f24070 */
[C---:B------:R-:W-:Y:S01]  /*5820*/  IMAD R55, R2.reuse, R6, R55 ;  /* 0x0000000602377224 */ /* 0x040fe200078e0237 */
[----:B------:R-:W-:Y:S01]  /*5830*/  ISETP.GT.U32.AND P5, PT, R2, R39, PT ;  /* 0x000000270200720c */ /* 0x000fe20003fa4070 */
[----:B------:R-:W-:Y:S01]  /*5840*/  IMAD.HI.U32 R6, R3, R24, RZ ;  /* 0x0000001803067227 */ /* 0x000fe200078e00ff */
[----:B------:R-:W-:-:S03]  /*5850*/  ISETP.GE.AND P3, PT, R8, RZ, PT ;  /* 0x000000ff0800720c */ /* 0x000fc60003f66270 */
[----:B------:R-:W-:Y:S02]  /*5860*/  IMAD.MOV R13, RZ, RZ, -R6 ;  /* 0x000000ffff0d7224 */ /* 0x000fe400078e0a06 */
[----:B------:R-:W-:-:S04]  /*5870*/  IMAD.HI.U32 R6, R3, R144, RZ ;  /* 0x0000009003067227 */ /* 0x000fc800078e00ff */
[--C-:B------:R-:W-:Y:S01]  /*5880*/  @!P1 IMAD.IADD R56, R56, 0x1, -R2.reuse ;  /* 0x0000000138389824 */ /* 0x100fe200078e0a02 */
[C---:B------:R-:W-:Y:S01]  /*5890*/  ISETP.GT.U32.AND P1, PT, R2.reuse, R150, PT ;  /* 0x000000960200720c */ /* 0x040fe20003f24070 */
[----:B------:R-:W-:Y:S01]  /*58a0*/  @!P5 IMAD.IADD R39, R39, 0x1, -R2 ;  /* 0x000000012727d824 */ /* 0x000fe200078e0a02 */
[C---:B------:R-:W-:Y:S01]  /*58b0*/  ISETP.GT.U32.AND P5, PT, R2.reuse, R55, PT ;  /* 0x000000370200720c */ /* 0x040fe20003fa4070 */
[----:B------:R-:W-:Y:S02]  /*58c0*/  IMAD.MOV R7, RZ, RZ, -R6 ;  /* 0x000000ffff077224 */ /* 0x000fe400078e0a06 */
[C---:B------:R-:W-:Y:S02]  /*58d0*/  IMAD R146, R2.reuse, R11, R146 ;  /* 0x0000000b02927224 */ /* 0x040fe400078e0292 */
[C---:B------:R-:W-:Y:S02]  /*58e0*/  IMAD R144, R2.reuse, R7, R144 ;  /* 0x0000000702907224 */ /* 0x040fe400078e0290 */
[----:B------:R-:W-:-:S02]  /*58f0*/  IMAD R24, R2, R13, R24 ;  /* 0x0000000d02187224 */ /* 0x000fc400078e0218 */
[----:B------:R-:W-:-:S04]  /*5900*/  IMAD.HI.U32 R8, R3, R148, RZ ;  /* 0x0000009403087227 */ /* 0x000fc800078e00ff */
[----:B------:R-:W-:Y:S01]  /*5910*/  @!P1 IMAD.IADD R150, R150, 0x1, -R2 ;  /* 0x0000000196969824 */ /* 0x000fe200078e0a02 */
[----:B------:R-:W-:Y:S01]  /*5920*/  @!P5 IADD3 R55, R55, -R2, RZ ;  /* 0x800000023737d210 */ /* 0x000fe20007ffe0ff */
[----:B------:R-:W-:Y:S01]  /*5930*/  @!P6 IMAD.MOV R39, RZ, RZ, -R39 ;  /* 0x000000ffff27e224 */ /* 0x000fe200078e0a27 */
[C---:B------:R-:W-:Y:S01]  /*5940*/  ISETP.GT.U32.AND P6, PT, R2.reuse, R24, PT ;  /* 0x000000180200720c */ /* 0x040fe20003fc4070 */
[----:B------:R-:W-:Y:S01]  /*5950*/  IMAD.MOV R15, RZ, RZ, -R8 ;  /* 0x000000ffff0f7224 */ /* 0x000fe200078e0a08 */
[C---:B------:R-:W-:Y:S01]  /*5960*/  ISETP.GT.U32.AND P1, PT, R2.reuse, R150, PT ;  /* 0x000000960200720c */ /* 0x040fe20003f24070 */
[----:B------:R-:W-:Y:S01]  /*5970*/  IMAD.HI.U32 R7, R3, R140, RZ ;  /* 0x0000008c03077227 */ /* 0x000fe200078e00ff */
[----:B------:R-:W-:-:S03]  /*5980*/  ISETP.GT.U32.AND P5, PT, R2, R55, PT ;  /* 0x000000370200720c */ /* 0x000fc60003fa4070 */
[C---:B------:R-:W-:Y:S01]  /*5990*/  IMAD R148, R2.reuse, R15, R148 ;  /* 0x0000000f02947224 */ /* 0x040fe200078e0294 */
[----:B------:R-:W-:Y:S01]  /*59a0*/  IADD3 R7, -R7, RZ, RZ ;  /* 0x000000ff07077210 */ /* 0x000fe20007ffe1ff */
[----:B------:R-:W-:Y:S02]  /*59b0*/  @!P0 IMAD.MOV R56, RZ, RZ, -R56 ;  /* 0x000000ffff388224 */ /* 0x000fe400078e0a38 */
[----:B------:R-:W-:Y:S01]  /*59c0*/  IMAD.HI.U32 R6, R3, R142, RZ ;  /* 0x0000008e03067227 */ /* 0x000fe200078e00ff */
[----:B------:R-:W-:Y:S02]  /*59d0*/  ISETP.GT.U32.AND P0, PT, R2, R148, PT ;  /* 0x000000940200720c */ /* 0x000fe40003f04070 */
[-C--:B------:R-:W-:Y:S01]  /*59e0*/  @!P6 IADD3 R24, R24, -R2.reuse, RZ ;  /* 0x800000021818e210 */ /* 0x080fe20007ffe0ff */
[----:B------:R-:W-:Y:S01]  /*59f0*/  IMAD R140, R2, R7, R140 ;  /* 0x00000007028c7224 */ /* 0x000fe200078e028c */
[----:B------:R-:W-:Y:S01]  /*5a00*/  @!P1 IADD3 R150, R150, -R2, RZ ;  /* 0x8000000296969210 */ /* 0x000fe20007ffe0ff */
[----:B------:R-:W-:Y:S01]  /*5a10*/  @!P5 IMAD.IADD R55, R55, 0x1, -R2 ;  /* 0x000000013737d824 */ /* 0x000fe200078e0a02 */
[C---:B------:R-:W-:Y:S01]  /*5a20*/  ISETP.GT.U32.AND P1, PT, R2.reuse, R144, PT ;  /* 0x000000900200720c */ /* 0x040fe20003f24070 */
[----:B------:R-:W-:Y:S01]  /*5a30*/  IMAD.MOV R11, RZ, RZ, -R6 ;  /* 0x000000ffff0b7224 */ /* 0x000fe200078e0a06 */
[C---:B------:R-:W-:Y:S01]  /*5a40*/  ISETP.GT.U32.AND P5, PT, R2.reuse, R146, PT ;  /* 0x000000920200720c */ /* 0x040fe20003fa4070 */
[----:B------:R-:W-:Y:S01]  /*5a50*/  IMAD.HI.U32 R6, R3, R136, RZ ;  /* 0x0000008803067227 */ /* 0x000fe200078e00ff */
[----:B------:R-:W-:-:S03]  /*5a60*/  ISETP.GT.U32.AND P6, PT, R2, R24, PT ;  /* 0x000000180200720c */ /* 0x000fc60003fc4070 */
[----:B------:R-:W-:Y:S01]  /*5a70*/  @!P0 IADD3 R148, R148, -R2, RZ ;  /* 0x8000000294948210 */ /* 0x000fe20007ffe0ff */
[C---:B------:R-:W-:Y:S02]  /*5a80*/  IMAD R142, R2.reuse, R11, R142 ;  /* 0x0000000b028e7224 */ /* 0x040fe400078e028e */
[----:B------:R-:W-:Y:S01]  /*5a90*/  IMAD.MOV R15, RZ, RZ, -R6 ;  /* 0x000000ffff0f7224 */ /* 0x000fe200078e0a06 */
[----:B------:R-:W-:Y:S01]  /*5aa0*/  ISETP.GT.U32.AND P0, PT, R2, R148, PT ;  /* 0x000000940200720c */ /* 0x000fe20003f04070 */
[----:B------:R-:W-:-:S04]  /*5ab0*/  IMAD.HI.U32 R8, R3, R138, RZ ;  /* 0x0000008a03087227 */ /* 0x000fc800078e00ff */
[--C-:B------:R-:W-:Y:S02]  /*5ac0*/  @!P1 IMAD.IADD R144, R144, 0x1, -R2.reuse ;  /* 0x0000000190909824 */ /* 0x100fe400078e0a02 */
[--C-:B------:R-:W-:Y:S02]  /*5ad0*/  @!P5 IMAD.IADD R146, R146, 0x1, -R2.reuse ;  /* 0x000000019292d824 */ /* 0x100fe400078e0a02 */
[----:B------:R-:W-:Y:S01]  /*5ae0*/  @!P6 IMAD.IADD R24, R24, 0x1, -R2 ;  /* 0x000000011818e824 */ /* 0x000fe200078e0a02 */
[C---:B------:R-:W-:Y:S01]  /*5af0*/  ISETP.GT.U32.AND P1, PT, R2.reuse, R144, PT ;  /* 0x000000900200720c */ /* 0x040fe20003f24070 */
[C---:B------:R-:W-:Y:S01]  /*5b00*/  IMAD R136, R2.reuse, R15, R136 ;  /* 0x0000000f02887224 */ /* 0x040fe200078e0288 */
[----:B------:R-:W-:Y:S01]  /*5b10*/  ISETP.GT.U32.AND P5, PT, R2, R146, PT ;  /* 0x000000920200720c */ /* 0x000fe20003fa4070 */
[----:B------:R-:W-:Y:S01]  /*5b20*/  IMAD.MOV R13, RZ, RZ, -R8 ;  /* 0x000000ffff0d7224 */ /* 0x000fe200078e0a08 */
[----:B------:R-:W-:Y:S01]  /*5b30*/  ISETP.GE.AND P6, PT, R17, RZ, PT ;  /* 0x000000ff1100720c */ /* 0x000fe20003fc6270 */
[----:B------:R-:W-:Y:S01]  /*5b40*/  IMAD.HI.U32 R8, R3, R120, RZ ;  /* 0x0000007803087227 */ /* 0x000fe200078e00ff */
[----:B------:R-:W-:-:S02]  /*5b50*/  IABS R17, R33 ;  /* 0x0000002100117213 */ /* 0x000fc40000000000 */
[----:B------:R-:W-:Y:S01]  /*5b60*/  @!P2 IADD3 R24, -R24, RZ, RZ ;  /* 0x000000ff1818a210 */ /* 0x000fe20007ffe1ff */
[----:B------:R-:W-:Y:S01]  /*5b70*/  IMAD R138, R2, R13, R138 ;  /* 0x0000000d028a7224 */ /* 0x000fe200078e028a */
[----:B------:R-:W-:Y:S01]  /*5b80*/  IABS R13, R53 ;  /* 0x00000035000d7213 */ /* 0x000fe20000000000 */
[----:B------:R-:W-:Y:S02]  /*5b90*/  IMAD.HI.U32 R7, R3, R17, RZ ;  /* 0x0000001103077227 */ /* 0x000fe400078e00ff */
[----:B------:R-:W-:Y:S02]  /*5ba0*/  @!P1 IADD3 R144, R144, -R2, RZ ;  /* 0x8000000290909210 */ /* 0x000fe40007ffe0ff */
[----:B------:R-:W-:Y:S01]  /*5bb0*/  ISETP.GT.U32.AND P1, PT, R2, R140, PT ;  /* 0x0000008c0200720c */ /* 0x000fe20003f24070 */
[----:B------:R-:W-:Y:S01]  /*5bc0*/  @!P5 IMAD.IADD R146, R146, 0x1, -R2 ;  /* 0x000000019292d824 */ /* 0x000fe200078e0a02 */
[----:B------:R-:W-:Y:S01]  /*5bd0*/  ISETP.GT.U32.AND P5, PT, R2, R142, PT ;  /* 0x0000008e0200720c */ /* 0x000fe20003fa4070 */
[----:B------:R-:W-:-:S02]  /*5be0*/  IMAD.MOV R15, RZ, RZ, -R7 ;  /* 0x000000ffff0f7224 */ /* 0x000fc400078e0a07 */
[----:B------:R-:W-:Y:S01]  /*5bf0*/  @!P0 IMAD.IADD R148, R148, 0x1, -R2 ;  /* 0x0000000194948824 */ /* 0x000fe200078e0a02 */
[----:B------:R-:W-:Y:S01]  /*5c00*/  ISETP.GE.AND P0, PT, R19, RZ, PT ;  /* 0x000000ff1300720c */ /* 0x000fe20003f06270 */
[----:B------:R-:W-:Y:S02]  /*5c10*/  IMAD.MOV R19, RZ, RZ, -R8 ;  /* 0x000000ffff137224 */ /* 0x000fe400078e0a08 */
[----:B------:R-:W-:Y:S02]  /*5c20*/  IMAD R8, R2, R15, R17 ;  /* 0x0000000f02087224 */ /* 0x000fe400078e0211 */
[----:B------:R-:W-:-:S04]  /*5c30*/  IMAD.HI.U32 R6, R3, R13, RZ ;  /* 0x0000000d03067227 */ /* 0x000fc800078e00ff */
[--C-:B------:R-:W-:Y:S01]  /*5c40*/  @!P1 IMAD.IADD R140, R140, 0x1, -R2.reuse ;  /* 0x000000018c8c9824 */ /* 0x100fe200078e0a02 */
[----:B------:R-:W-:Y:S01]  /*5c50*/  ISETP.GT.U32.AND P1, PT, R2, R136, PT ;  /* 0x000000880200720c */ /* 0x000fe20003f24070 */
[----:B------:R-:W-:Y:S01]  /*5c60*/  @!P5 IMAD.IADD R142, R142, 0x1, -R2 ;  /* 0x000000018e8ed824 */ /* 0x000fe200078e0a02 */
[C---:B------:R-:W-:Y:S01]  /*5c70*/  ISETP.GT.U32.AND P5, PT, R2.reuse, R138, PT ;  /* 0x0000008a0200720c */ /* 0x040fe20003fa4070 */
[----:B------:R-:W-:Y:S01]  /*5c80*/  IMAD R120, R2, R19, R120 ;  /* 0x0000001302787224 */ /* 0x000fe200078e0278 */
[----:B------:R-:W-:Y:S01]  /*5c90*/  IADD3 R6, -R6, RZ, RZ ;  /* 0x000000ff06067210 */ /* 0x000fe20007ffe1ff */
[----:B------:R-:W-:Y:S01]  /*5ca0*/  IMAD.HI.U32 R11, R3, R104, RZ ;  /* 0x00000068030b7227 */ /* 0x000fe200078e00ff */
[----:B------:R-:W-:Y:S02]  /*5cb0*/  IABS R19, R47 ;  /* 0x0000002f00137213 */ /* 0x000fe40000000000 */
[----:B------:R-:W-:Y:S01]  /*5cc0*/  @!P0 IADD3 R146, -R146, RZ, RZ ;  /* 0x000000ff92928210 */ /* 0x000fe20007ffe1ff */
[C---:B------:R-:W-:Y:S01]  /*5cd0*/  IMAD R7, R2.reuse, R6, R13 ;  /* 0x0000000602077224 */ /* 0x040fe200078e020d */
[----:B------:R-:W-:Y:S01]  /*5ce0*/  IADD3 R11, -R11, RZ, RZ ;  /* 0x000000ff0b0b7210 */ /* 0x000fe20007ffe1ff */
[----:B------:R-:W-:Y:S01]  /*5cf0*/  IMAD.HI.U32 R13, R3, R54, RZ ;  /* 0x00000036030d7227 */ /* 0x000fe200078e00ff */
[----:B------:R-:W-:-:S03]  /*5d00*/  ISETP.GT.U32.AND P2, PT, R2, R140, PT ;  /* 0x0000008c0200720c */ /* 0x000fc60003f44070 */
[--C-:B------:R-:W-:Y:S01]  /*5d10*/  @!P1 IMAD.IADD R136, R136, 0x1, -R2.reuse ;  /* 0x0000000188889824 */ /* 0x100fe200078e0a02 */
[----:B------:R-:W-:Y:S01]  /*5d20*/  ISETP.GT.U32.AND P1, PT, R2, R8, PT ;  /* 0x000000080200720c */ /* 0x000fe20003f24070 */
[----:B------:R-:W-:Y:S01]  /*5d30*/  @!P5 IMAD.IADD R138, R138, 0x1, -R2 ;  /* 0x000000018a8ad824 */ /* 0x000fe200078e0a02 */
[----:B------:R-:W-:Y:S01]  /*5d40*/  ISETP.GE.AND P5, PT, R21, RZ, PT ;  /* 0x000000ff1500720c */ /* 0x000fe20003fa6270 */
[----:B------:R-:W-:Y:S01]  /*5d50*/  IMAD R104, R2, R11, R104 ;  /* 0x0000000b02687224 */ /* 0x000fe200078e0268 */
[----:B------:R-:W-:Y:S01]  /*5d60*/  IADD3 R21, R53, 0x7a, RZ ;  /* 0x0000007a35157810 */ /* 0x000fe20007ffe0ff */
[----:B------:R-:W-:-:S03]  /*5d70*/  IMAD.HI.U32 R11, R3, R70, RZ ;  /* 0x00000046030b7227 */ /* 0x000fc600078e00ff */
[----:B------:R-:W-:Y:S01]  /*5d80*/  IABS R88, R21 ;  /* 0x0000001500587213 */ /* 0x000fe20000000000 */
[----:B------:R-:W-:Y:S01]  /*5d90*/  IMAD.HI.U32 R15, R3, R38, RZ ;  /* 0x00000026030f7227 */ /* 0x000fe200078e00ff */
[----:B------:R-:W-:Y:S02]  /*5da0*/  IADD3 R11, -R11, RZ, RZ ;  /* 0x000000ff0b0b7210 */ /* 0x000fe40007ffe1ff */
[----:B------:R-:W-:Y:S01]  /*5db0*/  @!P2 IADD3 R140, R140, -R2, RZ ;  /* 0x800000028c8ca210 */ /* 0x000fe20007ffe0ff */
[----:B------:R-:W-:Y:S01]  /*5dc0*/  IMAD.HI.U32 R6, R3, R88, RZ ;  /* 0x0000005803067227 */ /* 0x000fe200078e00ff */
[----:B------:R-:W-:Y:S02]  /*5dd0*/  @!P1 IADD3 R8, R8, -R2, RZ ;  /* 0x8000000208089210 */ /* 0x000fe40007ffe0ff */
[C---:B------:R-:W-:Y:S01]  /*5de0*/  ISETP.GT.U32.AND P1, PT, R2.reuse, R120, PT ;  /* 0x000000780200720c */ /* 0x040fe20003f24070 */
[----:B------:R-:W-:Y:S01]  /*5df0*/  IMAD.MOV R17, RZ, RZ, -R6 ;  /* 0x000000ffff117224 */ /* 0x000fe200078e0a06 */
[----:B------:R-:W-:Y:S01]  /*5e00*/  ISETP.GT.U32.AND P0, PT, R2, R8, PT ;  /* 0x000000080200720c */ /* 0x000fe20003f04070 */
[----:B------:R-:W-:-:S02]  /*5e10*/  IMAD.MOV.U32 R6, RZ, RZ, R19 ;  /* 0x000000ffff067224 */ /* 0x000fc400078e0013 */
[----:B------:R-:W-:Y:S01]  /*5e20*/  @!P4 IMAD.MOV R55, RZ, RZ, -R55 ;  /* 0x000000ffff37c224 */ /* 0x000fe200078e0a37 */
[----:B------:R-:W-:Y:S01]  /*5e30*/  ISETP.GT.U32.AND P4, PT, R2, R136, PT ;  /* 0x000000880200720c */ /* 0x000fe20003f84070 */
[----:B------:R-:W-:-:S04]  /*5e40*/  IMAD.HI.U32 R3, R3, R6, RZ ;  /* 0x0000000603037227 */ /* 0x000fc800078e00ff */
[----:B------:R-:W-:Y:S01]  /*5e50*/  @!P3 IMAD.MOV R150, RZ, RZ, -R150 ;  /* 0x000000ffff96b224 */ /* 0x000fe200078e0a96 */
[----:B------:R-:W-:Y:S01]  /*5e60*/  ISETP.GT.U32.AND P3, PT, R2, R138, PT ;  /* 0x0000008a0200720c */ /* 0x000fe20003f64070 */
[----:B------:R-:W-:Y:S01]  /*5e70*/  @!P1 IMAD.IADD R120, R120, 0x1, -R2 ;  /* 0x0000000178789824 */ /* 0x000fe200078e0a02 */
[----:B------:R-:W-:Y:S01]  /*5e80*/  ISETP.GT.U32.AND P1, PT, R2, R142, PT ;  /* 0x0000008e0200720c */ /* 0x000fe20003f24070 */
[----:B------:R-:W-:Y:S01]  /*5e90*/  IMAD.MOV R13, RZ, RZ, -R13 ;  /* 0x000000ffff0d7224 */ /* 0x000fe200078e0a0d */
[----:B------:R-:W-:Y:S01]  /*5ea0*/  IADD3 R3, -R3, RZ, RZ ;  /* 0x000000ff03037210 */ /* 0x000fe20007ffe1ff */
[----:B------:R-:W-:Y:S01]  /*5eb0*/  IMAD.MOV R15, RZ, RZ, -R15 ;  /* 0x000000ffff0f7224 */ /* 0x000fe200078e0a0f */
[----:B------:R-:W-:Y:S01]  /*5ec0*/  @!P0 IADD3 R8, R8, -R2, RZ ;  /* 0x8000000208088210 */ /* 0x000fe20007ffe0ff */
[C---:B------:R-:W-:Y:S02]  /*5ed0*/  IMAD R88, R2.reuse, R17, R88 ;  /* 0x0000001102587224 */ /* 0x040fe400078e0258 */
[----:B------:R-:W-:-:S02]  /*5ee0*/  IMAD R70, R2, R11, R70 ;  /* 0x0000000b02467224 */ /* 0x000fc400078e0246 */
[C---:B------:R-:W-:Y:S02]  /*5ef0*/  IMAD R54, R2.reuse, R13, R54 ;  /* 0x0000000d02367224 */ /* 0x040fe400078e0236 */
[C---:B------:R-:W-:Y:S01]  /*5f00*/  IMAD R38, R2.reuse, R15, R38 ;  /* 0x0000000f02267224 */ /* 0x040fe200078e0226 */
[C---:B------:R-:W-:Y:S01]  /*5f10*/  ISETP.GT.U32.AND P2, PT, R2.reuse, R70, PT ;  /* 0x000000460200720c */ /* 0x040fe20003f44070 */
[----:B------:R-:W-:Y:S01]  /*5f20*/  @!P6 IMAD.MOV R148, RZ, RZ, -R148 ;  /* 0x000000ffff94e224 */ /* 0x000fe200078e0a94 */
[C---:B------:R-:W-:Y:S01]  /*5f30*/  ISETP.GT.U32.AND P6, PT, R2.reuse, R120, PT ;  /* 0x000000780200720c */ /* 0x040fe20003fc4070 */
[C---:B------:R-:W-:Y:S02]  /*5f40*/  IMAD R6, R2.reuse, R3, R6 ;  /* 0x0000000302067224 */ /* 0x040fe400078e0206 */
[----:B------:R-:W-:Y:S01]  /*5f50*/  @!P5 IMAD.MOV R144, RZ, RZ, -R144 ;  /* 0x000000ffff90d224 */ /* 0x000fe200078e0a90 */
[----:B------:R-:W-:Y:S01]  /*5f60*/  ISETP.GT.U32.AND P5, PT, R2, R104, PT ;  /* 0x000000680200720c */ /* 0x000fe20003fa4070 */
[--C-:B------:R-:W-:Y:S01]  /*5f70*/  @!P1 IMAD.IADD R142, R142, 0x1, -R2.reuse ;  /* 0x000000018e8e9824 */ /* 0x100fe200078e0a02 */
[----:B------:R-:W-:Y:S01]  /*5f80*/  ISETP.GT.U32.AND P1, PT, R2, R88, PT ;  /* 0x000000580200720c */ /* 0x000fe20003f24070 */
[--C-:B------:R-:W-:Y:S01]  /*5f90*/  @!P3 IMAD.IADD R138, R138, 0x1, -R2.reuse ;  /* 0x000000018a8ab824 */ /* 0x100fe200078e0a02 */
[----:B------:R-:W-:Y:S01]  /*5fa0*/  ISETP.GT.U32.AND P3, PT, R2, R54, PT ;  /* 0x000000360200720c */ /* 0x000fe20003f64070 */
[--C-:B------:R-:W-:Y:S01]  /*5fb0*/  @!P4 IMAD.IADD R136, R136, 0x1, -R2.reuse ;  /* 0x000000018888c824 */ /* 0x100fe200078e0a02 */
[----:B------:R-:W-:Y:S01]  /*5fc0*/  ISETP.GT.U32.AND P4, PT, R2, R38, PT ;  /* 0x000000260200720c */ /* 0x000fe20003f84070 */
[--C-:B------:R-:W-:Y:S01]  /*5fd0*/  @!P2 IMAD.IADD R70, R70, 0x1, -R2.reuse ;  /* 0x000000014646a824 */ /* 0x100fe200078e0a02 */
[----:B------:R-:W-:Y:S01]  /*5fe0*/  ISETP.GT.U32.AND P0, PT, R2, R6, PT ;  /* 0x000000060200720c */ /* 0x000fe20003f04070 */
[----:B------:R-:W-:Y:S01]  /*5ff0*/  @!P6 IMAD.IADD R120, R120, 0x1, -R2 ;  /* 0x000000017878e824 */ /* 0x000fe200078e0a02 */
[----:B------:R-:W-:-:S02]  /*6000*/  ISETP.GT.U32.AND P6, PT, R2, R7, PT ;  /* 0x000000070200720c */ /* 0x000fc40003fc4070 */
[----:B------:R-:W-:Y:S01]  /*6010*/  ISETP.GE.AND P2, PT, R29, RZ, PT ;  /* 0x000000ff1d00720c */ /* 0x000fe20003f46270 */
[--C-:B------:R-:W-:Y:S01]  /*6020*/  @!P5 IMAD.IADD R104, R104, 0x1, -R2.reuse ;  /* 0x000000016868d824 */ /* 0x100fe200078e0a02 */
[----:B------:R-:W-:Y:S02]  /*6030*/  ISETP.GE.AND P5, PT, R25, RZ, PT ;  /* 0x000000ff1900720c */ /* 0x000fe40003fa6270 */
[-C--:B------:R-:W-:Y:S01]  /*6040*/  @!P1 IADD3 R88, R88, -R2.reuse, RZ ;  /* 0x8000000258589210 */ /* 0x080fe20007ffe0ff */
[--C-:B------:R-:W-:Y:S01]  /*6050*/  @!P3 IMAD.IADD R54, R54, 0x1, -R2.reuse ;  /* 0x000000013636b824 */ /* 0x100fe200078e0a02 */
[----:B------:R-:W-:Y:S02]  /*6060*/  ISETP.GE.AND P1, PT, R27, RZ, PT ;  /* 0x000000ff1b00720c */ /* 0x000fe40003f26270 */
[----:B------:R-:W-:Y:S01]  /*6070*/  @!P4 IADD3 R38, R38, -R2, RZ ;  /* 0x800000022626c210 */ /* 0x000fe20007ffe0ff */
[--C-:B------:R-:W-:Y:S01]  /*6080*/  @!P0 IMAD.IADD R6, R6, 0x1, -R2.reuse ;  /* 0x0000000106068824 */ /* 0x100fe200078e0a02 */
[----:B------:R-:W-:Y:S01]  /*6090*/  ISETP.GE.AND P3, PT, R31, RZ, PT ;  /* 0x000000ff1f00720c */ /* 0x000fe20003f66270 */
[----:B------:R-:W-:Y:S01]  /*60a0*/  @!P6 IMAD.IADD R7, R7, 0x1, -R2 ;  /* 0x000000010707e824 */ /* 0x000fe200078e0a02 */
[----:B------:R-:W-:Y:S01]  /*60b0*/  ISETP.GE.AND P4, PT, R33, RZ, PT ;  /* 0x000000ff2100720c */ /* 0x000fe20003f86270 */
[----:B------:R-:W-:Y:S01]  /*60c0*/  @!P2 IMAD.MOV R138, RZ, RZ, -R138 ;  /* 0x000000ffff8aa224 */ /* 0x000fe200078e0a8a */
[----:B------:R-:W-:-:S02]  /*60d0*/  ISETP.GE.AND P0, PT, R35, RZ, PT ;  /* 0x000000ff2300720c */ /* 0x000fc40003f06270 */
[----:B------:R-:W-:Y:S02]  /*60e0*/  @!P5 IADD3 R142, -R142, RZ, RZ ;  /* 0x000000ff8e8ed210 */ /* 0x000fe40007ffe1ff */
[C---:B------:R-:W-:Y:S01]  /*60f0*/  ISETP.GT.U32.AND P5, PT, R2.reuse, R104, PT ;  /* 0x000000680200720c */ /* 0x040fe20003fa4070 */
[----:B------:R-:W-:Y:S01]  /*6100*/  @!P1 IMAD.MOV R140, RZ, RZ, -R140 ;  /* 0x000000ffff8c9224 */ /* 0x000fe200078e0a8c */
[C---:B------:R-:W-:Y:S02]  /*6110*/  ISETP.GT.U32.AND P1, PT, R2.reuse, R88, PT ;  /* 0x000000580200720c */ /* 0x040fe40003f24070 */
[----:B------:R-:W-:Y:S02]  /*6120*/  ISETP.GT.U32.AND P2, PT, R2, R70, PT ;  /* 0x000000460200720c */ /* 0x000fe40003f44070 */
[----:B------:R-:W-:Y:S01]  /*6130*/  @!P3 IADD3 R136, -R136, RZ, RZ ;  /* 0x000000ff8888b210 */ /* 0x000fe20007ffe1ff */
[----:B------:R-:W-:Y:S01]  /*6140*/  @!P4 IMAD.MOV R8, RZ, RZ, -R8 ;  /* 0x000000ffff08c224 */ /* 0x000fe200078e0a08 */
[C---:B------:R-:W-:Y:S01]  /*6150*/  ISETP.GT.U32.AND P3, PT, R2.reuse, R54, PT ;  /* 0x000000360200720c */ /* 0x040fe20003f64070 */
[----:B------:R-:W-:Y:S01]  /*6160*/  @!P0 IMAD.MOV R120, RZ, RZ, -R120 ;  /* 0x000000ffff788224 */ /* 0x000fe200078e0a78 */
[----:B------:R-:W-:-:S02]  /*6170*/  ISETP.GT.U32.AND P4, PT, R2, R38, PT ;  /* 0x000000260200720c */ /* 0x000fc40003f84070 */
[C---:B------:R-:W-:Y:S02]  /*6180*/  ISETP.GT.U32.AND P6, PT, R2.reuse, R6, PT ;  /* 0x000000060200720c */ /* 0x040fe40003fc4070 */
[----:B------:R-:W-:Y:S01]  /*6190*/  ISETP.GT.U32.AND P0, PT, R2, R7, PT ;  /* 0x000000070200720c */ /* 0x000fe20003f04070 */
[--C-:B------:R-:W-:Y:S01]  /*61a0*/  @!P1 IMAD.IADD R88, R88, 0x1, -R2.reuse ;  /* 0x0000000158589824 */ /* 0x100fe200078e0a02 */
[-C--:B------:R-:W-:Y:S01]  /*61b0*/  @!P5 IADD3 R104, R104, -R2.reuse, RZ ;  /* 0x800000026868d210 */ /* 0x080fe20007ffe0ff */
[--C-:B------:R-:W-:Y:S01]  /*61c0*/  @!P2 IMAD.IADD R70, R70, 0x1, -R2.reuse ;  /* 0x000000014646a824 */ /* 0x100fe200078e0a02 */
[----:B------:R-:W-:Y:S02]  /*61d0*/  ISETP.GE.AND P1, PT, R21, RZ, PT ;  /* 0x000000ff1500720c */ /* 0x000fe40003f26270 */
[----:B------:R-:W-:Y:S02]  /*61e0*/  ISETP.GE.AND P5, PT, R37, RZ, PT ;  /* 0x000000ff2500720c */ /* 0x000fe40003fa6270 */
[----:B------:R-:W-:Y:S01]  /*61f0*/  @!P3 IADD3 R54, R54, -R2, RZ ;  /* 0x800000023636b210 */ /* 0x000fe20007ffe0ff */
[--C-:B------:R-:W-:Y:S01]  /*6200*/  @!P4 IMAD.IADD R38, R38, 0x1, -R2.reuse ;  /* 0x000000012626c824 */ /* 0x100fe200078e0a02 */
[----:B------:R-:W-:Y:S01]  /*6210*/  ISETP.GE.AND P2, PT, R41, RZ, PT ;  /* 0x000000ff2900720c */ /* 0x000fe20003f46270 */
[----:B------:R-:W-:Y:S01]  /*6220*/  @!P6 IMAD.IADD R6, R6, 0x1, -R2 ;  /* 0x000000010606e824 */ /* 0x000fe200078e0a02 */
[----:B------:R-:W-:-:S02]  /*6230*/  ISETP.GE.AND P3, PT, R43, RZ, PT ;  /* 0x000000ff2b00720c */ /* 0x000fc40003f66270 */
[----:B------:R-:W-:Y:S02]  /*6240*/  @!P0 IADD3 R7, R7, -R2, RZ ;  /* 0x8000000207078210 */ /* 0x000fe40007ffe0ff */
[----:B------:R-:W4:Y:S01]  /*6250*/  LDC.64 R2, c[0x0][0x238] ;  /* 0x00008e00ff027b82 */ /* 0x000f220000000a00 */
[----:B------:R-:W-:Y:S01]  /*6260*/  ISETP.GE.AND P0, PT, R53, RZ, PT ;  /* 0x000000ff3500720c */ /* 0x000fe20003f06270 */
[----:B------:R-:W-:Y:S01]  /*6270*/  @!P1 IMAD.MOV R88, RZ, RZ, -R88 ;  /* 0x000000ffff589224 */ /* 0x000fe200078e0a58 */
[----:B------:R-:W-:Y:S01]  /*6280*/  ISETP.GE.AND P6, PT, R47, RZ, PT ;  /* 0x000000ff2f00720c */ /* 0x000fe20003fc6270 */
[----:B------:R-:W-:Y:S01]  /*6290*/  @!P5 IMAD.MOV R104, RZ, RZ, -R104 ;  /* 0x000000ffff68d224 */ /* 0x000fe200078e0a68 */
[----:B------:R-:W-:Y:S02]  /*62a0*/  ISETP.GE.AND P4, PT, R45, RZ, PT ;  /* 0x000000ff2d00720c */ /* 0x000fe40003f86270 */
[----:B------:R-:W-:Y:S02]  /*62b0*/  ISETP.NE.AND P1, PT, R5, RZ, PT ;  /* 0x000000ff0500720c */ /* 0x000fe40003f25270 */
[----:B------:R-:W-:Y:S01]  /*62c0*/  LOP3.LUT R5, RZ, R5, RZ, 0x33, !PT ;  /* 0x00000005ff057212 */ /* 0x000fe200078e33ff */
[----:B------:R-:W-:Y:S01]  /*62d0*/  @!P3 IMAD.MOV R54, RZ, RZ, -R54 ;  /* 0x000000ffff36b224 */ /* 0x000fe200078e0a36 */
[----:B------:R-:W-:-:S02]  /*62e0*/  @!P2 IADD3 R70, -R70, RZ, RZ ;  /* 0x000000ff4646a210 */ /* 0x000fc40007ffe1ff */
[----:B------:R-:W-:Y:S01]  /*62f0*/  ISETP.GE.AND P5, PT, R51, RZ, PT ;  /* 0x000000ff3300720c */ /* 0x000fe20003fa6270 */
[----:B------:R-:W-:Y:S01]  /*6300*/  @!P0 IMAD.MOV R7, RZ, RZ, -R7 ;  /* 0x000000ffff078224 */ /* 0x000fe200078e0a07 */
[----:B------:R-:W-:Y:S01]  /*6310*/  ISETP.GE.AND P2, PT, R49, RZ, PT ;  /* 0x000000ff3100720c */ /* 0x000fe20003f46270 */
[----:B------:R-:W-:Y:S01]  /*6320*/  @!P6 IMAD.MOV R6, RZ, RZ, -R6 ;  /* 0x000000ffff06e224 */ /* 0x000fe200078e0a06 */
[C---:B------:R-:W-:Y:S02]  /*6330*/  SEL R99, R5.reuse, R72, !P1 ;  /* 0x0000004805637207 */ /* 0x040fe40004800000 */
[C---:B------:R-:W-:Y:S02]  /*6340*/  SEL R72, R5.reuse, R39, !P1 ;  /* 0x0000002705487207 */ /* 0x040fe40004800000 */
[----:B------:R-:W-:Y:S01]  /*6350*/  SEL R39, R5, R138, !P1 ;  /* 0x0000008a05277207 */ /* 0x000fe20004800000 */
[----:B------:R-:W-:Y:S01]  /*6360*/  IMAD R99, R99, UR26, RZ ;  /* 0x0000001a63637c24 */ /* 0x000fe2000f8e02ff */
[----:B------:R-:W-:Y:S01]  /*6370*/  SEL R17, R5, R90, !P1 ;  /* 0x0000005a05117207 */ /* 0x000fe20004800000 */
[----:B----4-:R-:W-:Y:S01]  /*6380*/  IMAD R138, R187, R3, RZ ;  /* 0x00000003bb8a7224 */ /* 0x010fe200078e02ff */
[C---:B------:R-:W-:Y:S01]  /*6390*/  SEL R90, R5.reuse, R23, !P1 ;  /* 0x00000017055a7207 */ /* 0x040fe20004800000 */
[----:B------:R-:W-:Y:S01]  /*63a0*/  @!P5 IMAD.MOV R0, RZ, RZ, -R0 ;  /* 0x000000ffff00d224 */ /* 0x000fe200078e0a00 */
[----:B------:R-:W-:Y:S01]  /*63b0*/  SEL R23, R5, R136, !P1 ;  /* 0x0000008805177207 */ /* 0x000fe20004800000 */
[----:B------:R-:W-:Y:S01]  /*63c0*/  IMAD.MOV.U32 R136, RZ, RZ, R84 ;  /* 0x000000ffff887224 */ /* 0x000fe200078e0054 */
[----:B------:R-:W-:Y:S01]  /*63d0*/  @!P4 IADD3 R38, -R38, RZ, RZ ;  /* 0x000000ff2626c210 */ /* 0x000fe20007ffe1ff */
[----:B------:R-:W-:Y:S01]  /*63e0*/  IMAD R17, R17, UR31, RZ ;  /* 0x0000001f11117c24 */ /* 0x000fe2000f8e02ff */
[C---:B------:R-:W-:Y:S01]  /*63f0*/  SEL R119, R5.reuse, R14, !P1 ;  /* 0x0000000e05777207 */ /* 0x040fe20004800000 */
[----:B------:R-:W-:Y:S01]  /*6400*/  @!P2 IMAD.MOV R136, RZ, RZ, -R136 ;  /* 0x000000ffff88a224 */ /* 0x000fe200078e0a88 */
[C---:B------:R-:W-:Y:S01]  /*6410*/  SEL R14, R5.reuse, R30, !P1 ;  /* 0x0000001e050e7207 */ /* 0x040fe20004800000 */
[----:B------:R-:W-:Y:S01]  /*6420*/  ULDC UR31, c[0x0][0x240] ;  /* 0x00009000001f7ab9 */ /* 0x000fe20000000800 */
[C---:B------:R-:W-:Y:S01]  /*6430*/  SEL R67, R5.reuse, R44, !P1 ;  /* 0x0000002c05437207 */ /* 0x040fe20004800000 */
[----:B------:R-:W-:Y:S01]  /*6440*/  ULDC UR26, c[0x0][0x240] ;  /* 0x00009000001a7ab9 */ /* 0x000fe20000000800 */
[C---:B------:R-:W-:Y:S01]  /*6450*/  SEL R143, R5.reuse, R7, !P1 ;  /* 0x00000007058f7207 */ /* 0x040fe20004800000 */
[----:B------:R-:W-:Y:S01]  /*6460*/  IMAD R14, R14, UR7, RZ ;  /* 0x000000070e0e7c24 */ /* 0x000fe2000f8e02ff */
[C---:B------:R-:W-:Y:S01]  /*6470*/  SEL R87, R5.reuse, R16, !P1 ;  /* 0x0000001005577207 */ /* 0x040fe20004800000 */
[----:B------:R-:W-:Y:S01]  /*6480*/  ULDC UR7, c[0x0][0x240] ;  /* 0x0000900000077ab9 */ /* 0x000fe20000000800 */
[----:B------:R-:W-:Y:S01]  /*6490*/  SEL R69, R5, R18, !P1 ;  /* 0x0000001205457207 */ /* 0x000fe20004800000 */
[----:B------:R-:W-:Y:S01]  /*64a0*/  IMAD R67, R67, UR12, RZ ;  /* 0x0000000c43437c24 */ /* 0x000fe2000f8e02ff */
[C---:B------:R-:W-:Y:S01]  /*64b0*/  SEL R117, R5.reuse, R34, !P1 ;  /* 0x0000002205757207 */ /* 0x040fe20004800000 */
[----:B------:R-:W-:Y:S01]  /*64c0*/  ULDC UR12, c[0x0][0x240] ;  /* 0x00009000000c7ab9 */ /* 0x000fe20000000800 */
[----:B------:R-:W-:-:S02]  /*64d0*/  SEL R101, R5, R40, !P1 ;  /* 0x0000002805657207 */ /* 0x000fc40004800000 */
[----:B------:R-:W-:Y:S01]  /*64e0*/  SEL R44, R5, R46, !P1 ;  /* 0x0000002e052c7207 */ /* 0x000fe20004800000 */
[----:B------:R-:W-:Y:S01]  /*64f0*/  IMAD R117, R117, UR9, RZ ;  /* 0x0000000975757c24 */ /* 0x000fe2000f8e02ff */
[----:B------:R-:W-:Y:S01]  /*6500*/  SEL R35, R5, R48, !P1 ;  /* 0x0000003005237207 */ /* 0x000fe20004800000 */
[----:B------:R-:W-:Y:S01]  /*6510*/  IMAD R101, R101, UR10, RZ ;  /* 0x0000000a65657c24 */ /* 0x000fe2000f8e02ff */
[C---:B------:R-:W-:Y:S01]  /*6520*/  SEL R131, R5.reuse, R62, !P1 ;  /* 0x0000003e05837207 */ /* 0x040fe20004800000 */
[----:B------:R-:W-:Y:S01]  /*6530*/  ULDC UR9, c[0x0][0x240] ;  /* 0x0000900000097ab9 */ /* 0x000fe20000000800 */
[----:B------:R-:W-:Y:S01]  /*6540*/  SEL R77, R5, R78, !P1 ;  /* 0x0000004e054d7207 */ /* 0x000fe20004800000 */
[----:B------:R-:W-:Y:S01]  /*6550*/  IMAD R35, R35, UR14, RZ ;  /* 0x0000000e23237c24 */ /* 0x000fe2000f8e02ff */
[----:B------:R-:W-:Y:S01]  /*6560*/  SEL R30, R5, R106, !P1 ;  /* 0x0000006a051e7207 */ /* 0x000fe20004800000 */
[----:B------:R-:W-:Y:S01]  /*6570*/  IMAD R131, R131, UR24, RZ ;  /* 0x0000001883837c24 */ /* 0x000fe2000f8e02ff */
[----:B------:R-:W-:Y:S01]  /*6580*/  LEA R135, R3, R138, 0x6 ;  /* 0x0000008a03877211 */ /* 0x000fe200078e30ff */
[----:B------:R-:W-:Y:S01]  /*6590*/  ULDC UR14, c[0x0][0x240] ;  /* 0x00009000000e7ab9 */ /* 0x000fe20000000800 */
[C---:B------:R-:W-:Y:S01]  /*65a0*/  SEL R7, R5.reuse, R10, !P1 ;  /* 0x0000000a05077207 */ /* 0x040fe20004800000 */
[----:B------:R-:W-:Y:S01]  /*65b0*/  IMAD R30, R30, UR38, RZ ;  /* 0x000000261e1e7c24 */ /* 0x000fe2000f8e02ff */
[C---:B------:R-:W-:Y:S01]  /*65c0*/  SEL R103, R5.reuse, R12, !P1 ;  /* 0x0000000c05677207 */ /* 0x040fe20004800000 */
[----:B------:R-:W-:Y:S01]  /*65d0*/  ULDC UR38, c[0x0][0x240] ;  /* 0x0000900000267ab9 */ /* 0x000fe20000000800 */
[C---:B--2---:R-:W-:Y:S01]  /*65e0*/  SEL R53, R5.reuse, R20, !P1 ;  /* 0x0000001405357207 */ /* 0x044fe20004800000 */
[----:B------:R-:W-:Y:S01]  /*65f0*/  ULDC UR24, c[0x0][0x240] ;  /* 0x0000900000187ab9 */ /* 0x000fe20000000800 */
[----:B------:R-:W-:Y:S01]  /*6600*/  SEL R37, R5, R22, !P1 ;  /* 0x0000001605257207 */ /* 0x000fe20004800000 */
[----:B------:R-:W-:Y:S01]  /*6610*/  IMAD R77, R77, UR27, RZ ;  /* 0x0000001b4d4d7c24 */ /* 0x000fe2000f8e02ff */
[C---:B------:R-:W-:Y:S01]  /*6620*/  SEL R13, R5.reuse, R26, !P1 ;  /* 0x0000001a050d7207 */ /* 0x040fe20004800000 */
[----:B------:R-:W-:Y:S01]  /*6630*/  ULDC UR10, c[0x0][0x240] ;  /* 0x00009000000a7ab9 */ /* 0x000fe20000000800 */
[C---:B------:R-:W-:Y:S01]  /*6640*/  SEL R43, R5.reuse, R28, !P1 ;  /* 0x0000001c052b7207 */ /* 0x040fe20004800000 */
[----:B------:R-:W-:Y:S01]  /*6650*/  IMAD R44, R44, UR13, RZ ;  /* 0x0000000d2c2c7c24 */ /* 0x000fe2000f8e02ff */
[C---:B------:R-:W-:Y:S01]  /*6660*/  SEL R133, R5.reuse, R32, !P1 ;  /* 0x0000002005857207 */ /* 0x040fe20004800000 */
[----:B------:R-:W-:Y:S01]  /*6670*/  ULDC UR27, c[0x0][0x240] ;  /* 0x00009000001b7ab9 */ /* 0x000fe20000000800 */
[C---:B------:R-:W-:Y:S01]  /*6680*/  SEL R75, R5.reuse, R42, !P1 ;  /* 0x0000002a054b7207 */ /* 0x040fe20004800000 */
[----:B------:R-:W-:Y:S01]  /*6690*/  ULDC UR13, c[0x0][0x240] ;  /* 0x00009000000d7ab9 */ /* 0x000fe20000000800 */
[----:B------:R-:W-:Y:S01]  /*66a0*/  SEL R15, R5, R50, !P1 ;  /* 0x00000032050f7207 */ /* 0x000fe20004800000 */
[----:B------:R-:W-:Y:S01]  /*66b0*/  IMAD R133, R133, UR8, RZ ;  /* 0x0000000885857c24 */ /* 0x000fe2000f8e02ff */
[C---:B------:R-:W-:Y:S01]  /*66c0*/  SEL R45, R5.reuse, R52, !P1 ;  /* 0x00000034052d7207 */ /* 0x040fe20004800000 */
        /* <DEDUP_REMOVED lines=24> */
[----:B------:R-:W-:Y:S01]  /*6850*/  IMAD R18, R18, UR39, RZ ;  /* 0x0000002712127c24 */ /* 0x000fe2000f8e02ff */
        /* <DEDUP_REMOVED lines=13> */
[----:B------:R-:W-:Y:S01]  /*6930*/  IMAD R106, R106, UR39, RZ ;  /* 0x000000276a6a7c24 */ /* 0x000fe2000f8e02ff */
[----:B------:R-:W-:Y:S01]  /*6940*/  SEL R118, R5, R118, !P1 ;  /* 0x0000007605767207 */ /* 0x000fe20004800000 */
[----:B------:R-:W-:Y:S01]  /*6950*/  IMAD R79, R79, UR43, RZ ;  /* 0x0000002b4f4f7c24 */ /* 0x000fe2000f8e02ff */
[C---:B------:R-:W-:Y:S01]  /*6960*/  SEL R102, R5.reuse, R102, !P1 ;  /* 0x0000006605667207 */ /* 0x040fe20004800000 */
[----:B------:R-:W-:Y:S01]  /*6970*/  ULDC UR25, c[0x0][0x240] ;  /* 0x0000900000197ab9 */ /* 0x000fe20000000800 */
[C---:B------:R-:W-:Y:S01]  /*6980*/  SEL R74, R5.reuse, R74, !P1 ;  /* 0x0000004a054a7207 */ /* 0x040fe20004800000 */
[----:B------:R-:W-:Y:S01]  /*6990*/  ULDC UR41, c[0x0][0x240] ;  /* 0x0000900000297ab9 */ /* 0x000fe20000000800 */
[C---:B------:R-:W-:Y:S01]  /*69a0*/  SEL R68, R5.reuse, R68, !P1 ;  /* 0x0000004405447207 */ /* 0x040fe20004800000 */
[----:B------:R-:W-:Y:S01]  /*69b0*/  IMAD R72, R72, UR41, RZ ;  /* 0x0000002948487c24 */ /* 0x000fe2000f8e02ff */
[----:B------:R-:W-:Y:S01]  /*69c0*/  SEL R36, R5, R36, !P1 ;  /* 0x0000002405247207 */ /* 0x000fe20004800000 */
[----:B------:R-:W-:Y:S01]  /*69d0*/  IMAD R65, R65, UR28, RZ ;  /* 0x0000001c41417c24 */ /* 0x000fe2000f8e02ff */
[C---:B------:R-:W-:Y:S01]  /*69e0*/  SEL R132, R5.reuse, R132, !P1 ;  /* 0x0000008405847207 */ /* 0x040fe20004800000 */
[----:B------:R-:W-:Y:S01]  /*69f0*/  IMAD R62, R62, UR36, RZ ;  /* 0x000000243e3e7c24 */ /* 0x000fe2000f8e02ff */
[C---:B------:R-:W-:Y:S01]  /*6a00*/  SEL R116, R5.reuse, R116, !P1 ;  /* 0x0000007405747207 */ /* 0x040fe20004800000 */
[----:B------:R-:W-:Y:S01]  /*6a10*/  IMAD R36, R36, UR6, RZ ;  /* 0x0000000624247c24 */ /* 0x000fe2000f8e02ff */
[C---:B------:R-:W-:Y:S01]  /*6a20*/  SEL R100, R5.reuse, R100, !P1 ;  /* 0x0000006405647207 */ /* 0x040fe20004800000 */
[----:B------:R-:W-:Y:S01]  /*6a30*/  IMAD R132, R132, UR16, RZ ;  /* 0x0000001084847c24 */ /* 0x000fe2000f8e02ff */
[C---:B------:R-:W-:Y:S01]  /*6a40*/  SEL R76, R5.reuse, R76, !P1 ;  /* 0x0000004c054c7207 */ /* 0x040fe20004800000 */
[----:B------:R-:W-:Y:S01]  /*6a50*/  ULDC UR6, c[0x0][0x240] ;  /* 0x0000900000067ab9 */ /* 0x000fe20000000800 */
        /* <DEDUP_REMOVED lines=22> */
[C---:B-1----:R-:W-:Y:S01]  /*6bc0*/  SEL R49, R5.reuse, R166, !P1 ;  /* 0x000000a605317207 */ /* 0x042fe20004800000 */
[----:B------:R-:W-:Y:S01]  /*6bd0*/  ULDC UR47, c[0x0][0x240] ;  /* 0x00009000002f7ab9 */ /* 0x000fe20000000800 */
[C---:B------:R-:W-:Y:S01]  /*6be0*/  SEL R32, R5.reuse, R168, !P1 ;  /* 0x000000a805207207 */ /* 0x040fe20004800000 */
        /* <DEDUP_REMOVED lines=41> */
[----:B------:R-:W-:Y:S01]  /*6e80*/  SEL R83, R5, R210, !P1 ;  /* 0x000000d205537207 */ /* 0x000fe20004800000 */
[----:B------:R-:W-:Y:S01]  /*6e90*/  IMAD R109, R109, UR15, RZ ;  /* 0x0000000f6d6d7c24 */ /* 0x000fe2000f8e02ff */
[----:B------:R-:W-:Y:S01]  /*6ea0*/  SEL R59, R5, R212, !P1 ;  /* 0x000000d4053b7207 */ /* 0x000fe20004800000 */
        /* <DEDUP_REMOVED lines=73> */
[----:B------:R-:W-:Y:S01]  /*7340*/  ISETP.NE.AND P0, PT, R4, RZ, PT ;  /* 0x000000ff0400720c */ /* 0x000fe20003f05270 */
[----:B------:R-:W-:Y:S01]  /*7350*/  IMAD R45, R45, UR21, RZ ;  /* 0x000000152d2d7c24 */ /* 0x000fe2000f8e02ff */
[----:B------:R-:W-:Y:S01]  /*7360*/  LOP3.LUT R5, RZ, R4, RZ, 0x33, !PT ;  /* 0x00000004ff057212 */ /* 0x000fe200078e33ff */
[----:B------:R-:W-:Y:S01]  /*7370*/  IMAD R46, R46, UR29, RZ ;  /* 0x0000001d2e2e7c24 */ /* 0x000fe2000f8e02ff */
[----:B------:R-:W-:Y:S01]  /*7380*/  LEA R84, P1, R138, UR4, 0x2 ;  /* 0x000000048a547c11 */ /* 0x000fe2000f8210ff */
[----:B------:R-:W-:Y:S01]  /*7390*/  IMAD R47, R47, UR37, RZ ;  /* 0x000000252f2f7c24 */ /* 0x000fe2000f8e02ff */
[----:B------:R-:W-:Y:S01]  /*73a0*/  LEA R4, P2, R135, UR4, 0x2 ;  /* 0x0000000487047c11 */ /* 0x000fe2000f8410ff */
[----:B------:R-:W-:Y:S01]  /*73b0*/  IMAD R48, R48, UR45, RZ ;  /* 0x0000002d30307c24 */ /* 0x000fe2000f8e02ff */
[----:B------:R-:W-:Y:S01]  /*73c0*/  SEL R0, R5, R0, !P0 ;  /* 0x0000000005007207 */ /* 0x000fe20004000000 */
[----:B------:R-:W-:Y:S01]  /*73d0*/  IMAD R49, R49, UR53, RZ ;  /* 0x0000003531317c24 */ /* 0x000fe2000f8e02ff */
[----:B------:R-:W-:Y:S01]  /*73e0*/  SEL R3, R5, R136, !P0 ;  /* 0x0000008805037207 */ /* 0x000fe20004000000 */
[----:B------:R-:W-:Y:S01]  /*73f0*/  ULDC UR11, c[0x0][0x240] ;  /* 0x00009000000b7ab9 */ /* 0x000fe20000000800 */
[----:B------:R-:W-:Y:S01]  /*7400*/  LEA.HI.X.SX32 R85, R138, UR5, 0x2, P1 ;  /* 0x000000058a557c11 */ /* 0x000fe200088f16ff */
[----:B------:R-:W-:Y:S01]  /*7410*/  ULDC UR19, c[0x0][0x240] ;  /* 0x0000900000137ab9 */ /* 0x000fe20000000800 */
[----:B------:R-:W-:Y:S01]  /*7420*/  LEA.HI.X.SX32 R5, R135, UR5, 0x2, P2 ;  /* 0x0000000587057c11 */ /* 0x000fe200090f16ff */
[----:B------:R-:W-:Y:S01]  /*7430*/  ULDC UR5, c[0x0][0x240] ;  /* 0x0000900000057ab9 */ /* 0x000fe20000000800 */
[----:B------:R-:W-:Y:S01]  /*7440*/  IMAD R50, R50, UR61, RZ ;  /* 0x0000003d32327c24 */ /* 0x000fe2000f8e02ff */
[----:B------:R-:W-:Y:S01]  /*7450*/  ULDC UR35, c[0x0][0x240] ;  /* 0x0000900000237ab9 */ /* 0x000fe20000000800 */
[----:B------:R-:W-:Y:S01]  /*7460*/  IMAD R143, R143, UR5, RZ ;  /* 0x000000058f8f7c24 */ /* 0x000fe2000f8e02ff */
[----:B------:R-:W-:Y:S01]  /*7470*/  ULDC UR43, c[0x0][0x240] ;  /* 0x00009000002b7ab9 */ /* 0x000fe20000000800 */
[----:B------:R-:W-:Y:S01]  /*7480*/  IMAD R134, R134, UR5, RZ ;  /* 0x0000000586867c24 */ /* 0x000fe2000f8e02ff */
[----:B------:R-:W-:Y:S01]  /*7490*/  ULDC UR51, c[0x0][0x240] ;  /* 0x0000900000337ab9 */ /* 0x000fe20000000800 */
[C---:B------:R-:W-:Y:S01]  /*74a0*/  IMAD.WIDE R162, R143.reuse, 0x4, R84 ;  /* 0x000000048fa27825 */ /* 0x040fe200078e0254 */
[----:B------:R-:W-:Y:S01]  /*74b0*/  ULDC UR59, c[0x0][0x240] ;  /* 0x00009000003b7ab9 */ /* 0x000fe20000000800 */
[----:B------:R-:W-:Y:S01]  /*74c0*/  ULDC UR4, c[0x0][0x240] ;  /* 0x0000900000047ab9 */ /* 0x000fe20000000800 */
[----:B------:R-:W-:Y:S01]  /*74d0*/  ULDC UR20, c[0x0][0x240] ;  /* 0x0000900000147ab9 */ /* 0x000fe20000000800 */
[----:B------:R-:W-:Y:S01]  /*74e0*/  IMAD.WIDE R152, R143, 0x4, R4 ;  /* 0x000000048f987825 */ /* 0x000fe200078e0204 */
[----:B------:R-:W-:Y:S01]  /*74f0*/  STL.64 [R1+0x8f8], R162 ;  /* 0x0008f8a201007387 */ /* 0x000fe20000100a00 */
[----:B------:R-:W-:Y:S01]  /*7500*/  ULDC UR28, c[0x0][0x240] ;  /* 0x00009000001c7ab9 */ /* 0x000fe20000000800 */
[----:B------:R-:W-:Y:S01]  /*7510*/  ULDC UR36, c[0x0][0x240] ;  /* 0x0000900000247ab9 */ /* 0x000fe20000000800 */
[--C-:B------:R-:W-:Y:S01]  /*7520*/  IMAD.WIDE R174, R133, 0x4, R84.reuse ;  /* 0x0000000485ae7825 */ /* 0x100fe200078e0254 */
        /* <DEDUP_REMOVED lines=18> */
[----:B------:R-:W1:Y:S01]  /*7650*/  LDC R136, c[0x0][0x230] ;  /* 0x00008c00ff887b82 */ /* 0x000e620000000800 */
[--C-:B------:R-:W-:Y:S01]  /*7660*/  IMAD.WIDE R178, R128, 0x4, R84.reuse ;  /* 0x0000000480b27825 */ /* 0x100fe200078e0254 */
[----:B------:R-:W-:Y:S01]  /*7670*/  STL.64 [R1+0x888], R158 ;  /* 0x0008889e01007387 */ /* 0x000fe20000100a00 */
[----:B------:R-:W-:Y:S01]  /*7680*/  ULDC.64 UR6, c[0x0][0x210] ;  /* 0x0000840000067ab9 */ /* 0x000fe20000000a00 */
[----:B------:R-:W-:Y:S01]  /*7690*/  ULDC.64 UR8, c[0x0][0x208] ;  /* 0x0000820000087ab9 */ /* 0x000fe20000000a00 */
[--C-:B------:R-:W-:Y:S01]  /*76a0*/  IMAD.WIDE R160, R129, 0x4, R84.reuse ;  /* 0x0000000481a07825 */ /* 0x100fe200078e0254 */
[----:B------:R-:W-:Y:S02]  /*76b0*/  STL.64 [R1+0x848], R178 ;  /* 0x000848b201007387 */ /* 0x000fe40000100a00 */
[----:B------:R-:W2:Y:S01]  /*76c0*/  LDC R135, c[0x0][0x230] ;  /* 0x00008c00ff877b82 */ /* 0x000ea20000000800 */
[--C-:B------:R-:W-:Y:S01]  /*76d0*/  IMAD.WIDE R246, R127, 0x4, R84.reuse ;  /* 0x000000047ff67825 */ /* 0x100fe200078e0254 */
[----:B------:R-:W-:Y:S03]  /*76e0*/  STL.64 [R1+0x868], R160 ;  /* 0x000868a001007387 */ /* 0x000fe60000100a00 */
[--C-:B------:R-:W-:Y:S01]  /*76f0*/  IMAD.WIDE R170, R126, 0x4, R84.reuse ;  /* 0x000000047eaa7825 */ /* 0x100fe200078e0254 */
[----:B------:R-:W-:Y:S02]  /*7700*/  STL.64 [R1+0x838], R246 ;  /* 0x000838f601007387 */ /* 0x000fe40000100a00 */
[----:B------:R-:W4:Y:S01]  /*7710*/  LDC R138, c[0x0][0x230] ;  /* 0x00008c00ff8a7b82 */ /* 0x000f220000000800 */
[--C-:B------:R-:W-:Y:S01]  /*7720*/  IMAD.WIDE R244, R125, 0x4, R84.reuse ;  /* 0x000000047df47825 */ /* 0x100fe200078e0254 */
[----:B------:R-:W-:Y:S03]  /*7730*/  STL.64 [R1+0x828], R170 ;  /* 0x000828aa01007387 */ /* 0x000fe60000100a00 */
[--C-:B------:R-:W-:Y:S01]  /*7740*/  IMAD.WIDE R156, R124, 0x4, R84.reuse ;  /* 0x000000047c9c7825 */ /* 0x100fe200078e0254 */
[----:B------:R-:W-:Y:S02]  /*7750*/  STL.64 [R1+0x808], R244 ;  /* 0x000808f401007387 */ /* 0x000fe40000100a00 */
[----:B------:R-:W3:Y:S01]  /*7760*/  LDC R140, c[0x0][0x230] ;  /* 0x00008c00ff8c7b82 */ /* 0x000ee20000000800 */
[----:B------:R-:W-:Y:S01]  /*7770*/  IMAD.WIDE R176, R123, 0x4, R84 ;  /* 0x000000047bb07825 */ /* 0x000fe200078e0254 */
[----:B------:R-:W-:Y:S01]  /*7780*/  STL.64 [R1+0x7e8], R156 ;  /* 0x0007e89c01007387 */ /* 0x000fe20000100a00 */
[----:B-1----:R-:W-:-:S02]  /*7790*/  IADD3 R136, R136, -0x1, RZ ;  /* 0xffffffff88887810 */ /* 0x002fc40007ffe0ff */
[--C-:B------:R-:W-:Y:S01]  /*77a0*/  IMAD.WIDE R142, R122, 0x4, R84.reuse ;  /* 0x000000047a8e7825 */ /* 0x100fe200078e0254 */
[----:B------:R-:W-:Y:S01]  /*77b0*/  STL.64 [R1+0x7d8], R176 ;  /* 0x0007d8b001007387 */ /* 0x000fe20000100a00 */
[----:B------:R-:W-:Y:S01]  /*77c0*/  ISETP.GE.U32.AND P2, PT, R136, 0x7fffff80, PT ;  /* 0x7fffff808800780c */ /* 0x000fe20003f46070 */
[----:B------:R-:W1:Y:S01]  /*77d0*/  LDC R252, c[0x0][0x230] ;  /* 0x00008c00fffc7b82 */ /* 0x000e620000000800 */
[----:B------:R-:W-:Y:S01]  /*77e0*/  IMAD.WIDE R144, R121, 0x4, R84 ;  /* 0x0000000479907825 */ /* 0x000fe200078e0254 */
[----:B------:R5:W-:Y:S03]  /*77f0*/  STL.64 [R1+0x7b8], R142 ;  /* 0x0007b88e01007387 */ /* 0x000be60000100a00 */
[----:B------:R-:W-:Y:S01]  /*7800*/  IMAD R119, R119, UR5, RZ ;  /* 0x0000000577777c24 */ /* 0x000fe2000f8e02ff */
[----:B------:R2:W-:Y:S01]  /*7810*/  STL.64 [R1+0x7a8], R144 ;  /* 0x0007a89001007387 */ /* 0x0005e20000100a00 */
[----:B------:R-:W-:-:S02]  /*7820*/  IMAD R118, R118, UR5, RZ ;  /* 0x0000000576767c24 */ /* 0x000fc4000f8e02ff */
[----:B------:R-:W-:-:S04]  /*7830*/  IMAD.WIDE R146, R119, 0x4, R84 ;  /* 0x0000000477927825 */ /* 0x000fc800078e0254 */
[----:B------:R-:W-:Y:S02]  /*7840*/  IMAD R103, R103, UR5, RZ ;  /* 0x0000000567677c24 */ /* 0x000fe4000f8e02ff */
[----:B-----5:R-:W-:-:S04]  /*7850*/  IMAD.WIDE R142, R120, 0x4, R84 ;  /* 0x00000004788e7825 */ /* 0x020fc800078e0254 */
[----:B--2---:R-:W-:Y:S01]  /*7860*/  IMAD.WIDE R144, R118, 0x4, R84 ;  /* 0x0000000476907825 */ /* 0x004fe200078e0254 */
[----:B------:R2:W-:Y:S03]  /*7870*/  STL.64 [R1+0x788], R142 ;  /* 0x0007888e01007387 */ /* 0x0005e60000100a00 */
[----:B------:R-:W-:Y:S01]  /*7880*/  IMAD R102, R102, UR5, RZ ;  /* 0x0000000566667c24 */ /* 0x000fe2000f8e02ff */
[----:B------:R5:W-:Y:S01]  /*7890*/  STL.64 [R1+0xb40], R146 ;  /* 0x000b409201007387 */ /* 0x000be20000100a00 */
[----:B------:R-:W-:Y:S02]  /*78a0*/  IMAD R87, R87, UR5, RZ ;  /* 0x0000000557577c24 */ /* 0x000fe4000f8e02ff */
[----:B------:R-:W-:Y:S01]  /*78b0*/  IMAD R74, R74, UR5, RZ ;  /* 0x000000054a4a7c24 */ /* 0x000fe2000f8e02ff */
[----:B------:R4:W-:Y:S01]  /*78c0*/  STL.64 [R1+0xb20], R144 ;  /* 0x000b209001007387 */ /* 0x0009e20000100a00 */
[----:B------:R-:W-:-:S02]  /*78d0*/  IMAD R69, R69, UR5, RZ ;  /* 0x0000000545457c24 */ /* 0x000fc4000f8e02ff */
[----:B------:R-:W-:Y:S02]  /*78e0*/  IMAD R68, R68, UR5, RZ ;  /* 0x0000000544447c24 */ /* 0x000fe4000f8e02ff */
[----:B--2---:R-:W-:-:S04]  /*78f0*/  IMAD.WIDE R142, R117, 0x4, R84 ;  /* 0x00000004758e7825 */ /* 0x004fc800078e0254 */
[--C-:B-----5:R-:W-:Y:S01]  /*7900*/  IMAD.WIDE R146, R116, 0x4, R84.reuse ;  /* 0x0000000474927825 */ /* 0x120fe200078e0254 */
[----:B------:R2:W-:Y:S03]  /*7910*/  STL.64 [R1+0xb00], R142 ;  /* 0x000b008e01007387 */ /* 0x0005e60000100a00 */
[----:B----4-:R-:W-:Y:S01]  /*7920*/  IMAD.WIDE R144, R115, 0x4, R84 ;  /* 0x0000000473907825 */ /* 0x010fe200078e0254 */
[----:B------:R4:W-:Y:S03]  /*7930*/  STL.64 [R1+0xae0], R146 ;  /* 0x000ae09201007387 */ /* 0x0009e60000100a00 */
[----:B------:R-:W-:Y:S01]  /*7940*/  IMAD R53, R53, UR5, RZ ;  /* 0x0000000535357c24 */ /* 0x000fe2000f8e02ff */
[----:B------:R5:W-:Y:S01]  /*7950*/  STL.64 [R1+0xac0], R144 ;  /* 0x000ac09001007387 */ /* 0x000be20000100a00 */
[----:B------:R-:W-:-:S02]  /*7960*/  IMAD R43, R43, UR5, RZ ;  /* 0x000000052b2b7c24 */ /* 0x000fc4000f8e02ff */
[----:B------:R-:W-:Y:S02]  /*7970*/  IMAD R51, R51, UR11, RZ ;  /* 0x0000000b33337c24 */ /* 0x000fe4000f8e02ff */
[----:B--2---:R-:W-:-:S04]  /*7980*/  IMAD.WIDE R142, R114, 0x4, R84 ;  /* 0x00000004728e7825 */ /* 0x004fc800078e0254 */
[--C-:B----4-:R-:W-:Y:S01]  /*7990*/  IMAD.WIDE R146, R113, 0x4, R84.reuse ;  /* 0x0000000471927825 */ /* 0x110fe200078e0254 */
[----:B------:R2:W-:Y:S03]  /*79a0*/  STL.64 [R1+0xa90], R142 ;  /* 0x000a908e01007387 */ /* 0x0005e60000100a00 */
[----:B-----5:R-:W-:Y:S01]  /*79b0*/  IMAD.WIDE R144, R112, 0x4, R84 ;  /* 0x0000000470907825 */ /* 0x020fe200078e0254 */
        /* <DEDUP_REMOVED lines=21> */
[----:B------:R-:W-:Y:S01]  /*7b10*/  IMAD R29, R29, UR4, RZ ;  /* 0x000000041d1d7c24 */ /* 0x000fe2000f8e02ff */
[----:B------:R-:W3:Y:S01]  /*7b20*/  S2UR UR4, SR_CgaCtaId ;  /* 0x00000000000479c3 */ /* 0x000ee20000008800 */
[----:B------:R-:W-:-:S02]  /*7b30*/  IMAD R28, R28, UR12, RZ ;  /* 0x0000000c1c1c7c24 */ /* 0x000fc4000f8e02ff */
        /* <DEDUP_REMOVED lines=25> */
[----:B------:R-:W-:Y:S01]  /*7cd0*/  ULDC UR5, c[0x0][0x240] ;  /* 0x0000900000057ab9 */ /* 0x000fe20000000800 */
        /* <DEDUP_REMOVED lines=27> */
[----:B------:R-:W-:-:S04]  /*7e90*/  IMAD.WIDE R168, R134, 0x4, R4 ;  /* 0x0000000486a87825 */ /* 0x000fc800078e0204 */
[----:B--2---:R-:W-:-:S04]  /*7ea0*/  IMAD.WIDE R142, R87, 0x4, R84 ;  /* 0x00000004578e7825 */ /* 0x004fc800078e0254 */
[--C-:B----4-:R-:W-:Y:S01]  /*7eb0*/  IMAD.WIDE R146, R74, 0x4, R84.reuse ;  /* 0x000000044a927825 */ /* 0x110fe200078e0254 */
[----:B------:R2:W-:Y:S03]  /*7ec0*/  STL.64 [R1+0xf20], R142 ;  /* 0x000f208e01007387 */ /* 0x0005e60000100a00 */
[----:B-----5:R-:W-:Y:S01]  /*7ed0*/  IMAD.WIDE R144, R75, 0x4, R84 ;  /* 0x000000044b907825 */ /* 0x020fe200078e0254 */
[----:B------:R4:W-:Y:S03]  /*7ee0*/  STL.64 [R1+0xf28], R146 ;  /* 0x000f289201007387 */ /* 0x0009e60000100a00 */
[--C-:B------:R-:W-:Y:S01]  /*7ef0*/  IMAD.WIDE R172, R132, 0x4, R4.reuse ;  /* 0x0000000484ac7825 */ /* 0x100fe200078e0204 */
[----:B------:R5:W-:Y:S03]  /*7f00*/  STL.64 [R1+0xf38], R144 ;  /* 0x000f389001007387 */ /* 0x000be60000100a00 */
        /* <DEDUP_REMOVED lines=22> */
[----:B------:R-:W-:Y:S01]  /*8070*/  IMAD.WIDE R236, R126, 0x4, R4 ;  /* 0x000000047eec7825 */ /* 0x000fe200078e0204 */
[----:B------:R5:W-:Y:S03]  /*8080*/  STL.64 [R1+0xf98], R144 ;  /* 0x000f989001007387 */ /* 0x000be60000100a00 */
[----:B------:R-:W-:-:S02]  /*8090*/  IMAD R3, R3, UR5, RZ ;  /* 0x0000000503037c24 */ /* 0x000fc4000f8e02ff */
[----:B--2---:R-:W-:-:S03]  /*80a0*/  IMAD.WIDE R142, R73, 0x4, R84 ;  /* 0x00000004498e7825 */ /* 0x004fc600078e0254 */
[C---:B------:R-:W-:Y:S01]  /*80b0*/  LEA R240, P1, R3.reuse, UR6, 0x2 ;  /* 0x0000000603f07c11 */ /* 0x040fe2000f8210ff */
[--C-:B----4-:R-:W-:Y:S01]  /*80c0*/  IMAD.WIDE R146, R72, 0x4, R84.reuse ;  /* 0x0000000448927825 */ /* 0x110fe200078e0254 */
[----:B------:R2:W-:Y:S02]  /*80d0*/  STL.64 [R1+0xf90], R142 ;  /* 0x000f908e01007387 */ /* 0x0005e40000100a00 */
[----:B------:R-:W-:Y:S01]  /*80e0*/  LEA.HI.X.SX32 R241, R3, UR7, 0x2, P1 ;  /* 0x0000000703f17c11 */ /* 0x000fe200088f16ff */
[--C-:B-----5:R-:W-:Y:S01]  /*80f0*/  IMAD.WIDE R144, R71, 0x4, R84.reuse ;  /* 0x0000000447907825 */ /* 0x120fe200078e0254 */
[----:B------:R4:W-:Y:S01]  /*8100*/  STL.64 [R1+0xf88], R146 ;  /* 0x000f889201007387 */ /* 0x0009e20000100a00 */
[----:B------:R-:W-:Y:S02]  /*8110*/  IADD3 R3, R141, -0x19, RZ ;  /* 0xffffffe78d037810 */ /* 0x000fe40007ffe0ff */
[----:B------:R-:W-:Y:S01]  /*8120*/  IMAD R0, R0, UR5, RZ ;  /* 0x0000000500007c24 */ /* 0x000fe2000f8e02ff */
[----:B------:R5:W-:Y:S01]  /*8130*/  STL.64 [R1+0xf80], R144 ;  /* 0x000f809001007387 */ /* 0x000be20000100a00 */
[----:B------:R-:W-:Y:S01]  /*8140*/  VIADD R135, R135, 0xfffffffb ;  /* 0xfffffffb87877836 */ /* 0x000fe20000000000 */
[----:B------:R-:W-:Y:S01]  /*8150*/  UMOV UR5, 0x400 ;  /* 0x0000040000057882 */ /* 0x000fe20000000000 */
[----:B------:R-:W-:Y:S01]  /*8160*/  ISETP.GE.U32.AND P1, PT, R3, 0x7fffff68, PT ;  /* 0x7fffff680300780c */ /* 0x000fe20003f26070 */
[--C-:B--2---:R-:W-:Y:S01]  /*8170*/  IMAD.WIDE R142, R70, 0x4, R84.reuse ;  /* 0x00000004468e7825 */ /* 0x104fe200078e0254 */
[C---:B------:R-:W-:Y:S01]  /*8180*/  LEA R238, P4, R0.reuse, UR6, 0x2 ;  /* 0x0000000600ee7c11 */ /* 0x040fe2000f8810ff */
[----:B---3--:R-:W-:Y:S01]  /*8190*/  ULEA UR4, UR4, UR5, 0x18 ;  /* 0x0000000504047291 */ /* 0x008fe2000f8ec03f */
[----:B------:R-:W-:Y:S01]  /*81a0*/  ISETP.GE.U32.AND P3, PT, R135, 0x7fffff7c, PT ;  /* 0x7fffff7c8700780c */ /* 0x000fe20003f66070 */
[--C-:B----4-:R-:W-:Y:S01]  /*81b0*/  IMAD.WIDE R146, R69, 0x4, R84.reuse ;  /* 0x0000000445927825 */ /* 0x110fe200078e0254 */
[----:B------:R2:W-:Y:S01]  /*81c0*/  STL.64 [R1+0xf78], R142 ;  /* 0x000f788e01007387 */ /* 0x0005e20000100a00 */
[----:B------:R-:W-:Y:S01]  /*81d0*/  LEA.HI.X.SX32 R239, R0, UR7, 0x2, P4 ;  /* 0x0000000700ef7c11 */ /* 0x000fe2000a0f16ff */
[----:B------:R-:W-:Y:S01]  /*81e0*/  ULDC UR5, c[0x0][0x230] ;  /* 0x00008c0000057ab9 */ /* 0x000fe20000000800 */
[----:B-----5:R-:W-:Y:S01]  /*81f0*/  IMAD.WIDE R144, R68, 0x4, R84 ;  /* 0x0000000444907825 */ /* 0x020fe200078e0254 */
[----:B------:R3:W-:Y:S01]  /*8200*/  STL.64 [R1+0xfa8], R146 ;  /* 0x000fa89201007387 */ /* 0x0007e20000100a00 */
[C---:B------:R-:W-:Y:S01]  /*8210*/  SHF.L.U32 R3, R2.reuse, 0x2, RZ ;  /* 0x0000000202037819 */ /* 0x040fe200000006ff */
[----:B------:R-:W-:Y:S01]  /*8220*/  ULDC UR6, c[0x0][0x230] ;  /* 0x00008c0000067ab9 */ /* 0x000fe20000000800 */
[----:B------:R-:W-:Y:S01]  /*8230*/  IMAD.SHL.U32 R0, R187, 0x4, RZ ;  /* 0x00000004bb007824 */ /* 0x000fe200078e00ff */
[----:B------:R4:W-:Y:S01]  /*8240*/  STL.64 [R1+0xfb0], R144 ;  /* 0x000fb09001007387 */ /* 0x0009e20000100a00 */
[----:B------:R-:W-:-:S02]  /*8250*/  IMAD R248, R2, 0xd, RZ ;  /* 0x0000000d02f87824 */ /* 0x000fc400078e02ff */
[----:B------:R-:W-:Y:S02]  /*8260*/  IMAD R126, R2, 0x11, RZ ;  /* 0x00000011027e7824 */ /* 0x000fe400078e02ff */
[----:B--2---:R-:W-:-:S04]  /*8270*/  IMAD.WIDE R142, R67, 0x4, R84 ;  /* 0x00000004438e7825 */ /* 0x004fc800078e0254 */
[--C-:B---3--:R-:W-:Y:S01]  /*8280*/  IMAD.WIDE R146, R66, 0x4, R84.reuse ;  /* 0x0000000442927825 */ /* 0x108fe200078e0254 */
[----:B------:R2:W-:Y:S03]  /*8290*/  STL.64 [R1+0xfb8], R142 ;  /* 0x000fb88e01007387 */ /* 0x0005e60000100a00 */
[----:B----4-:R-:W-:Y:S01]  /*82a0*/  IMAD.WIDE R144, R65, 0x4, R84 ;  /* 0x0000000441907825 */ /* 0x010fe200078e0254 */
[----:B------:R3:W-:Y:S03]  /*82b0*/  STL.64 [R1+0xfc0], R146 ;  /* 0x000fc09201007387 */ /* 0x0007e60000100a00 */
[C---:B------:R-:W-:Y:S01]  /*82c0*/  IMAD.WIDE R250, R248.reuse, 0x4, R238 ;  /* 0x00000004f8fa7825 */ /* 0x040fe200078e02ee */
[----:B------:R4:W-:Y:S03]  /*82d0*/  STL.64 [R1+0xfc8], R144 ;  /* 0x000fc89001007387 */ /* 0x0009e60000100a00 */
[----:B------:R-:W-:-:S04]  /*82e0*/  IMAD.WIDE R248, R248, 0x4, R240 ;  /* 0x00000004f8f87825 */ /* 0x000fc800078e02f0 */
[----:B--2---:R-:W-:-:S04]  /*82f0*/  IMAD.WIDE R142, R62, 0x4, R84 ;  /* 0x000000043e8e7825 */ /* 0x004fc800078e0254 */
[--C-:B---3--:R-:W-:Y:S01]  /*8300*/  IMAD.WIDE R146, R63, 0x4, R84.reuse ;  /* 0x000000043f927825 */ /* 0x108fe200078e0254 */
[----:B------:R2:W-:Y:S03]  /*8310*/  STL.64 [R1+0xfd0], R142 ;  /* 0x000fd08e01007387 */ /* 0x0005e60000100a00 */
[----:B----4-:R-:W-:Y:S01]  /*8320*/  IMAD.WIDE R144, R64, 0x4, R84 ;  /* 0x0000000440907825 */ /* 0x010fe200078e0254 */
[----:B------:R3:W-:Y:S03]  /*8330*/  STL.64 [R1+0xfd8], R146 ;  /* 0x000fd89201007387 */ /* 0x0007e60000100a00 */
[C---:B------:R-:W-:Y:S01]  /*8340*/  IMAD R134, R2.reuse, 0x19, RZ ;  /* 0x0000001902867824 */ /* 0x040fe200078e02ff */
[----:B------:R4:W-:Y:S01]  /*8350*/  STL.64 [R1+0xfe0], R144 ;  /* 0x000fe09001007387 */ /* 0x0009e20000100a00 */
[----:B------:R-:W-:-:S02]  /*8360*/  IMAD R186, R2, 0x4d, RZ ;  /* 0x0000004d02ba7824 */ /* 0x000fc400078e02ff */
[----:B------:R-:W-:-:S04]  /*8370*/  IMAD.WIDE R132, R134, 0x4, R238 ;  /* 0x0000000486847825 */ /* 0x000fc800078e02ee */
[----:B--2---:R-:W-:-:S04]  /*8380*/  IMAD.WIDE R142, R61, 0x4, R84 ;  /* 0x000000043d8e7825 */ /* 0x004fc800078e0254 */
[--C-:B---3--:R-:W-:Y:S01]  /*8390*/  IMAD.WIDE R146, R60, 0x4, R84.reuse ;  /* 0x000000043c927825 */ /* 0x108fe200078e0254 */
[----:B------:R2:W-:Y:S03]  /*83a0*/  STL.64 [R1+0xfe8], R142 ;  /* 0x000fe88e01007387 */ /* 0x0005e60000100a00 */
[----:B----4-:R-:W-:Y:S01]  /*83b0*/  IMAD.WIDE R144, R59, 0x4, R84 ;  /* 0x000000043b907825 */ /* 0x010fe200078e0254 */
[----:B------:R3:W-:Y:S03]  /*83c0*/  STL.64 [R1+0xff0], R146 ;  /* 0x000ff09201007387 */ /* 0x0007e60000100a00 */
[----:B------:R-:W-:Y:S01]  /*83d0*/  IMAD.WIDE R134, R134, 0x4, R240 ;  /* 0x0000000486867825 */ /* 0x000fe200078e02f0 */
[----:B------:R4:W-:Y:S03]  /*83e0*/  STL.64 [R1+0xff8], R144 ;  /* 0x000ff89001007387 */ /* 0x0009e60000100a00 */
[----:B------:R-:W-:-:S02]  /*83f0*/  IMAD R190, R2, 0x51, RZ ;  /* 0x0000005102be7824 */ /* 0x000fc400078e02ff */
        /* <DEDUP_REMOVED lines=131> */
[----:B--2---:R-:W-:-:S04]  /*8c30*/  IMAD.WIDE R142, R11, 0x4, R84 ;  /* 0x000000040b8e7825 */ /* 0x004fc800078e0254 */
[--C-:B---3--:R-:W-:Y:S01]  /*8c40*/  IMAD.WIDE R146, R10, 0x4, R84.reuse ;  /* 0x000000040a927825 */ /* 0x108fe200078e0254 */
[----:B------:R2:W-:Y:S03]  /*8c50*/  STL.64 [R1+0x1180], R142 ;  /* 0x0011808e01007387 */ /* 0x0005e60000100a00 */
[--C-:B----4-:R-:W-:Y:S01]  /*8c60*/  IMAD.WIDE R144, R9, 0x4, R84.reuse ;  /* 0x0000000409907825 */ /* 0x110fe200078e0254 */
[----:B------:R3:W-:Y:S04]  /*8c70*/  STL.64 [R1+0x1188], R146 ;  /* 0x0011889201007387 */ /* 0x0007e80000100a00 */
[----:B------:R4:W-:Y:S01]  /*8c80*/  STL.64 [R1+0x1190], R144 ;  /* 0x0011909001007387 */ /* 0x0009e20000100a00 */
[----:B--2---:R-:W-:-:S04]  /*8c90*/  IMAD.WIDE R142, R8, 0x4, R84 ;  /* 0x00000004088e7825 */ /* 0x004fc800078e0254 */
[----:B------:R-:W-:Y:S01]  /*8ca0*/  IMAD.WIDE R84, R7, 0x4, R84 ;  /* 0x0000000407547825 */ /* 0x000fe200078e0254 */
[----:B------:R2:W-:Y:S03]  /*8cb0*/  STL.64 [R1+0x1198], R142 ;  /* 0x0011988e01007387 */ /* 0x0005e60000100a00 */
[--C-:B---3--:R-:W-:Y:S01]  /*8cc0*/  IMAD.WIDE R146, R130, 0x4, R4.reuse ;  /* 0x0000000482927825 */ /* 0x108fe200078e0204 */
[----:B------:R3:W-:Y:S03]  /*8cd0*/  STL.64 [R1+0x11a0], R84 ;  /* 0x0011a05401007387 */ /* 0x0007e60000100a00 */
[--C-:B----4-:R-:W-:Y:S01]  /*8ce0*/  IMAD.WIDE R144, R124, 0x4, R4.reuse ;  /* 0x000000047c907825 */ /* 0x110fe200078e0204 */
[----:B------:R-:W-:Y:S03]  /*8cf0*/  STL.64 [R1+0x8d0], R168 ;  /* 0x0008d0a801007387 */ /* 0x000fe60000100a00 */
[----:B------:R-:W-:Y:S01]  /*8d00*/  IMAD R130, R2, 0x15, RZ ;  /* 0x0000001502827824 */ /* 0x000fe200078e02ff */
[----:B------:R-:W-:Y:S01]  /*8d10*/  STL.64 [R1+0x8a8], R172 ;  /* 0x0008a8ac01007387 */ /* 0x000fe20000100a00 */
[----:B--2---:R-:W-:-:S03]  /*8d20*/  IMAD.WIDE R142, R125, 0x4, R4 ;  /* 0x000000047d8e7825 */ /* 0x004fc600078e0204 */
[----:B------:R-:W-:Y:S01]  /*8d30*/  STL.64 [R1+0x890], R180 ;  /* 0x000890b401007387 */ /* 0x000fe20000100a00 */
[----:B---3--:R-:W-:-:S03]  /*8d40*/  IMAD.WIDE R84, R123, 0x4, R4 ;  /* 0x000000047b547825 */ /* 0x008fc600078e0204 */
[----:B------:R-:W-:Y:S01]  /*8d50*/  STL.64 [R1+0x8c0], R148 ;  /* 0x0008c09401007387 */ /* 0x000fe20000100a00 */
[----:B------:R-:W-:-:S03]  /*8d60*/  IMAD.WIDE R122, R122, 0x4, R4 ;  /* 0x000000047a7a7825 */ /* 0x000fc600078e0204 */
[----:B------:R-:W-:Y:S01]  /*8d70*/  STL.64 [R1+0x870], R146 ;  /* 0x0008709201007387 */ /* 0x000fe20000100a00 */
[----:B------:R-:W-:-:S03]  /*8d80*/  IMAD.WIDE R124, R2, 0x4, R238 ;  /* 0x00000004027c7825 */ /* 0x000fc600078e02ee */
[----:B------:R-:W-:Y:S01]  /*8d90*/  STL.64 [R1+0x858], R182 ;  /* 0x000858b601007387 */ /* 0x000fe20000100a00 */
[----:B------:R-:W-:-:S03]  /*8da0*/  IMAD.WIDE R128, R130, 0x4, R238 ;  /* 0x0000000482807825 */ /* 0x000fc600078e02ee */
[----:B------:R-:W-:Y:S01]  /*8db0*/  STL.64 [R1+0x830], R184 ;  /* 0x000830b801007387 */ /* 0x000fe20000100a00 */
[----:B------:R-:W-:-:S03]  /*8dc0*/  IMAD.WIDE R130, R130, 0x4, R240 ;  /* 0x0000000482827825 */ /* 0x000fc600078e02f0 */
[----:B------:R-:W-:Y:S04]  /*8dd0*/  STL.64 [R1+0x840], R150 ;  /* 0x0008409601007387 */ /* 0x000fe80000100a00 */
[----:B------:R-:W-:Y:S04]  /*8de0*/  STL.64 [R1+0x810], R236 ;  /* 0x000810ec01007387 */ /* 0x000fe80000100a00 */
[----:B------:R-:W-:Y:S04]  /*8df0*/  STL.64 [R1+0x7f8], R142 ;  /* 0x0007f88e01007387 */ /* 0x000fe80000100a00 */
[----:B------:R2:W-:Y:S04]  /*8e00*/  STL.64 [R1+0x7c0], R84 ;  /* 0x0007c05401007387 */ /* 0x0005e80000100a00 */
[----:B------:R-:W-:Y:S04]  /*8e10*/  STL.64 [R1+0x7e0], R144 ;  /* 0x0007e09001007387 */ /* 0x000fe80000100a00 */
[----:B------:R3:W-:Y:S01]  /*8e20*/  STL.64 [R1+0x7b0], R122 ;  /* 0x0007b07a01007387 */ /* 0x0007e20000100a00 */
[----:B--2---:R-:W-:-:S04]  /*8e30*/  IMAD.WIDE R84, R121, 0x4, R4 ;  /* 0x0000000479547825 */ /* 0x004fc800078e0204 */
[--C-:B------:R-:W-:Y:S01]  /*8e40*/  IMAD.WIDE R120, R120, 0x4, R4.reuse ;  /* 0x0000000478787825 */ /* 0x100fe200078e0204 */
[----:B------:R2:W-:Y:S03]  /*8e50*/  STL.64 [R1+0x798], R84 ;  /* 0x0007985401007387 */ /* 0x0005e60000100a00 */
[--C-:B---3--:R-:W-:Y:S01]  /*8e60*/  IMAD.WIDE R122, R119, 0x4, R4.reuse ;  /* 0x00000004777a7825 */ /* 0x108fe200078e0204 */
[----:B------:R3:W-:Y:S04]  /*8e70*/  STL.64 [R1+0x780], R120 ;  /* 0x0007807801007387 */ /* 0x0007e80000100a00 */
[----:B------:R4:W-:Y:S01]  /*8e80*/  STL.64 [R1+0xb38], R122 ;  /* 0x000b387a01007387 */ /* 0x0009e20000100a00 */
[----:B--2---:R-:W-:-:S04]  /*8e90*/  IMAD.WIDE R84, R118, 0x4, R4 ;  /* 0x0000000476547825 */ /* 0x004fc800078e0204 */
[--C-:B---3--:R-:W-:Y:S01]  /*8ea0*/  IMAD.WIDE R120, R117, 0x4, R4.reuse ;  /* 0x0000000475787825 */ /* 0x108fe200078e0204 */
[----:B------:R2:W-:Y:S03]  /*8eb0*/  STL.64 [R1+0xb18], R84 ;  /* 0x000b185401007387 */ /* 0x0005e60000100a00 */
[--C-:B------:R-:W-:Y:S01]  /*8ec0*/  IMAD.WIDE R118, R116, 0x4, R4.reuse ;  /* 0x0000000474767825 */ /* 0x100fe200078e0204 */
[----:B------:R-:W-:Y:S03]  /*8ed0*/  STL.64 [R1+0xaf8], R120 ;  /* 0x000af87801007387 */ /* 0x000fe60000100a00 */
[----:B------:R-:W-:Y:S01]  /*8ee0*/  IMAD.WIDE R116, R114, 0x4, R4 ;  /* 0x0000000472747825 */ /* 0x000fe200078e0204 */
[----:B------:R3:W-:Y:S03]  /*8ef0*/  STL.64 [R1+0xad8], R118 ;  /* 0x000ad87601007387 */ /* 0x0007e60000100a00 */
[----:B----4-:R-:W-:-:S02]  /*8f00*/  IMAD R122, R2, 0x7c, RZ ;  /* 0x0000007c027a7824 */ /* 0x010fc400078e02ff */
[----:B--2---:R-:W-:-:S04]  /*8f10*/  IMAD.WIDE R84, R115, 0x4, R4 ;  /* 0x0000000473547825 */ /* 0x004fc800078e0204 */
[----:B------:R-:W-:Y:S01]  /*8f20*/  IMAD.WIDE R114, R113, 0x4, R4 ;  /* 0x0000000471727825 */ /* 0x000fe200078e0204 */
[----:B------:R2:W-:Y:S03]  /*8f30*/  STL.64 [R1+0xab8], R84 ;  /* 0x000ab85401007387 */ /* 0x0005e60000100a00 */
[----:B---3--:R-:W-:Y:S01]  /*8f40*/  IMAD R118, R2, 0x78, RZ ;  /* 0x0000007802767824 */ /* 0x008fe200078e02ff */
[----:B------:R-:W-:Y:S01]  /*8f50*/  STL.64 [R1+0xa88], R116 ;  /* 0x000a887401007387 */ /* 0x000fe20000100a00 */
[----:B------:R-:W-:-:S03]  /*8f60*/  IMAD.WIDE R120, R122, 0x4, R238 ;  /* 0x000000047a787825 */ /* 0x000fc600078e02ee */
[----:B------:R3:W-:Y:S01]  /*8f70*/  STL.64 [R1+0xa58], R114 ;  /* 0x000a587201007387 */ /* 0x0007e20000100a00 */
[----:B------:R-:W-:-:S04]  /*8f80*/  IMAD.WIDE R122, R122, 0x4, R240 ;  /* 0x000000047a7a7825 */ /* 0x000fc800078e02f0 */
[----:B--2---:R-:W-:-:S04]  /*8f90*/  IMAD.WIDE R84, R112, 0x4, R4 ;  /* 0x0000000470547825 */ /* 0x004fc800078e0204 */
[--C-:B------:R-:W-:Y:S01]  /*8fa0*/  IMAD.WIDE R112, R111, 0x4, R4.reuse ;  /* 0x000000046f707825 */ /* 0x100fe200078e0204 */
[----:B------:R2:W-:Y:S03]  /*8fb0*/  STL.64 [R1+0xa48], R84 ;  /* 0x000a485401007387 */ /* 0x0005e60000100a00 */
[----:B------:R-:W-:Y:S01]  /*8fc0*/  IMAD.WIDE R110, R110, 0x4, R4 ;  /* 0x000000046e6e7825 */ /* 0x000fe200078e0204 */
[----:B------:R-:W-:Y:S03]  /*8fd0*/  STL.64 [R1+0xa38], R112 ;  /* 0x000a387001007387 */ /* 0x000fe60000100a00 */
[----:B---3--:R-:W-:Y:S01]  /*8fe0*/  IMAD R114, R2, 0x74, RZ ;  /* 0x0000007402727824 */ /* 0x008fe200078e02ff */
[----:B------:R3:W-:Y:S01]  /*8ff0*/  STL.64 [R1+0xa28], R110 ;  /* 0x000a286e01007387 */ /* 0x0007e20000100a00 */
[----:B------:R-:W-:-:S04]  /*9000*/  IMAD.WIDE R116, R118, 0x4, R238 ;  /* 0x0000000476747825 */ /* 0x000fc800078e02ee */
[----:B--2---:R-:W-:-:S04]  /*9010*/  IMAD.WIDE R84, R109, 0x4, R4 ;  /* 0x000000046d547825 */ /* 0x004fc800078e0204 */
[--C-:B------:R-:W-:Y:S01]  /*9020*/  IMAD.WIDE R108, R108, 0x4, R4.reuse ;  /* 0x000000046c6c7825 */ /* 0x100fe200078e0204 */
[----:B------:R2:W-:Y:S03]  /*9030*/  STL.64 [R1+0xa08], R84 ;  /* 0x000a085401007387 */ /* 0x0005e60000100a00 */
[----:B---3--:R-:W-:Y:S01]  /*9040*/  IMAD.WIDE R110, R107, 0x4, R4 ;  /* 0x000000046b6e7825 */ /* 0x008fe200078e0204 */
[----:B------:R3:W-:Y:S03]  /*9050*/  STL.64 [R1+0x9f8], R108 ;  /* 0x0009f86c01007387 */ /* 0x0007e60000100a00 */
[C---:B------:R-:W-:Y:S01]  /*9060*/  IMAD.WIDE R112, R114.reuse, 0x4, R238 ;  /* 0x0000000472707825 */ /* 0x040fe200078e02ee */
[----:B------:R4:W-:Y:S03]  /*9070*/  STL.64 [R1+0x9d0], R110 ;  /* 0x0009d06e01007387 */ /* 0x0009e60000100a00 */
[----:B------:R-:W-:-:S04]  /*9080*/  IMAD.WIDE R114, R114, 0x4, R240 ;  /* 0x0000000472727825 */ /* 0x000fc800078e02f0 */
        /* <DEDUP_REMOVED lines=65> */
[--C-:B------:R-:W-:Y:S01]  /*94a0*/  IMAD.WIDE R78, R81, 0x4, R4.reuse ;  /* 0x00000004514e7825 */ /* 0x100fe200078e0204 */
[----:B------:R-:W-:Y:S03]  /*94b0*/  STL.64 [R1+0xe98], R84 ;  /* 0x000e985401007387 */ /* 0x000fe60000100a00 */
[----:B---3--:R-:W-:Y:S01]  /*94c0*/  IMAD.WIDE R74, R80, 0x4, R4 ;  /* 0x00000004504a7825 */ /* 0x008fe200078e0204 */
[----:B------:R2:W-:Y:S03]  /*94d0*/  STL.64 [R1+0xe90], R76 ;  /* 0x000e904c01007387 */ /* 0x0005e60000100a00 */
[C---:B------:R-:W-:Y:S01]  /*94e0*/  IMAD.WIDE R88, R90.reuse, 0x4, R238 ;  /* 0x000000045a587825 */ /* 0x040fe200078e02ee */
[----:B------:R3:W-:Y:S03]  /*94f0*/  STL.64 [R1+0xe78], R74 ;  /* 0x000e784a01007387 */ /* 0x0007e60000100a00 */
[--C-:B------:R-:W-:Y:S01]  /*9500*/  IMAD.WIDE R90, R90, 0x4, R240.reuse ;  /* 0x000000045a5a7825 */ /* 0x100fe200078e02f0 */
        /* <DEDUP_REMOVED lines=13> */
[----:B------:R-:W-:Y:S03]  /*95e0*/  STL.64 [R1+0xb80], R76 ;  /* 0x000b804c01007387 */ /* 0x000fe60000100a00 */
[--C-:B------:R-:W-:Y:S01]  /*95f0*/  IMAD.WIDE R72, R71, 0x4, R4.reuse ;  /* 0x0000000447487825 */ /* 0x100fe200078e0204 */
[----:B------:R2:W-:Y:S03]  /*9600*/  STL.64 [R1+0xb78], R74 ;  /* 0x000b784a01007387 */ /* 0x0005e60000100a00 */
[----:B------:R-:W-:Y:S01]  /*9610*/  IMAD.WIDE R70, R70, 0x4, R4 ;  /* 0x0000000446467825 */ /* 0x000fe200078e0204 */
[----:B------:R3:W-:Y:S03]  /*9620*/  STL.64 [R1+0xb70], R72 ;  /* 0x000b704801007387 */ /* 0x0007e60000100a00 */
[----:B----4-:R-:W-:Y:S01]  /*9630*/  IMAD R78, R2, 0x50, RZ ;  /* 0x00000050024e7824 */ /* 0x010fe200078e02ff */
[----:B------:R4:W-:Y:S01]  /*9640*/  STL.64 [R1+0xb68], R70 ;  /* 0x000b684601007387 */ /* 0x0009e20000100a00 */
[----:B------:R-:W-:-:S04]  /*9650*/  IMAD.WIDE R82, R82, 0x4, R240 ;  /* 0x0000000452527825 */ /* 0x000fc800078e02f0 */
[----:B--2---:R-:W-:-:S04]  /*9660*/  IMAD.WIDE R74, R69, 0x4, R4 ;  /* 0x00000004454a7825 */ /* 0x004fc800078e0204 */
[--C-:B---3--:R-:W-:Y:S01]  /*9670*/  IMAD.WIDE R72, R68, 0x4, R4.reuse ;  /* 0x0000000444487825 */ /* 0x108fe200078e0204 */
[----:B------:R2:W-:Y:S03]  /*9680*/  STL.64 [R1+0xb90], R74 ;  /* 0x000b904a01007387 */ /* 0x0005e60000100a00 */
[--C-:B----4-:R-:W-:Y:S01]  /*9690*/  IMAD.WIDE R70, R67, 0x4, R4.reuse ;  /* 0x0000000443467825 */ /* 0x110fe200078e0204 */
[----:B------:R-:W-:Y:S03]  /*96a0*/  STL.64 [R1+0xc08], R72 ;  /* 0x000c084801007387 */ /* 0x000fe60000100a00 */
[--C-:B------:R-:W-:Y:S01]  /*96b0*/  IMAD.WIDE R68, R66, 0x4, R4.reuse ;  /* 0x0000000442447825 */ /* 0x100fe200078e0204 */
[----:B------:R3:W-:Y:S03]  /*96c0*/  STL.64 [R1+0xc00], R70 ;  /* 0x000c004601007387 */ /* 0x0007e60000100a00 */
[----:B------:R-:W-:Y:S01]  /*96d0*/  IMAD.WIDE R66, R65, 0x4, R4 ;  /* 0x0000000441427825 */ /* 0x000fe200078e0204 */
[----:B------:R4:W-:Y:S03]  /*96e0*/  STL.64 [R1+0xbf8], R68 ;  /* 0x000bf84401007387 */ /* 0x0009e60000100a00 */
[----:B--2---:R-:W-:Y:S01]  /*96f0*/  IMAD R74, R2, 0x4c, RZ ;  /* 0x0000004c024a7824 */ /* 0x004fe200078e02ff */
[----:B------:R2:W-:Y:S01]  /*9700*/  STL.64 [R1+0xbf0], R66 ;  /* 0x000bf04201007387 */ /* 0x0005e20000100a00 */
[----:B------:R-:W-:-:S04]  /*9710*/  IMAD.WIDE R76, R78, 0x4, R238 ;  /* 0x000000044e4c7825 */ /* 0x000fc800078e02ee */
[----:B---3--:R-:W-:-:S04]  /*9720*/  IMAD.WIDE R70, R62, 0x4, R4 ;  /* 0x000000043e467825 */ /* 0x008fc800078e0204 */
[--C-:B----4-:R-:W-:Y:S01]  /*9730*/  IMAD.WIDE R68, R63, 0x4, R4.reuse ;  /* 0x000000043f447825 */ /* 0x110fe200078e0204 */
[----:B------:R3:W-:Y:S03]  /*9740*/  STL.64 [R1+0xe30], R70 ;  /* 0x000e304601007387 */ /* 0x0007e60000100a00 */
[--C-:B--2---:R-:W-:Y:S01]  /*9750*/  IMAD.WIDE R66, R64, 0x4, R4.reuse ;  /* 0x0000000440427825 */ /* 0x104fe200078e0204 */
[----:B------:R-:W-:Y:S03]  /*9760*/  STL.64 [R1+0xe28], R68 ;  /* 0x000e284401007387 */ /* 0x000fe60000100a00 */
[--C-:B------:R-:W-:Y:S01]  /*9770*/  IMAD.WIDE R62, R61, 0x4, R4.reuse ;  /* 0x000000043d3e7825 */ /* 0x100fe200078e0204 */
[----:B------:R2:W-:Y:S03]  /*9780*/  STL.64 [R1+0xde0], R66 ;  /* 0x000de04201007387 */ /* 0x0005e60000100a00 */
[--C-:B------:R-:W-:Y:S01]  /*9790*/  IMAD.WIDE R64, R60, 0x4, R4.reuse ;  /* 0x000000043c407825 */ /* 0x100fe200078e0204 */
[----:B------:R4:W-:Y:S03]  /*97a0*/  STL.64 [R1+0xdb0], R62 ;  /* 0x000db03e01007387 */ /* 0x0009e60000100a00 */
[----:B------:R-:W-:Y:S01]  /*97b0*/  IMAD.WIDE R60, R59, 0x4, R4 ;  /* 0x000000043b3c7825 */ /* 0x000fe200078e0204 */
[----:B------:R-:W-:Y:S03]  /*97c0*/  STL.64 [R1+0xbe8], R64 ;  /* 0x000be84001007387 */ /* 0x000fe60000100a00 */
[C---:B---3--:R-:W-:Y:S01]  /*97d0*/  IMAD R70, R2.reuse, 0x48, RZ ;  /* 0x0000004802467824 */ /* 0x048fe200078e02ff */
[----:B------:R3:W-:Y:S01]  /*97e0*/  STL.64 [R1+0xbe0], R60 ;  /* 0x000be03c01007387 */ /* 0x0007e20000100a00 */
[----:B--2---:R-:W-:-:S02]  /*97f0*/  IMAD R66, R2, 0x44, RZ ;  /* 0x0000004402427824 */ /* 0x004fc400078e02ff */
[----:B------:R-:W-:-:S04]  /*9800*/  IMAD.WIDE R68, R70, 0x4, R238 ;  /* 0x0000000446447825 */ /* 0x000fc800078e02ee */
[----:B----4-:R-:W-:-:S04]  /*9810*/  IMAD.WIDE R62, R58, 0x4, R4 ;  /* 0x000000043a3e7825 */ /* 0x010fc800078e0204 */
[--C-:B------:R-:W-:Y:S01]  /*9820*/  IMAD.WIDE R58, R57, 0x4, R4.reuse ;  /* 0x00000004393a7825 */ /* 0x100fe200078e0204 */
[----:B------:R2:W-:Y:S03]  /*9830*/  STL.64 [R1+0xbd8], R62 ;  /* 0x000bd83e01007387 */ /* 0x0005e60000100a00 */
[--C-:B---3--:R-:W-:Y:S01]  /*9840*/  IMAD.WIDE R60, R56, 0x4, R4.reuse ;  /* 0x00000004383c7825 */ /* 0x108fe200078e0204 */
[----:B------:R3:W-:Y:S03]  /*9850*/  STL.64 [R1+0xbd0], R58 ;  /* 0x000bd03a01007387 */ /* 0x0007e60000100a00 */
[----:B------:R-:W-:Y:S01]  /*9860*/  IMAD.WIDE R56, R55, 0x4, R4 ;  /* 0x0000000437387825 */ /* 0x000fe200078e0204 */
[----:B------:R-:W-:Y:S03]  /*9870*/  STL.64 [R1+0xbc8], R60 ;  /* 0x000bc83c01007387 */ /* 0x000fe60000100a00 */
[----:B------:R-:W-:Y:S01]  /*9880*/  IMAD.WIDE R64, R66, 0x4, R238 ;  /* 0x0000000442407825 */ /* 0x000fe200078e02ee */
[----:B------:R4:W-:Y:S01]  /*9890*/  STL.64 [R1+0xbb0], R56 ;  /* 0x000bb03801007387 */ /* 0x0009e20000100a00 */
[----:B--2---:R-:W-:-:S02]  /*98a0*/  SHF.L.U32 R62, R2, 0x6, RZ ;  /* 0x00000006023e7819 */ /* 0x004fc400000006ff */
[----:B------:R-:W-:-:S04]  /*98b0*/  IMAD.WIDE R66, R66, 0x4, R240 ;  /* 0x0000000442427825 */ /* 0x000fc800078e02f0 */
[----:B---3--:R-:W-:-:S04]  /*98c0*/  IMAD.WIDE R58, R54, 0x4, R4 ;  /* 0x00000004363a7825 */ /* 0x008fc800078e0204 */
[--C-:B------:R-:W-:Y:S01]  /*98d0*/  IMAD.WIDE R54, R53, 0x4, R4.reuse ;  /* 0x0000000435367825 */ /* 0x100fe200078e0204 */
        /* <DEDUP_REMOVED lines=9> */
[--C-:B----4-:R-:W-:Y:S01]  /*9970*/  IMAD.WIDE R56, R46, 0x4, R4.reuse ;  /* 0x000000042e387825 */ /* 0x110fe200078e0204 */
[----:B------:R3:W-:Y:S03]  /*9980*/  STL.64 [R1+0xde8], R54 ;  /* 0x000de83601007387 */ /* 0x0007e60000100a00 */
[--C-:B------:R-:W-:Y:S01]  /*9990*/  IMAD.WIDE R44, R47, 0x4, R4.reuse ;  /* 0x000000042f2c7825 */ /* 0x100fe200078e0204 */
[----:B------:R-:W-:Y:S03]  /*99a0*/  STL.64 [R1+0xdf8], R56 ;  /* 0x000df83801007387 */ /* 0x000fe60000100a00 */
[----:B------:R-:W-:Y:S01]  /*99b0*/  IMAD.WIDE R46, R49, 0x4, R4 ;  /* 0x00000004312e7825 */ /* 0x000fe200078e0204 */
[----:B------:R4:W-:Y:S03]  /*99c0*/  STL.64 [R1+0xe08], R44 ;  /* 0x000e082c01007387 */ /* 0x0009e60000100a00 */
[----:B--2---:R-:W-:-:S02]  /*99d0*/  IMAD R58, R2, 0x3c, RZ ;  /* 0x0000003c023a7824 */ /* 0x004fc400078e02ff */
[----:B---3--:R-:W-:-:S04]  /*99e0*/  IMAD.WIDE R54, R48, 0x4, R4 ;  /* 0x0000000430367825 */ /* 0x008fc800078e0204 */
[--C-:B------:R-:W-:Y:S01]  /*99f0*/  IMAD.WIDE R48, R51, 0x4, R4.reuse ;  /* 0x0000000433307825 */ /* 0x100fe200078e0204 */
[----:B------:R2:W-:Y:S03]  /*9a00*/  STL.64 [R1+0xe00], R54 ;  /* 0x000e003601007387 */ /* 0x0005e60000100a00 */
[----:B----4-:R-:W-:Y:S01]  /*9a10*/  IMAD.WIDE R44, R50, 0x4, R4 ;  /* 0x00000004322c7825 */ /* 0x010fe200078e0204 */
[----:B------:R3:W-:Y:S03]  /*9a20*/  STL.64 [R1+0xdf0], R46 ;  /* 0x000df02e01007387 */ /* 0x0007e60000100a00 */
[----:B------:R-:W-:Y:S01]  /*9a30*/  IMAD R50, R2, 0x34, RZ ;  /* 0x0000003402327824 */ /* 0x000fe200078e02ff */
[----:B------:R4:W-:Y:S01]  /*9a40*/  STL.64 [R1+0xdd8], R44 ;  /* 0x000dd82c01007387 */ /* 0x0009e20000100a00 */
[----:B------:R-:W-:-:S03]  /*9a50*/  IMAD.WIDE R56, R58, 0x4, R238 ;  /* 0x000000043a387825 */ /* 0x000fc600078e02ee */
[----:B------:R5:W-:Y:S01]  /*9a60*/  STL.64 [R1+0xdc8], R48 ;  /* 0x000dc83001007387 */ /* 0x000be20000100a00 */
[----:B--2---:R-:W-:Y:S02]  /*9a70*/  IMAD R54, R2, 0x38, RZ ;  /* 0x0000003802367824 */ /* 0x004fe400078e02ff */
[----:B------:R-:W-:-:S04]  /*9a80*/  IMAD.WIDE R58, R58, 0x4, R240 ;  /* 0x000000043a3a7825 */ /* 0x000fc800078e02f0 */
[----:B---3--:R-:W-:-:S04]  /*9a90*/  IMAD.WIDE R46, R52, 0x4, R4 ;  /* 0x00000004342e7825 */ /* 0x008fc800078e0204 */
[--C-:B----4-:R-:W-:Y:S01]  /*9aa0*/  IMAD.WIDE R44, R42, 0x4, R4.reuse ;  /* 0x000000042a2c7825 */ /* 0x110fe200078e0204 */
[----:B------:R2:W-:Y:S03]  /*9ab0*/  STL.64 [R1+0xc58], R46 ;  /* 0x000c582e01007387 */ /* 0x0005e60000100a00 */
[--C-:B------:R-:W-:Y:S01]  /*9ac0*/  IMAD.WIDE R42, R41, 0x4, R4.reuse ;  /* 0x00000004292a7825 */ /* 0x100fe200078e0204 */
[----:B------:R3:W-:Y:S03]  /*9ad0*/  STL.64 [R1+0xc40], R44 ;  /* 0x000c402c01007387 */ /* 0x0007e60000100a00 */
[----:B------:R-:W-:Y:S01]  /*9ae0*/  IMAD.WIDE R40, R40, 0x4, R4 ;  /* 0x0000000428287825 */ /* 0x000fe200078e0204 */
[----:B------:R4:W-:Y:S03]  /*9af0*/  STL.64 [R1+0xc38], R42 ;  /* 0x000c382a01007387 */ /* 0x0009e60000100a00 */
[----:B-----5:R-:W-:Y:S01]  /*9b00*/  IMAD.WIDE R48, R50, 0x4, R238 ;  /* 0x0000000432307825 */ /* 0x020fe200078e02ee */
[----:B------:R5:W-:Y:S03]  /*9b10*/  STL.64 [R1+0xc30], R40 ;  /* 0x000c302801007387 */ /* 0x000be60000100a00 */
[----:B--2---:R-:W-:-:S02]  /*9b20*/  IMAD R46, R2, 0x30, RZ ;  /* 0x00000030022e7824 */ /* 0x004fc400078e02ff */
[----:B---3--:R-:W-:-:S04]  /*9b30*/  IMAD.WIDE R44, R39, 0x4, R4 ;  /* 0x00000004272c7825 */ /* 0x008fc800078e0204 */
[--C-:B----4-:R-:W-:Y:S01]  /*9b40*/  IMAD.WIDE R42, R38, 0x4, R4.reuse ;  /* 0x00000004262a7825 */ /* 0x110fe200078e0204 */
[----:B------:R-:W-:Y:S03]  /*9b50*/  STL.64 [R1+0xc28], R44 ;  /* 0x000c282c01007387 */ /* 0x000fe60000100a00 */
[--C-:B-----5:R-:W-:Y:S01]  /*9b60*/  IMAD.WIDE R40, R37, 0x4, R4.reuse ;  /* 0x0000000425287825 */ /* 0x120fe200078e0204 */
[----:B------:R2:W-:Y:S03]  /*9b70*/  STL.64 [R1+0xc20], R42 ;  /* 0x000c202a01007387 */ /* 0x0005e60000100a00 */
[--C-:B------:R-:W-:Y:S01]  /*9b80*/  IMAD.WIDE R38, R36, 0x4, R4.reuse ;  /* 0x0000000424267825 */ /* 0x100fe200078e0204 */
        /* <DEDUP_REMOVED lines=29> */
[----:B------:R4:W-:Y:S03]  /*9d60*/  STL.64 [R1+0xcb0], R28 ;  /* 0x000cb01c01007387 */ /* 0x0009e60000100a00 */
[----:B------:R-:W-:Y:S01]  /*9d70*/  IMAD.WIDE R32, R34, 0x4, R238 ;  /* 0x0000000422207825 */ /* 0x000fe200078e02ee */
[----:B------:R5:W-:Y:S01]  /*9d80*/  STL.64 [R1+0xc98], R24 ;  /* 0x000c981801007387 */ /* 0x000be20000100a00 */
[----:B--2---:R-:W-:-:S02]  /*9d90*/  SHF.L.U32 R30, R2, 0x5, RZ ;  /* 0x00000005021e7819 */ /* 0x004fc400000006ff */
[----:B------:R-:W-:-:S04]  /*9da0*/  IMAD.WIDE R34, R34, 0x4, R240 ;  /* 0x0000000422227825 */ /* 0x000fc800078e02f0 */
[----:B---3--:R-:W-:-:S04]  /*9db0*/  IMAD.WIDE R26, R23, 0x4, R4 ;  /* 0x00000004171a7825 */ /* 0x008fc800078e0204 */
[--C-:B----4-:R-:W-:Y:S01]  /*9dc0*/  IMAD.WIDE R28, R13, 0x4, R4.reuse ;  /* 0x000000040d1c7825 */ /* 0x110fe200078e0204 */
[----:B------:R2:W-:Y:S03]  /*9dd0*/  STL.64 [R1+0xc90], R26 ;  /* 0x000c901a01007387 */ /* 0x0005e60000100a00 */
[--C-:B-----5:R-:W-:Y:S01]  /*9de0*/  IMAD.WIDE R24, R14, 0x4, R4.reuse ;  /* 0x000000040e187825 */ /* 0x120fe200078e0204 */
[----:B------:R-:W-:Y:S03]  /*9df0*/  STL.64 [R1+0xd38], R28 ;  /* 0x000d381c01007387 */ /* 0x000fe60000100a00 */
[----:B------:R-:W-:Y:S01]  /*9e00*/  IMAD.WIDE R12, R12, 0x4, R4 ;  /* 0x000000040c0c7825 */ /* 0x000fe200078e0204 */
[----:B------:R3:W-:Y:S03]  /*9e10*/  STL.64 [R1+0xd48], R24 ;  /* 0x000d481801007387 */ /* 0x0007e60000100a00 */
[----:B------:R-:W-:-:S04]  /*9e20*/  IMAD.WIDE R38, R38, 0x4, R240 ;  /* 0x0000000426267825 */ /* 0x000fc800078e02f0 */
[----:B--2---:R-:W-:-:S04]  /*9e30*/  IMAD.WIDE R26, R15, 0x4, R4 ;  /* 0x000000040f1a7825 */ /* 0x004fc800078e0204 */
[--C-:B------:R-:W-:Y:S01]  /*9e40*/  IMAD.WIDE R14, R16, 0x4, R4.reuse ;  /* 0x00000004100e7825 */ /* 0x100fe200078e0204 */
[----:B------:R2:W-:Y:S03]  /*9e50*/  STL.64 [R1+0xd58], R26 ;  /* 0x000d581a01007387 */ /* 0x0005e60000100a00 */
[--C-:B---3--:R-:W-:Y:S01]  /*9e60*/  IMAD.WIDE R24, R17, 0x4, R4.reuse ;  /* 0x0000000411187825 */ /* 0x108fe200078e0204 */
[----:B------:R3:W-:Y:S03]  /*9e70*/  STL.64 [R1+0xd60], R14 ;  /* 0x000d600e01007387 */ /* 0x0007e60000100a00 */
[----:B------:R-:W-:Y:S01]  /*9e80*/  IMAD.WIDE R16, R18, 0x4, R4 ;  /* 0x0000000412107825 */ /* 0x000fe200078e0204 */
        /* <DEDUP_REMOVED lines=12> */
[--C-:B--2---:R-:W-:Y:S01]  /*9f50*/  IMAD.WIDE R14, R22, 0x4, R4.reuse ;  /* 0x00000004160e7825 */ /* 0x104fe200078e0204 */
[----:B---3--:R-:W2:Y:S03]  /*9f60*/  LDC R18, c[0x0][0x230] ;  /* 0x00008c00ff127b82 */ /* 0x008ea60000000800 */
[----:B------:R-:W-:Y:S01]  /*9f70*/  IMAD R22, R2, 0x18, RZ ;  /* 0x0000001802167824 */ /* 0x000fe200078e02ff */
[----:B------:R3:W-:Y:S01]  /*9f80*/  STL.64 [R1+0xd10], R14 ;  /* 0x000d100e01007387 */ /* 0x0007e20000100a00 */
[----:B----4-:R-:W-:-:S03]  /*9f90*/  IMAD.WIDE R16, R11, 0x4, R4 ;  /* 0x000000040b107825 */ /* 0x010fc600078e0204 */
[----:B------:R4:W-:Y:S01]  /*9fa0*/  STL.64 [R1+0xd08], R12 ;  /* 0x000d080c01007387 */ /* 0x0009e20000100a00 */
[----:B------:R-:W-:Y:S01]  /*9fb0*/  IMAD.WIDE R30, R30, 0x4, R240 ;  /* 0x000000041e1e7825 */ /* 0x000fe200078e02f0 */
[----:B------:R-:W5:Y:S02]  /*9fc0*/  LDC R19, c[0x0][0x230] ;  /* 0x00008c00ff137b82 */ /* 0x000f640000000800 */
[----:B------:R1:W-:Y:S01]  /*9fd0*/  STL.64 [R1+0xd00], R16 ;  /* 0x000d001001007387 */ /* 0x0003e20000100a00 */
[----:B------:R-:W-:-:S04]  /*9fe0*/  IMAD.WIDE R40, R42, 0x4, R238 ;  /* 0x000000042a287825 */ /* 0x000fc800078e02ee */
[----:B---3--:R-:W-:-:S04]  /*9ff0*/  IMAD.WIDE R14, R10, 0x4, R4 ;  /* 0x000000040a0e7825 */ /* 0x008fc800078e0204 */
[--C-:B----4-:R-:W-:Y:S01]  /*a000*/  IMAD.WIDE R12, R9, 0x4, R4.reuse ;  /* 0x00000004090c7825 */ /* 0x110fe200078e0204 */
[----:B------:R-:W-:Y:S01]  /*a010*/  STL.64 [R1+0xcf8], R14 ;  /* 0x000cf80e01007387 */ /* 0x000fe20000100a00 */
[----:B-1----:R-:W1:Y:S02]  /*a020*/  LDC R16, c[0x0][0x230] ;  /* 0x00008c00ff107b82 */ /* 0x002e640000000800 */
[--C-:B------:R-:W-:Y:S01]  /*a030*/  IMAD.WIDE R10, R8, 0x4, R4.reuse ;  /* 0x00000004080a7825 */ /* 0x100fe200078e0204 */
[----:B------:R-:W-:Y:S03]  /*a040*/  STL.64 [R1+0xcf0], R12 ;  /* 0x000cf00c01007387 */ /* 0x000fe60000100a00 */
[--C-:B------:R-:W-:Y:S01]  /*a050*/  IMAD.WIDE R8, R7, 0x4, R4.reuse ;  /* 0x0000000407087825 */ /* 0x100fe200078e0204 */
[----:B------:R-:W-:Y:S01]  /*a060*/  STL.64 [R1+0xce8], R10 ;  /* 0x000ce80a01007387 */ /* 0x000fe20000100a00 */
[----:B------:R-:W3:Y:S02]  /*a070*/  LDC R17, c[0x0][0x230] ;  /* 0x00008c00ff117b82 */ /* 0x000ee40000000800 */
[----:B------:R-:W-:Y:S01]  /*a080*/  IMAD.WIDE R6, R6, 0x4, R4 ;  /* 0x0000000406067825 */ /* 0x000fe200078e0204 */
[----:B------:R4:W-:Y:S01]  /*a090*/  STL.64 [R1+0xce0], R8 ;  /* 0x000ce00801007387 */ /* 0x0009e20000100a00 */
[----:B------:R-:W-:-:S02]  /*a0a0*/  IADD3 R4, R138, -0xd, RZ ;  /* 0xfffffff38a047810 */ /* 0x000fc40007ffe0ff */
[----:B------:R-:W-:Y:S01]  /*a0b0*/  VIADD R5, R137, 0xfffffff7 ;  /* 0xfffffff789057836 */ /* 0x000fe20000000000 */
[----:B------:R2:W-:Y:S01]  /*a0c0*/  STL.64 [R1+0xc88], R6 ;  /* 0x000c880601007387 */ /* 0x0005e20000100a00 */
[----:B------:R-:W-:Y:S01]  /*a0d0*/  ISETP.GE.U32.AND P0, PT, R4, 0x7fffff74, PT ;  /* 0x7fffff740400780c */ /* 0x000fe20003f06070 */
[----:B------:R-:W-:Y:S02]  /*a0e0*/  VIADD R4, R140, 0xffffffeb ;  /* 0xffffffeb8c047836 */ /* 0x000fe40000000000 */
[----:B------:R-:W-:Y:S01]  /*a0f0*/  ISETP.GE.U32.AND P6, PT, R5, 0x7fffff78, PT ;  /* 0x7fffff780500780c */ /* 0x000fe20003fc6070 */
[----:B------:R-:W-:Y:S02]  /*a100*/  VIADD R5, R139, 0xffffffef ;  /* 0xffffffef8b057836 */ /* 0x000fe40000000000 */
[----:B------:R-:W-:Y:S01]  /*a110*/  ISETP.GE.U32.AND P4, PT, R4, 0x7fffff6c, PT ;  /* 0x7fffff6c0400780c */ /* 0x000fe20003f86070 */
[----:B----4-:R-:W4:Y:S01]  /*a120*/  LDC R9, c[0x0][0x230] ;  /* 0x00008c00ff097b82 */ /* 0x010f220000000800 */
[----:B------:R-:W-:Y:S01]  /*a130*/  VIADD R8, R0, UR4 ;  /* 0x0000000400087c36 */ /* 0x000fe20008000000 */
[----:B------:R-:W-:Y:S01]  /*a140*/  ISETP.GE.U32.AND P5, PT, R5, 0x7fffff70, PT ;  /* 0x7fffff700500780c */ /* 0x000fe20003fa6070 */
[----:B------:R-:W-:-:S03]  /*a150*/  IMAD.WIDE R12, R3, 0x4, R238 ;  /* 0x00000004030c7825 */ /* 0x000fc600078e02ee */
[----:B------:R-:W-:Y:S01]  /*a160*/  @!PT LDS RZ, [RZ] ;  /* 0x00000000fffff984 */ /* 0x000fe20000000800 */
[----:B------:R-:W-:Y:S01]  /*a170*/  @!PT LDS RZ, [RZ] ;  /* 0x00000000fffff984 */ /* 0x000fe20000000800 */
[----:B------:R-:W-:Y:S01]  /*a180*/  @!PT LDS RZ, [RZ] ;  /* 0x00000000fffff984 */ /* 0x000fe20000000800 */
[----:B------:R-:W-:Y:S01]  /*a190*/  LDGSTS.E [R8], desc[UR8][R238.64], !P2 ;  /* 0x00000000ee087fae */ /* 0x000fe2000d121848 */
[--C-:B------:R-:W-:Y:S01]  /*a1a0*/  IMAD.WIDE R10, R3, 0x4, R240.reuse ;  /* 0x00000004030a7825 */ /* 0x100fe200078e02f0 */
[----:B--2---:R-:W2:Y:S02]  /*a1b0*/  LDC R6, c[0x0][0x230] ;  /* 0x00008c00ff067b82 */ /* 0x004ea40000000800 */
[----:B------:R-:W-:Y:S01]  /*a1c0*/  LDGSTS.E [R8+0x100], desc[UR8][R240.64], !P2 ;  /* 0x00100000f0087fae */ /* 0x000fe2000d121848 */
[----:B------:R-:W-:Y:S02]  /*a1d0*/  IMAD.SHL.U32 R3, R2, 0x8, RZ ;  /* 0x0000000802037824 */ /* 0x000fe400078e00ff */
[----:B------:R-:W-:Y:S01]  /*a1e0*/  IMAD.WIDE R42, R42, 0x4, R240 ;  /* 0x000000042a2a7825 */ /* 0x000fe200078e02f0 */
[----:B------:R5:W-:Y:S02]  /*a1f0*/  STL.64 [R1+0x68], R12 ;  /* 0x0000680c01007387 */ /* 0x000be40000100a00 */
[----:B------:R-:W1:Y:S01]  /*a200*/  LDC R7, c[0x0][0x230] ;  /* 0x00008c00ff077b82 */ /* 0x000e620000000800 */
[C---:B------:R-:W-:Y:S01]  /*a210*/  IMAD.WIDE R14, R3.reuse, 0x4, R238 ;  /* 0x00000004030e7825 */ /* 0x040fe200078e02ee */
[----:B------:R5:W-:Y:S03]  /*a220*/  LDGSTS.E [R8+0x800], desc[UR8][R12.64], !P3 ;  /* 0x008000000c087fae */ /* 0x000be6000d921848 */
[--C-:B------:R-:W-:Y:S01]  /*a230*/  IMAD.WIDE R46, R46, 0x4, R240.reuse ;  /* 0x000000042e2e7825 */ /* 0x100fe200078e02f0 */
[----:B------:R3:W-:Y:S02]  /*a240*/  STL.64 [R1+0x60], R10 ;  /* 0x0000600a01007387 */ /* 0x0007e40000100a00 */
[----:B------:R-:W4:Y:S01]  /*a250*/  LDC R5, c[0x0][0x230] ;  /* 0x00008c00ff057b82 */ /* 0x000f220000000800 */
[----:B------:R-:W-:Y:S01]  /*a260*/  IMAD.WIDE R50, R50, 0x4, R240 ;  /* 0x0000000432327825 */ /* 0x000fe200078e02f0 */
[----:B------:R3:W-:Y:S03]  /*a270*/  LDGSTS.E [R8+0x900], desc[UR8][R10.64], !P3 ;  /* 0x009000000a087fae */ /* 0x0007e6000d921848 */
[----:B------:R-:W-:Y:S01]  /*a280*/  IMAD.WIDE R52, R54, 0x4, R238 ;  /* 0x0000000436347825 */ /* 0x000fe200078e02ee */
[----:B------:R4:W-:Y:S03]  /*a290*/  LDGSTS.E [R8+0x1000], desc[UR8][R14.64], !P6 ;  /* 0x010000000e087fae */ /* 0x0009e6000f121848 */
[----:B--2---:R-:W-:Y:S01]  /*a2a0*/  VIADD R4, R6, 0xffffffe3 ;  /* 0xffffffe306047836 */ /* 0x004fe20000000000 */
[----:B------:R2:W-:Y:S01]  /*a2b0*/  STL.64 [R1+0x38], R14 ;  /* 0x0000380e01007387 */ /* 0x0005e20000100a00 */
[----:B------:R-:W2:Y:S01]  /*a2c0*/  LDC R6, c[0x0][0x230] ;  /* 0x00008c00ff067b82 */ /* 0x000ea20000000800 */
[----:B-----5:R-:W-:-:S02]  /*a2d0*/  IMAD.WIDE R12, R3, 0x4, R240 ;  /* 0x00000004030c7825 */ /* 0x020fc400078e02f0 */
[----:B------:R-:W-:Y:S02]  /*a2e0*/  ISETP.GE.U32.AND P2, PT, R4, 0x7fffff64, PT ;  /* 0x7fffff640400780c */ /* 0x000fe40003f46070 */
[----:B-1----:R-:W-:Y:S01]  /*a2f0*/  IADD3 R4, R7, -0x21, RZ ;  /* 0xffffffdf07047810 */ /* 0x002fe20007ffe0ff */
[----:B------:R-:W-:Y:S01]  /*a300*/  IMAD R3, R2, 0xc, RZ ;  /* 0x0000000c02037824 */ /* 0x000fe200078e02ff */
[----:B------:R1:W-:Y:S01]  /*a310*/  LDGSTS.E [R8+0x1100], desc[UR8][R12.64], !P6 ;  /* 0x011000000c087fae */ /* 0x0003e2000f121848 */
[----:B---3--:R-:W3:Y:S01]  /*a320*/  LDC R10, c[0x0][0x230] ;  /* 0x00008c00ff0a7b82 */ /* 0x008ee20000000800 */
[----:B------:R-:W-:Y:S01]  /*a330*/  ISETP.GE.U32.AND P3, PT, R4, 0x7fffff60, PT ;  /* 0x7fffff600400780c */ /* 0x000fe20003f66070 */
[----:B------:R-:W-:Y:S01]  /*a340*/  IMAD.WIDE R54, R54, 0x4, R240 ;  /* 0x0000000436367825 */ /* 0x000fe200078e02f0 */
[----:B------:R1:W-:Y:S03]  /*a350*/  STL.64 [R1+0x30], R12 ;  /* 0x0000300c01007387 */ /* 0x0003e60000100a00 */
[----:B----4-:R-:W-:-:S02]  /*a360*/  VIADD R4, R5, 0xffffffdb ;  /* 0xffffffdb05047836 */ /* 0x010fc40000000000 */
[C---:B--2---:R-:W-:Y:S01]  /*a370*/  IMAD.WIDE R14, R3.reuse, 0x4, R238 ;  /* 0x00000004030e7825 */ /* 0x044fe200078e02ee */
[----:B------:R-:W2:Y:S02]  /*a380*/  LDC R11, c[0x0][0x230] ;  /* 0x00008c00ff0b7b82 */ /* 0x000ea40000000800 */
[----:B------:R-:W-:Y:S01]  /*a390*/  ISETP.GE.U32.AND P6, PT, R4, 0x7fffff5c, PT ;  /* 0x7fffff5c0400780c */ /* 0x000fe20003fc6070 */
[--C-:B------:R-:W-:Y:S01]  /*a3a0*/  IMAD.WIDE R70, R70, 0x4, R240.reuse ;  /* 0x0000000446467825 */ /* 0x100fe200078e02f0 */
[----:B------:R-:W-:Y:S01]  /*a3b0*/  SHF.L.U32 R4, R2, 0x4, RZ ;  /* 0x0000000402047819 */ /* 0x000fe200000006ff */
[----:B------:R4:W-:Y:S02]  /*a3c0*/  LDGSTS.E [R8+0x1800], desc[UR8][R14.64], !P0 ;  /* 0x018000000e087fae */ /* 0x0009e4000c121848 */
[----:B-1----:R-:W-:Y:S02]  /*a3d0*/  IMAD.WIDE R12, R3, 0x4, R240 ;  /* 0x00000004030c7825 */ /* 0x002fe400078e02f0 */
[----:B------:R4:W-:Y:S02]  /*a3e0*/  STL.64 [R1+0x8], R14 ;  /* 0x0000080e01007387 */ /* 0x0009e40000100a00 */
[----:B------:R-:W-:-:S02]  /*a3f0*/  VIADD R3, R9, 0xffffffd7 ;  /* 0xffffffd709037836 */ /* 0x000fc40000000000 */
[----:B------:R1:W-:Y:S01]  /*a400*/  LDGSTS.E [R8+0x1900], desc[UR8][R12.64], !P0 ;  /* 0x019000000c087fae */ /* 0x0003e2000c121848 */
[C---:B------:R-:W-:Y:S02]  /*a410*/  IMAD.WIDE R242, R4.reuse, 0x4, R238 ;  /* 0x0000000404f27825 */ /* 0x040fe400078e02ee */
[----:B------:R-:W-:Y:S01]  /*a420*/  ISETP.GE.U32.AND P0, PT, R3, 0x7fffff58, PT ;  /* 0x7fffff580300780c */ /* 0x000fe20003f06070 */
[----:B------:R1:W-:Y:S01]  /*a430*/  STL.64 [R1], R12 ;  /* 0x0000000c01007387 */ /* 0x0003e20000100a00 */
[----:B------:R-:W-:-:S03]  /*a440*/  IMAD.WIDE R4, R4, 0x4, R240 ;  /* 0x0000000404047825 */ /* 0x000fc600078e02f0 */
[----:B------:R5:W-:Y:S01]  /*a450*/  LDGSTS.E [R8+0x2000], desc[UR8][R242.64], !P5 ;  /* 0x02000000f2087fae */ /* 0x000be2000e921848 */
[----:B------:R-:W-:Y:S02]  /*a460*/  VIADD R3, R6, 0xffffffd3 ;  /* 0xffffffd306037836 */ /* 0x000fe40000000000 */
[----:B----4-:R-:W-:Y:S01]  /*a470*/  IMAD.WIDE R14, R22, 0x4, R238 ;  /* 0x00000004160e7825 */ /* 0x010fe200078e02ee */
[----:B------:R-:W-:Y:S02]  /*a480*/  LDGSTS.E [R8+0x2100], desc[UR8][R4.64], !P5 ;  /* 0x0210000004087fae */ /* 0x000fe4000e921848 */
[----:B------:R-:W-:Y:S01]  /*a490*/  ISETP.GE.U32.AND P5, PT, R3, 0x7fffff54, PT ;  /* 0x7fffff540300780c */ /* 0x000fe20003fa6070 */
[----:B---3--:R-:W-:Y:S01]  /*a4a0*/  VIADD R3, R10, 0xffffffcf ;  /* 0xffffffcf0a037836 */ /* 0x008fe20000000000 */
[----:B------:R5:W-:Y:S01]  /*a4b0*/  STL.64 [R1+0x16d0], R242 ;  /* 0x0016d0f201007387 */ /* 0x000be20000100a00 */
[----:B------:R-:W3:Y:S01]  /*a4c0*/  LDC R10, c[0x0][0x230] ;  /* 0x00008c00ff0a7b82 */ /* 0x000ee20000000800 */
[----:B-1----:R-:W-:-:S02]  /*a4d0*/  IMAD R12, R2, 0x14, RZ ;  /* 0x00000014020c7824 */ /* 0x002fc400078e02ff */
[----:B------:R-:W-:Y:S01]  /*a4e0*/  IMAD.WIDE R22, R22, 0x4, R240 ;  /* 0x0000000416167825 */ /* 0x000fe200078e02f0 */
[----:B------:R-:W-:Y:S03]  /*a4f0*/  STL.64 [R1+0x16d8], R4 ;  /* 0x0016d80401007387 */ /* 0x000fe60000100a00 */
[----:B------:R-:W-:-:S04]  /*a500*/  IMAD.WIDE R6, R12, 0x4, R238 ;  /* 0x000000040c067825 */ /* 0x000fc800078e02ee */
[----:B------:R-:W-:Y:S01]  /*a510*/  IMAD.WIDE R12, R12, 0x4, R240 ;  /* 0x000000040c0c7825 */ /* 0x000fe200078e02f0 */
[----:B------:R-:W-:Y:S03]  /*a520*/  LDGSTS.E [R8+0x2800], desc[UR8][R6.64], !P4 ;  /* 0x0280000006087fae */ /* 0x000fe6000e121848 */
[----:B--2---:R-:W-:Y:S01]  /*a530*/  VIADD R9, R11, 0xffffffcb ;  /* 0xffffffcb0b097836 */ /* 0x004fe20000000000 */
[----:B------:R1:W-:Y:S01]  /*a540*/  LDGSTS.E [R8+0x2900], desc[UR8][R12.64], !P4 ;  /* 0x029000000c087fae */ /* 0x0003e2000e121848 */
[----:B------:R-:W-:Y:S01]  /*a550*/  ISETP.GE.U32.AND P4, PT, R3, 0x7fffff50, PT ;  /* 0x7fffff500300780c */ /* 0x000fe20003f86070 */
[----:B------:R-:W-:Y:S01]  /*a560*/  VIADD R3, R16, 0xffffffc7 ;  /* 0xffffffc710037836 */ /* 0x000fe20000000000 */
[----:B------:R-:W2:Y:S01]  /*a570*/  LDC R11, c[0x0][0x230] ;  /* 0x00008c00ff0b7b82 */ /* 0x000ea20000000800 */
[----:B------:R4:W-:Y:S01]  /*a580*/  LDGSTS.E [R8+0x3000], desc[UR8][R14.64], !P1 ;  /* 0x030000000e087fae */ /* 0x0009e2000c921848 */
[----:B------:R-:W-:-:S03]  /*a590*/  IMAD.WIDE R72, R74, 0x4, R238 ;  /* 0x000000044a487825 */ /* 0x000fc600078e02ee */
[----:B------:R4:W-:Y:S01]  /*a5a0*/  LDGSTS.E [R8+0x3100], desc[UR8][R22.64], !P1 ;  /* 0x0310000016087fae */ /* 0x0009e2000c921848 */
[----:B------:R-:W-:Y:S01]  /*a5b0*/  ISETP.GE.U32.AND P1, PT, R9, 0x7fffff4c, PT ;  /* 0x7fffff4c0900780c */ /* 0x000fe20003f26070 */
[--C-:B------:R-:W-:Y:S01]  /*a5c0*/  IMAD.WIDE R74, R74, 0x4, R240.reuse ;  /* 0x000000044a4a7825 */ /* 0x100fe200078e02f0 */
[----:B------:R-:W5:Y:S01]  /*a5d0*/  LDC R9, c[0x0][0x230] ;  /* 0x00008c00ff097b82 */ /* 0x000f620000000800 */
[----:B------:R-:W-:Y:S02]  /*a5e0*/  LDGSTS.E [R8+0x3800], desc[UR8][R24.64], !P2 ;  /* 0x0380000018087fae */ /* 0x000fe4000d121848 */
[----:B------:R-:W-:Y:S02]  /*a5f0*/  IMAD.WIDE R78, R78, 0x4, R240 ;  /* 0x000000044e4e7825 */ /* 0x000fe400078e02f0 */
[----:B------:R4:W-:Y:S01]  /*a600*/  LDGSTS.E [R8+0x3900], desc[UR8][R26.64], !P2 ;  /* 0x039000001a087fae */ /* 0x0009e2000d121848 */
[----:B------:R-:W-:Y:S01]  /*a610*/  ISETP.GE.U32.AND P2, PT, R3, 0x7fffff48, PT ;  /* 0x7fffff480300780c */ /* 0x000fe20003f46070 */
[----:B------:R-:W-:Y:S01]  /*a620*/  IMAD.WIDE R84, R86, 0x4, R238 ;  /* 0x0000000456547825 */ /* 0x000fe200078e02ee */
[----:B---3--:R-:W-:Y:S01]  /*a630*/  IADD3 R3, R10, -0x3d, RZ ;  /* 0xffffffc30a037810 */ /* 0x008fe20007ffe0ff */
[----:B------:R3:W-:Y:S01]  /*a640*/  LDGSTS.E [R8+0x4000], desc[UR8][R28.64], !P3 ;  /* 0x040000001c087fae */ /* 0x0007e2000d921848 */
[----:B------:R-:W1:Y:S01]  /*a650*/  LDC R10, c[0x0][0x230] ;  /* 0x00008c00ff0a7b82 */ /* 0x000e620000000800 */
[----:B------:R-:W-:-:S02]  /*a660*/  IMAD.WIDE R86, R86, 0x4, R240 ;  /* 0x0000000456567825 */ /* 0x000fc400078e02f0 */
[----:B------:R3:W-:Y:S01]  /*a670*/  LDGSTS.E [R8+0x4100], desc[UR8][R30.64], !P3 ;  /* 0x041000001e087fae */ /* 0x0007e2000d921848 */
[----:B------:R-:W-:Y:S01]  /*a680*/  ISETP.GE.U32.AND P3, PT, R3, 0x7fffff44, PT ;  /* 0x7fffff440300780c */ /* 0x000fe20003f66070 */
[----:B------:R-:W-:Y:S02]  /*a690*/  VIADD R3, R17, 0xffffffbf ;  /* 0xffffffbf11037836 */ /* 0x000fe40000000000 */
[----:B------:R3:W-:Y:S01]  /*a6a0*/  LDGSTS.E [R8+0x4800], desc[UR8][R32.64], !P6 ;  /* 0x0480000020087fae */ /* 0x0007e2000f121848 */
[----:B------:R-:W4:Y:S01]  /*a6b0*/  LDC R16, c[0x0][0x230] ;  /* 0x00008c00ff107b82 */ /* 0x000f220000000800 */
[----:B------:R-:W-:Y:S02]  /*a6c0*/  IMAD.WIDE R118, R118, 0x4, R240 ;  /* 0x0000000476767825 */ /* 0x000fe400078e02f0 */
[----:B------:R3:W-:Y:S01]  /*a6d0*/  LDGSTS.E [R8+0x4900], desc[UR8][R34.64], !P6 ;  /* 0x0490000022087fae */ /* 0x0007e2000f121848 */
[----:B------:R-:W-:Y:S01]  /*a6e0*/  ISETP.GE.U32.AND P6, PT, R3, 0x7fffff40, PT ;  /* 0x7fffff400300780c */ /* 0x000fe20003fc6070 */
[----:B------:R-:W-:-:S02]  /*a6f0*/  VIADD R3, R18, 0xffffffbb ;  /* 0xffffffbb12037836 */ /* 0x000fc40000000000 */
[----:B------:R3:W-:Y:S01]  /*a700*/  LDGSTS.E [R8+0x5000], desc[UR8][R36.64], !P0 ;  /* 0x0500000024087fae */ /* 0x0007e2000c121848 */
[----:B------:R-:W3:Y:S01]  /*a710*/  LDC R17, c[0x0][0x230] ;  /* 0x00008c00ff117b82 */ /* 0x000ee20000000800 */
[C---:B------:R-:W-:Y:S02]  /*a720*/  IMAD.WIDE R20, R2.reuse, 0x4, R240 ;  /* 0x0000000402147825 */ /* 0x040fe400078e02f0 */
[----:B------:R3:W-:Y:S01]  /*a730*/  LDGSTS.E [R8+0x5100], desc[UR8][R38.64], !P0 ;  /* 0x0510000026087fae */ /* 0x0007e2000c121848 */
[----:B------:R-:W-:Y:S01]  /*a740*/  ISETP.GE.U32.AND P0, PT, R3, 0x7fffff3c, PT ;  /* 0x7fffff3c0300780c */ /* 0x000fe20003f06070 */
[----:B------:R-:W-:Y:S01]  /*a750*/  IMAD R138, R2, 0x1d, RZ ;  /* 0x0000001d028a7824 */ /* 0x000fe200078e02ff */
[----:B-----5:R-:W-:Y:S01]  /*a760*/  IADD3 R3, R9, -0x49, RZ ;  /* 0xffffffb709037810 */ /* 0x020fe20007ffe0ff */
[----:B------:R5:W-:Y:S01]  /*a770*/  LDGSTS.E [R8+0x5800], desc[UR8][R40.64], !P5 ;  /* 0x0580000028087fae */ /* 0x000be2000e921848 */
[----:B------:R-:W5:Y:S01]  /*a780*/  LDC R18, c[0x0][0x230] ;  /* 0x00008c00ff127b82 */ /* 0x000f620000000800 */
[----:B------:R-:W-:-:S02]  /*a790*/  IMAD.WIDE R136, R138, 0x4, R238 ;  /* 0x000000048a887825 */ /* 0x000fc400078e02ee */
[----:B------:R5:W-:Y:S01]  /*a7a0*/  LDGSTS.E [R8+0x5900], desc[UR8][R42.64], !P5 ;  /* 0x059000002a087fae */ /* 0x000be2000e921848 */
[----:B------:R-:W-:Y:S01]  /*a7b0*/  ISETP.GE.U32.AND P5, PT, R3, 0x7fffff38, PT ;  /* 0x7fffff380300780c */ /* 0x000fe20003fa6070 */
[----:B-1----:R-:W-:Y:S02]  /*a7c0*/  VIADD R3, R10, 0xffffffb3 ;  /* 0xffffffb30a037836 */ /* 0x002fe40000000000 */
[----:B------:R1:W-:Y:S01]  /*a7d0*/  LDGSTS.E [R8+0x6000], desc[UR8][R44.64], !P4 ;  /* 0x060000002c087fae */ /* 0x0003e2000e121848 */
[----:B------:R-:W1:Y:S01]  /*a7e0*/  LDC R10, c[0x0][0x230] ;  /* 0x00008c00ff0a7b82 */ /* 0x000e620000000800 */
[----:B----4-:R-:W-:Y:S02]  /*a7f0*/  VIADD R9, R16, 0xffffffab ;  /* 0xffffffab10097836 */ /* 0x010fe40000000000 */
[----:B------:R4:W-:Y:S01]  /*a800*/  LDGSTS.E [R8+0x6100], desc[UR8][R46.64], !P4 ;  /* 0x061000002e087fae */ /* 0x0009e2000e121848 */
[----:B------:R-:W-:Y:S01]  /*a810*/  ISETP.GE.U32.AND P4, PT, R3, 0x7fffff34, PT ;  /* 0x7fffff340300780c */ /* 0x000fe20003f86070 */
[----:B--2---:R-:W-:-:S02]  /*a820*/  VIADD R3, R11, 0xffffffaf ;  /* 0xffffffaf0b037836 */ /* 0x004fc40000000000 */
[----:B------:R-:W-:Y:S01]  /*a830*/  LDGSTS.E [R8+0x6800], desc[UR8][R48.64], !P1 ;  /* 0x0680000030087fae */ /* 0x000fe2000c921848 */
[----:B------:R-:W2:Y:S01]  /*a840*/  LDC R11, c[0x0][0x230] ;  /* 0x00008c00ff0b7b82 */ /* 0x000ea20000000800 */
[----:B------:R-:W-:Y:S02]  /*a850*/  IMAD.WIDE R138, R138, 0x4, R240 ;  /* 0x000000048a8a7825 */ /* 0x000fe400078e02f0 */
[----:B------:R4:W-:Y:S01]  /*a860*/  LDGSTS.E [R8+0x6900], desc[UR8][R50.64], !P1 ;  /* 0x0690000032087fae */ /* 0x0009e2000c921848 */
[----:B------:R-:W-:Y:S01]  /*a870*/  ISETP.GE.U32.AND P1, PT, R3, 0x7fffff30, PT ;  /* 0x7fffff300300780c */ /* 0x000fe20003f26070 */
[----:B---3--:R-:W-:Y:S02]  /*a880*/  VIADD R3, R17, 0xffffffa7 ;  /* 0xffffffa711037836 */ /* 0x008fe40000000000 */
[----:B------:R3:W-:Y:S01]  /*a890*/  LDGSTS.E [R8+0x7000], desc[UR8][R52.64], !P2 ;  /* 0x0700000034087fae */ /* 0x0007e2000d121848 */
[----:B------:R-:W4:Y:S01]  /*a8a0*/  LDC R16, c[0x0][0x230] ;  /* 0x00008c00ff107b82 */ /* 0x000f220000000800 */
[----:B------:R-:W-:-:S02]  /*a8b0*/  IMAD.MOV.U32 R242, RZ, RZ, R176 ;  /* 0x000000fffff27224 */ /* 0x000fc400078e00b0 */
[----:B------:R-:W-:Y:S01]  /*a8c0*/  LDGSTS.E [R8+0x7100], desc[UR8][R54.64], !P2 ;  /* 0x0710000036087fae */ /* 0x000fe2000d121848 */
[----:B------:R-:W-:Y:S01]  /*a8d0*/  ISETP.GE.U32.AND P2, PT, R9, 0x7fffff2c, PT ;  /* 0x7fffff2c0900780c */ /* 0x000fe20003f46070 */
[----:B------:R-:W-:Y:S02]  /*a8e0*/  IMAD.MOV.U32 R243, RZ, RZ, R177 ;  /* 0x000000fffff37224 */ /* 0x000fe400078e00b1 */
[----:B------:R-:W-:Y:S01]  /*a8f0*/  LDGSTS.E [R8+0x7800], desc[UR8][R56.64], !P3 ;  /* 0x0780000038087fae */ /* 0x000fe2000d921848 */
[----:B------:R-:W3:Y:S03]  /*a900*/  LDC R9, c[0x0][0x230] ;  /* 0x00008c00ff097b82 */ /* 0x000ee60000000800 */
[----:B------:R-:W-:Y:S01]  /*a910*/  LDGSTS.E [R8+0x7900], desc[UR8][R58.64], !P3 ;  /* 0x079000003a087fae */ /* 0x000fe2000d921848 */
[----:B------:R-:W-:Y:S02]  /*a920*/  ISETP.GE.U32.AND P3, PT, R3, 0x7fffff28, PT ;  /* 0x7fffff280300780c */ /* 0x000fe40003f66070 */
[----:B-1----:R-:W-:Y:S01]  /*a930*/  IADD3 R3, R10, -0x5d, RZ ;  /* 0xffffffa30a037810 */ /* 0x002fe20007ffe0ff */
[----:B------:R-:W-:Y:S01]  /*a940*/  LDGSTS.E [R8+0x8000], desc[UR8][R60.64], !P6 ;  /* 0x080000003c087fae */ /* 0x000fe2000f121848 */
[----:B------:R-:W1:Y:S03]  /*a950*/  LDC R10, c[0x0][0x230] ;  /* 0x00008c00ff0a7b82 */ /* 0x000e660000000800 */
[----:B------:R-:W-:Y:S01]  /*a960*/  LDGSTS.E [R8+0x8100], desc[UR8][R62.64], !P6 ;  /* 0x081000003e087fae */ /* 0x000fe2000f121848 */
[----:B------:R-:W-:Y:S01]  /*a970*/  ISETP.GE.U32.AND P6, PT, R3, 0x7fffff24, PT ;  /* 0x7fffff240300780c */ /* 0x000fe20003fc6070 */
[----:B--2---:R-:W-:-:S02]  /*a980*/  VIADD R3, R11, 0xffffff9f ;  /* 0xffffff9f0b037836 */ /* 0x004fc40000000000 */
[----:B------:R-:W-:Y:S01]  /*a990*/  LDGSTS.E [R8+0x8800], desc[UR8][R64.64], !P0 ;  /* 0x0880000040087fae */ /* 0x000fe2000c121848 */
[----:B------:R-:W2:Y:S03]  /*a9a0*/  LDC R11, c[0x0][0x230] ;  /* 0x00008c00ff0b7b82 */ /* 0x000ea60000000800 */
[----:B------:R-:W-:Y:S01]  /*a9b0*/  LDGSTS.E [R8+0x8900], desc[UR8][R66.64], !P0 ;  /* 0x0890000042087fae */ /* 0x000fe2000c121848 */
[----:B------:R-:W-:Y:S01]  /*a9c0*/  ISETP.GE.U32.AND P0, PT, R3, 0x7fffff20, PT ;  /* 0x7fffff200300780c */ /* 0x000fe20003f06070 */
[----:B-----5:R-:W-:Y:S02]  /*a9d0*/  VIADD R3, R18, 0xffffff9b ;  /* 0xffffff9b12037836 */ /* 0x020fe40000000000 */
[----:B------:R-:W-:Y:S01]  /*a9e0*/  LDGSTS.E [R8+0x9000], desc[UR8][R68.64], !P5 ;  /* 0x0900000044087fae */ /* 0x000fe2000e921848 */
[----:B------:R-:W5:Y:S03]  /*a9f0*/  LDC R17, c[0x0][0x230] ;  /* 0x00008c00ff117b82 */ /* 0x000f660000000800 */
[----:B------:R-:W-:Y:S01]  /*aa00*/  LDGSTS.E [R8+0x9100], desc[UR8][R70.64], !P5 ;  /* 0x0910000046087fae */ /* 0x000fe2000e921848 */
[----:B------:R-:W-:-:S02]  /*aa10*/  ISETP.GE.U32.AND P5, PT, R3, 0x7fffff1c, PT ;  /* 0x7fffff1c0300780c */ /* 0x000fc40003fa6070 */
[----:B---3--:R-:W-:Y:S01]  /*aa20*/  IADD3 R3, R9, -0x69, RZ ;  /* 0xffffff9709037810 */ /* 0x008fe20007ffe0ff */
[----:B------:R-:W-:Y:S01]  /*aa30*/  LDGSTS.E [R8+0x9800], desc[UR8][R72.64], !P4 ;  /* 0x0980000048087fae */ /* 0x000fe2000e121848 */
[----:B------:R-:W3:Y:S03]  /*aa40*/  LDC R9, c[0x0][0x230] ;  /* 0x00008c00ff097b82 */ /* 0x000ee60000000800 */
[----:B------:R-:W-:Y:S01]  /*aa50*/  LDGSTS.E [R8+0x9900], desc[UR8][R74.64], !P4 ;  /* 0x099000004a087fae */ /* 0x000fe2000e121848 */
[----:B------:R-:W-:Y:S01]  /*aa60*/  ISETP.GE.U32.AND P4, PT, R3, 0x7fffff18, PT ;  /* 0x7fffff180300780c */ /* 0x000fe20003f86070 */
[----:B-1----:R-:W-:Y:S02]  /*aa70*/  VIADD R3, R10, 0xffffff93 ;  /* 0xffffff930a037836 */ /* 0x002fe40000000000 */
        /* <DEDUP_REMOVED lines=8> */
[----:B------:R-:W-:Y:S02]  /*ab00*/  ISETP.GE.U32.AND P2, PT, R3, 0x7fffff10, PT ;  /* 0x7fffff100300780c */ /* 0x000fe40003f46070 */
[----:B----4-:R-:W-:Y:S01]  /*ab10*/  IADD3 R3, R16, -0x75, RZ ;  /* 0xffffff8b10037810 */ /* 0x010fe20007ffe0ff */
[----:B------:R-:W-:Y:S01]  /*ab20*/  LDGSTS.E [R8+0xb000], desc[UR8][R84.64], !P3 ;  /* 0x0b00000054087fae */ /* 0x000fe2000d921848 */
[----:B------:R-:W4:Y:S03]  /*ab30*/  LDC R16, c[0x0][0x230] ;  /* 0x00008c00ff107b82 */ /* 0x000f260000000800 */
[----:B------:R-:W-:Y:S01]  /*ab40*/  LDGSTS.E [R8+0xb100], desc[UR8][R86.64], !P3 ;  /* 0x0b10000056087fae */ /* 0x000fe2000d921848 */
[----:B------:R-:W-:Y:S01]  /*ab50*/  ISETP.GE.U32.AND P3, PT, R3, 0x7fffff0c, PT ;  /* 0x7fffff0c0300780c */ /* 0x000fe20003f66070 */
[----:B---3--:R-:W-:-:S02]  /*ab60*/  VIADD R3, R9, 0xffffff87 ;  /* 0xffffff8709037836 */ /* 0x008fc40000000000 */
        /* <DEDUP_REMOVED lines=8> */
[----:B------:R-:W-:-:S02]  /*abf0*/  ISETP.GE.U32.AND P0, PT, R3, 0x7fffff04, PT ;  /* 0x7fffff040300780c */ /* 0x000fc40003f06070 */
[----:B--2---:R-:W-:Y:S01]  /*ac00*/  IADD3 R3, R11, -0x2, RZ ;  /* 0xfffffffe0b037810 */ /* 0x004fe20007ffe0ff */
[----:B------:R-:W-:Y:S01]  /*ac10*/  LDGSTS.E [R8+0xc800], desc[UR8][R96.64], !P5 ;  /* 0x0c80000060087fae */ /* 0x000fe2000e921848 */
[----:B------:R-:W2:Y:S03]  /*ac20*/  LDC R11, c[0x0][0x230] ;  /* 0x00008c00ff0b7b82 */ /* 0x000ea60000000800 */
[----:B------:R-:W-:Y:S01]  /*ac30*/  LDGSTS.E [R8+0xc900], desc[UR8][R98.64], !P5 ;  /* 0x0c90000062087fae */ /* 0x000fe2000e921848 */
[----:B------:R-:W-:Y:S01]  /*ac40*/  ISETP.GE.U32.AND P5, PT, R3, 0x7fffff7f, PT ;  /* 0x7fffff7f0300780c */ /* 0x000fe20003fa6070 */
[----:B----4-:R-:W-:Y:S02]  /*ac50*/  VIADD R3, R16, 0xfffffffa ;  /* 0xfffffffa10037836 */ /* 0x010fe40000000000 */
        /* <DEDUP_REMOVED lines=15> */
[----:B------:R-:W-:Y:S01]  /*ad50*/  STL.64 [R1+0x16e0], R6 ;  /* 0x0016e00601007387 */ /* 0x000fe20000100a00 */
[----:B------:R-:W2:Y:S03]  /*ad60*/  LDC R11, c[0x0][0x230] ;  /* 0x00008c00ff0b7b82 */ /* 0x000ea60000000800 */
[----:B------:R-:W-:Y:S04]  /*ad70*/  LDGSTS.E [R8+0xe800], desc[UR8][R112.64], !P3 ;  /* 0x0e80000070087fae */ /* 0x000fe8000d921848 */
[----:B------:R5:W-:Y:S01]  /*ad80*/  STL.64 [R1+0x16e8], R12 ;  /* 0x0016e80c01007387 */ /* 0x000be20000100a00 */
[----:B---3--:R-:W-:Y:S01]  /*ad90*/  IADD3 R9, R9, -0x1a, RZ ;  /* 0xffffffe609097810 */ /* 0x008fe20007ffe0ff */
[----:B------:R-:W3:Y:S02]  /*ada0*/  LDC R18, c[0x0][0x230] ;  /* 0x00008c00ff127b82 */ /* 0x000ee40000000800 */
[----:B------:R-:W-:Y:S01]  /*adb0*/  LDGSTS.E [R8+0xe900], desc[UR8][R114.64], !P3 ;  /* 0x0e90000072087fae */ /* 0x000fe2000d921848 */
[----:B------:R-:W-:Y:S01]  /*adc0*/  ISETP.GE.U32.AND P3, PT, R3, 0x7fffff6f, PT ;  /* 0x7fffff6f0300780c */ /* 0x000fe20003f66070 */
[----:B----4-:R-:W-:-:S02]  /*add0*/  VIADD R3, R16, 0xffffffea ;  /* 0xffffffea10037836 */ /* 0x010fc40000000000 */
[----:B------:R4:W-:Y:S01]  /*ade0*/  STL.64 [R1+0x16f0], R14 ;  /* 0x0016f00e01007387 */ /* 0x0009e20000100a00 */
[----:B-1----:R-:W-:Y:S01]  /*adf0*/  VIADD R10, R10, 0xffffffe2 ;  /* 0xffffffe20a0a7836 */ /* 0x002fe20000000000 */
[----:B------:R-:W1:Y:S02]  /*ae00*/  LDC R16, c[0x0][0x230] ;  /* 0x00008c00ff107b82 */ /* 0x000e640000000800 */
[----:B------:R2:W-:Y:S01]  /*ae10*/  STL.64 [R1+0x16f8], R22 ;  /* 0x0016f81601007387 */ /* 0x0005e20000100a00 */
[----:B-----5:R-:W-:Y:S02]  /*ae20*/  IMAD.MOV.U32 R12, RZ, RZ, R156 ;  /* 0x000000ffff0c7224 */ /* 0x020fe400078e009c */
[----:B------:R-:W-:Y:S01]  /*ae30*/  IMAD.MOV.U32 R13, RZ, RZ, R157 ;  /* 0x000000ffff0d7224 */ /* 0x000fe200078e009d */
[----:B------:R-:W-:Y:S04]  /*ae40*/  STL.64 [R1+0x1700], R24 ;  /* 0x0017001801007387 */ /* 0x000fe80000100a00 */
[----:B------:R5:W-:Y:S01]  /*ae50*/  STL.64 [R1+0x1708], R26 ;  /* 0x0017081a01007387 */ /* 0x000be20000100a00 */
[----:B----4-:R-:W-:Y:S01]  /*ae60*/  IMAD.MOV.U32 R14, RZ, RZ, R142 ;  /* 0x000000ffff0e7224 */ /* 0x010fe200078e008e */
[----:B------:R-:W-:Y:S01]  /*ae70*/  MOV R15, R143 ;  /* 0x0000008f000f7202 */ /* 0x000fe20000000f00 */
[----:B------:R-:W-:Y:S01]  /*ae80*/  IMAD R142, R2, 0x21, RZ ;  /* 0x00000021028e7824 */ /* 0x000fe200078e02ff */
[----:B------:R4:W-:Y:S01]  /*ae90*/  STL.64 [R1+0x1710], R28 ;  /* 0x0017101c01007387 */ /* 0x0009e20000100a00 */
[----:B--2---:R-:W-:Y:S01]  /*aea0*/  IMAD.MOV.U32 R22, RZ, RZ, R184 ;  /* 0x000000ffff167224 */ /* 0x004fe200078e00b8 */
[----:B------:R-:W-:Y:S01]  /*aeb0*/  MOV R23, R185 ;  /* 0x000000b900177202 */ /* 0x000fe20000000f00 */
[C---:B------:R-:W-:Y:S01]  /*aec0*/  IMAD.WIDE R140, R142.reuse, 0x4, R238 ;  /* 0x000000048e8c7825 */ /* 0x040fe200078e02ee */
[----:B------:R-:W-:Y:S03]  /*aed0*/  LDGSTS.E [R8+0xf000], desc[UR8][R116.64], !P6 ;  /* 0x0f00000074087fae */ /* 0x000fe6000f121848 */
[----:B------:R-:W-:Y:S01]  /*aee0*/  IMAD.WIDE R142, R142, 0x4, R240 ;  /* 0x000000048e8e7825 */ /* 0x000fe200078e02f0 */
[----:B------:R2:W-:Y:S03]  /*aef0*/  STL.64 [R1+0x1718], R30 ;  /* 0x0017181e01007387 */ /* 0x0005e60000100a00 */
[----:B-----5:R-:W-:Y:S01]  /*af00*/  IMAD.MOV.U32 R26, RZ, RZ, R170 ;  /* 0x000000ffff1a7224 */ /* 0x020fe200078e00aa */
[----:B------:R-:W-:Y:S01]  /*af10*/  LDGSTS.E [R8+0xf100], desc[UR8][R118.64], !P6 ;  /* 0x0f10000076087fae */ /* 0x000fe2000f121848 */
[----:B------:R-:W-:Y:S01]  /*af20*/  ISETP.GE.U32.AND P6, PT, R3, 0x7fffff6b, PT ;  /* 0x7fffff6b0300780c */ /* 0x000fe20003fc6070 */
[----:B------:R-:W-:Y:S01]  /*af30*/  IMAD R170, R2, 0x3d, RZ ;  /* 0x0000003d02aa7824 */ /* 0x000fe200078e02ff */
[----:B------:R-:W-:Y:S01]  /*af40*/  LOP3.LUT R3, R0, 0x20, RZ, 0x3c, !PT ;  /* 0x0000002000037812 */ /* 0x000fe200078e3cff */
[----:B------:R5:W-:Y:S01]  /*af50*/  STL.64 [R1+0x1720], R32 ;  /* 0x0017202001007387 */ /* 0x000be20000100a00 */
[----:B------:R-:W-:Y:S01]  /*af60*/  IMAD.MOV.U32 R27, RZ, RZ, R171 ;  /* 0x000000ffff1b7224 */ /* 0x000fe200078e00ab */
[----:B----4-:R-:W-:Y:S01]  /*af70*/  MOV R29, R179 ;  /* 0x000000b3001d7202 */ /* 0x010fe20000000f00 */
[----:B------:R-:W-:Y:S01]  /*af80*/  IMAD.MOV.U32 R28, RZ, RZ, R178 ;  /* 0x000000ffff1c7224 */ /* 0x000fe200078e00b2 */
[----:B------:R4:W-:Y:S01]  /*af90*/  STL.64 [R1+0x1728], R34 ;  /* 0x0017282201007387 */ /* 0x0009e20000100a00 */
[----:B------:R-:W-:Y:S01]  /*afa0*/  VIADD R3, R3, UR4 ;  /* 0x0000000403037c36 */ /* 0x000fe20008000000 */
[----:B--2---:R-:W-:Y:S01]  /*afb0*/  MOV R30, R172 ;  /* 0x000000ac001e7202 */ /* 0x004fe20000000f00 */
[----:B------:R-:W-:Y:S01]  /*afc0*/  IMAD.MOV.U32 R31, RZ, RZ, R173 ;  /* 0x000000ffff1f7224 */ /* 0x000fe200078e00ad */
[----:B------:R2:W-:Y:S01]  /*afd0*/  STL.64 [R1+0x1730], R36 ;  /* 0x0017302401007387 */ /* 0x0005e20000100a00 */
[----:B------:R-:W-:-:S02]  /*afe0*/  IMAD R178, R2, 0x45, RZ ;  /* 0x0000004502b27824 */ /* 0x000fc400078e02ff */
[----:B------:R-:W-:Y:S01]  /*aff0*/  IMAD.MOV.U32 R24, RZ, RZ, R182 ;  /* 0x000000ffff187224 */ /* 0x000fe200078e00b6 */
[----:B------:R3:W-:Y:S01]  /*b000*/  STL.64 [R1+0x1738], R38 ;  /* 0x0017382601007387 */ /* 0x0007e20000100a00 */
[----:B-----5:R-:W-:Y:S02]  /*b010*/  IMAD.MOV.U32 R32, RZ, RZ, R150 ;  /* 0x000000ffff207224 */ /* 0x020fe400078e0096 */
[----:B------:R-:W-:Y:S01]  /*b020*/  IMAD R150, R2, 0x29, RZ ;  /* 0x0000002902967824 */ /* 0x000fe200078e02ff */
[----:B------:R5:W-:Y:S01]  /*b030*/  STL.64 [R1+0x1740], R40 ;  /* 0x0017402801007387 */ /* 0x000be20000100a00 */
[----:B------:R-:W-:Y:S01]  /*b040*/  IMAD.MOV.U32 R33, RZ, RZ, R151 ;  /* 0x000000ffff217224 */ /* 0x000fe200078e0097 */
[----:B----4-:R-:W-:Y:S01]  /*b050*/  MOV R35, R175 ;  /* 0x000000af00237202 */ /* 0x010fe20000000f00 */
[----:B------:R-:W-:Y:S01]  /*b060*/  IMAD.MOV.U32 R34, RZ, RZ, R174 ;  /* 0x000000ffff227224 */ /* 0x000fe200078e00ae */
[----:B------:R4:W-:Y:S01]  /*b070*/  STL.64 [R1+0x1748], R42 ;  /* 0x0017482a01007387 */ /* 0x0009e20000100a00 */
[----:B--2---:R-:W-:Y:S01]  /*b080*/  MOV R36, R168 ;  /* 0x000000a800247202 */ /* 0x004fe20000000f00 */
[----:B------:R-:W-:-:S02]  /*b090*/  IMAD.MOV.U32 R37, RZ, RZ, R169 ;  /* 0x000000ffff257224 */ /* 0x000fc400078e00a9 */
[----:B------:R-:W-:Y:S01]  /*b0a0*/  LDGSTS.E [R8+0xf800], desc[UR8][R120.64], !P0 ;  /* 0x0f80000078087fae */ /* 0x000fe2000c121848 */
[----:B---3--:R-:W-:Y:S01]  /*b0b0*/  MOV R38, R160 ;  /* 0x000000a000267202 */ /* 0x008fe20000000f00 */
[----:B------:R-:W-:Y:S02]  /*b0c0*/  IMAD.MOV.U32 R39, RZ, RZ, R161 ;  /* 0x000000ffff277224 */ /* 0x000fe400078e00a1 */
[----:B------:R2:W-:Y:S01]  /*b0d0*/  STL.64 [R1+0x1750], R44 ;  /* 0x0017502c01007387 */ /* 0x0005e20000100a00 */
[----:B-----5:R-:W-:Y:S02]  /*b0e0*/  IMAD.MOV.U32 R40, RZ, RZ, R146 ;  /* 0x000000ffff287224 */ /* 0x020fe400078e0092 */
[C---:B------:R-:W-:Y:S01]  /*b0f0*/  IMAD R146, R2.reuse, 0x25, RZ ;  /* 0x0000002502927824 */ /* 0x040fe200078e02ff */
[----:B------:R-:W-:Y:S01]  /*b100*/  LDGSTS.E [R8+0xf900], desc[UR8][R122.64], !P0 ;  /* 0x0f9000007a087fae */ /* 0x000fe2000c121848 */
[----:B------:R-:W-:Y:S01]  /*b110*/  ISETP.GE.U32.AND P0, PT, R9, 0x7fffff67, PT ;  /* 0x7fffff670900780c */ /* 0x000fe20003f06070 */
[----:B------:R-:W-:Y:S01]  /*b120*/  IMAD R9, R2, 0x5, RZ ;  /* 0x0000000502097824 */ /* 0x000fe200078e02ff */
[----:B----4-:R-:W-:Y:S01]  /*b130*/  MOV R43, R159 ;  /* 0x0000009f002b7202 */ /* 0x010fe20000000f00 */
[----:B------:R3:W-:Y:S01]  /*b140*/  STL.64 [R1+0x1758], R46 ;  /* 0x0017582e01007387 */ /* 0x0007e20000100a00 */
[----:B------:R-:W-:-:S02]  /*b150*/  IMAD.MOV.U32 R41, RZ, RZ, R147 ;  /* 0x000000ffff297224 */ /* 0x000fc400078e0093 */
[C---:B------:R-:W-:Y:S01]  /*b160*/  IMAD.WIDE R6, R9.reuse, 0x4, R238 ;  /* 0x0000000409067825 */ /* 0x040fe200078e02ee */
[----:B------:R-:W-:Y:S01]  /*b170*/  STL.64 [R1+0x1760], R48 ;  /* 0x0017603001007387 */ /* 0x000fe20000100a00 */
[----:B--2---:R-:W-:Y:S02]  /*b180*/  MOV R45, R167 ;  /* 0x000000a7002d7202 */ /* 0x004fe40000000f00 */
[----:B------:R-:W-:Y:S01]  /*b190*/  IMAD.WIDE R4, R9, 0x4, R240 ;  /* 0x0000000409047825 */ /* 0x000fe200078e02f0 */
[----:B------:R2:W-:Y:S03]  /*b1a0*/  STL.64 [R1+0x1768], R50 ;  /* 0x0017683201007387 */ /* 0x0005e60000100a00 */
[----:B------:R-:W-:Y:S01]  /*b1b0*/  IMAD R9, R2, 0x9, RZ ;  /* 0x0000000902097824 */ /* 0x000fe200078e02ff */
[----:B------:R4:W-:Y:S01]  /*b1c0*/  STL.64 [R1+0x1770], R52 ;  /* 0x0017703401007387 */ /* 0x0009e20000100a00 */
[----:B---3--:R-:W-:Y:S01]  /*b1d0*/  IMAD.MOV.U32 R46, RZ, RZ, R148 ;  /* 0x000000ffff2e7224 */ /* 0x008fe200078e0094 */
[----:B------:R-:W-:Y:S01]  /*b1e0*/  MOV R47, R149 ;  /* 0x00000095002f7202 */ /* 0x000fe20000000f00 */
[C---:B------:R-:W-:Y:S01]  /*b1f0*/  IMAD.WIDE R148, R150.reuse, 0x4, R238 ;  /* 0x0000000496947825 */ /* 0x040fe200078e02ee */
[----:B------:R-:W-:Y:S03]  /*b200*/  STL.64 [R1+0x1778], R54 ;  /* 0x0017783601007387 */ /* 0x000fe60000100a00 */
[----:B------:R-:W-:Y:S01]  /*b210*/  IMAD.WIDE R150, R150, 0x4, R240 ;  /* 0x0000000496967825 */ /* 0x000fe200078e02f0 */
[----:B------:R3:W-:Y:S01]  /*b220*/  LDGSTS.E [R3+0x200], desc[UR8][R124.64], !P5 ;  /* 0x002000007c037fae */ /* 0x0007e2000e921848 */
[----:B--2---:R-:W-:-:S02]  /*b230*/  MOV R51, R155 ;  /* 0x0000009b00337202 */ /* 0x004fc40000000f00 */
[----:B------:R-:W-:Y:S01]  /*b240*/  IMAD.MOV.U32 R50, RZ, RZ, R154 ;  /* 0x000000ffff327224 */ /* 0x000fe200078e009a */
[----:B------:R-:W-:Y:S01]  /*b250*/  STL.64 [R1+0x1780], R56 ;  /* 0x0017803801007387 */ /* 0x000fe20000100a00 */
[----:B------:R-:W-:Y:S01]  /*b260*/  IMAD R154, R2, 0x2d, RZ ;  /* 0x0000002d029a7824 */ /* 0x000fe200078e02ff */
[----:B----4-:R-:W-:Y:S01]  /*b270*/  MOV R52, R152 ;  /* 0x0000009800347202 */ /* 0x010fe20000000f00 */
[----:B------:R-:W-:Y:S01]  /*b280*/  IMAD.MOV.U32 R53, RZ, RZ, R153 ;  /* 0x000000ffff357224 */ /* 0x000fe200078e0099 */
[----:B------:R2:W-:Y:S01]  /*b290*/  LDGSTS.E [R3+0x300], desc[UR8][R20.64], !P5 ;  /* 0x0030000014037fae */ /* 0x0005e2000e921848 */
[----:B------:R-:W-:Y:S01]  /*b2a0*/  ISETP.GE.U32.AND P5, PT, R10, 0x7fffff63, PT ;  /* 0x7fffff630a00780c */ /* 0x000fe20003fa6070 */
[----:B------:R-:W-:Y:S01]  /*b2b0*/  IMAD.WIDE R152, R154, 0x4, R238 ;  /* 0x000000049a987825 */ /* 0x000fe200078e02ee */
[----:B------:R-:W-:Y:S01]  /*b2c0*/  IADD3 R10, R11, -0x22, RZ ;  /* 0xffffffde0b0a7810 */ /* 0x000fe20007ffe0ff */
[----:B------:R-:W-:Y:S01]  /*b2d0*/  STL.64 [R1+0x1788], R58 ;  /* 0x0017883a01007387 */ /* 0x000fe20000100a00 */
[----:B------:R-:W4:Y:S01]  /*b2e0*/  LDC R11, c[0x0][0x230] ;  /* 0x00008c00ff0b7b82 */ /* 0x000f220000000800 */
[----:B------:R-:W-:-:S02]  /*b2f0*/  IMAD.MOV.U32 R42, RZ, RZ, R158 ;  /* 0x000000ffff2a7224 */ /* 0x000fc400078e009e */
[----:B------:R-:W-:Y:S01]  /*b300*/  STL.64 [R1+0x1790], R60 ;  /* 0x0017903c01007387 */ /* 0x000fe20000100a00 */
[----:B------:R-:W-:-:S03]  /*b310*/  IMAD.WIDE R154, R154, 0x4, R240 ;  /* 0x000000049a9a7825 */ /* 0x000fc600078e02f0 */
[----:B------:R-:W-:Y:S01]  /*b320*/  STL.64 [R1+0x1798], R62 ;  /* 0x0017983e01007387 */ /* 0x000fe20000100a00 */
[----:B------:R-:W-:Y:S02]  /*b330*/  IMAD R158, R2, 0x31, RZ ;  /* 0x00000031029e7824 */ /* 0x000fe400078e02ff */
[----:B------:R-:W-:Y:S01]  /*b340*/  IMAD.MOV.U32 R48, RZ, RZ, R162 ;  /* 0x000000ffff307224 */ /* 0x000fe200078e00a2 */
[----:B------:R-:W-:Y:S01]  /*b350*/  STL.64 [R1+0x17a0], R64 ;  /* 0x0017a04001007387 */ /* 0x000fe20000100a00 */
[----:B------:R-:W-:-:S03]  /*b360*/  IMAD.WIDE R156, R158, 0x4, R238 ;  /* 0x000000049e9c7825 */ /* 0x000fc600078e02ee */
[----:B------:R-:W-:Y:S01]  /*b370*/  STL.64 [R1+0x17a8], R66 ;  /* 0x0017a84201007387 */ /* 0x000fe20000100a00 */
[----:B------:R-:W-:-:S03]  /*b380*/  IMAD.WIDE R158, R158, 0x4, R240 ;  /* 0x000000049e9e7825 */ /* 0x000fc600078e02f0 */
[----:B------:R5:W-:Y:S01]  /*b390*/  LDGSTS.E [R3+0xa00], desc[UR8][R6.64], !P4 ;  /* 0x00a0000006037fae */ /* 0x000be2000e121848 */
[----:B------:R-:W-:Y:S02]  /*b3a0*/  IMAD R162, R2, 0x35, RZ ;  /* 0x0000003502a27824 */ /* 0x000fe400078e02ff */
[----:B------:R-:W-:Y:S01]  /*b3b0*/  IMAD.MOV.U32 R49, RZ, RZ, R163 ;  /* 0x000000ffff317224 */ /* 0x000fe200078e00a3 */
[----:B------:R-:W-:Y:S01]  /*b3c0*/  STL.64 [R1+0x17b0], R68 ;  /* 0x0017b04401007387 */ /* 0x000fe20000100a00 */
[----:B------:R-:W-:-:S03]  /*b3d0*/  IMAD.WIDE R160, R162, 0x4, R238 ;  /* 0x00000004a2a07825 */ /* 0x000fc600078e02ee */
[----:B------:R1:W-:Y:S01]  /*b3e0*/  LDGSTS.E [R3+0xb00], desc[UR8][R4.64], !P4 ;  /* 0x00b0000004037fae */ /* 0x0003e2000e121848 */
[----:B------:R-:W-:Y:S01]  /*b3f0*/  ISETP.GE.U32.AND P4, PT, R10, 0x7fffff5f, PT ;  /* 0x7fffff5f0a00780c */ /* 0x000fe20003f86070 */
[----:B------:R-:W-:Y:S01]  /*b400*/  IMAD.WIDE R162, R162, 0x4, R240 ;  /* 0x00000004a2a27825 */ /* 0x000fe200078e02f0 */
[----:B------:R-:W4:Y:S01]  /*b410*/  LDC R10, c[0x0][0x230] ;  /* 0x00008c00ff0a7b82 */ /* 0x000f220000000800 */
[----:B------:R-:W-:Y:S02]  /*b420*/  STL.64 [R1+0x17b8], R70 ;  /* 0x0017b84601007387 */ /* 0x000fe40000100a00 */
[----:B------:R-:W-:Y:S02]  /*b430*/  IMAD.MOV.U32 R44, RZ, RZ, R166 ;  /* 0x000000ffff2c7224 */ /* 0x000fe400078e00a6 */
[----:B------:R-:W-:Y:S01]  /*b440*/  STL.64 [R1+0x17c0], R72 ;  /* 0x0017c04801007387 */ /* 0x000fe20000100a00 */
[----:B------:R-:W-:Y:S02]  /*b450*/  IMAD R166, R2, 0x39, RZ ;  /* 0x0000003902a67824 */ /* 0x000fe400078e02ff */
[C---:B------:R-:W-:Y:S01]  /*b460*/  IMAD.WIDE R168, R170.reuse, 0x4, R238 ;  /* 0x00000004aaa87825 */ /* 0x040fe200078e02ee */
[----:B------:R3:W-:Y:S03]  /*b470*/  STL.64 [R1+0x88], R124 ;  /* 0x0000887c01007387 */ /* 0x0007e60000100a00 */
[----:B------:R-:W-:Y:S01]  /*b480*/  IMAD.WIDE R170, R170, 0x4, R240 ;  /* 0x00000004aaaa7825 */ /* 0x000fe200078e02f0 */
[----:B------:R2:W-:Y:S03]  /*b490*/  STL.64 [R1+0x80], R20 ;  /* 0x0000801401007387 */ /* 0x0005e60000100a00 */
[----:B------:R-:W-:Y:S01]  /*b4a0*/  IMAD R174, R2, 0x41, RZ ;  /* 0x0000004102ae7824 */ /* 0x000fe200078e02ff */
[----:B------:R5:W-:Y:S01]  /*b4b0*/  STL.64 [R1+0x58], R6 ;  /* 0x0000580601007387 */ /* 0x000be20000100a00 */
[----:B------:R-:W-:-:S03]  /*b4c0*/  IMAD.WIDE R176, R178, 0x4, R238 ;  /* 0x00000004b2b07825 */ /* 0x000fc600078e02ee */
[----:B------:R1:W-:Y:S01]  /*b4d0*/  STL.64 [R1+0x50], R4 ;  /* 0x0000500401007387 */ /* 0x0003e20000100a00 */
[----:B---3--:R-:W-:Y:S01]  /*b4e0*/  IMAD.WIDE R124, R126, 0x4, R238 ;  /* 0x000000047e7c7825 */ /* 0x008fe200078e02ee */
[----:B--2---:R-:W-:-:S03]  /*b4f0*/  MOV R20, R164 ;  /* 0x000000a400147202 */ /* 0x004fc60000000f00 */
[----:B------:R-:W-:-:S04]  /*b500*/  IMAD.WIDE R126, R126, 0x4, R240 ;  /* 0x000000047e7e7825 */ /* 0x000fc800078e02f0 */
[----:B-----5:R-:W-:-:S04]  /*b510*/  IMAD.WIDE R6, R9, 0x4, R238 ;  /* 0x0000000409067825 */ /* 0x020fc800078e02ee */
[----:B-1----:R-:W-:Y:S01]  /*b520*/  IMAD.WIDE R4, R9, 0x4, R240 ;  /* 0x0000000409047825 */ /* 0x002fe200078e02f0 */
[----:B------:R1:W-:Y:S03]  /*b530*/  LDGSTS.E [R3+0x1200], desc[UR8][R6.64], !P1 ;  /* 0x0120000006037fae */ /* 0x0003e6000c921848 */
[----:B------:R-:W-:Y:S01]  /*b540*/  VIADD R9, R16, 0xffffffda ;  /* 0xffffffda10097836 */ /* 0x000fe20000000000 */
[----:B------:R2:W-:Y:S01]  /*b550*/  LDGSTS.E [R3+0x1300], desc[UR8][R4.64], !P1 ;  /* 0x0130000004037fae */ /* 0x0005e2000c921848 */
[----:B------:R-:W3:Y:S01]  /*b560*/  LDC R16, c[0x0][0x230] ;  /* 0x00008c00ff107b82 */ /* 0x000ee20000000800 */
[----:B------:R-:W-:Y:S02]  /*b570*/  IMAD.MOV.U32 R21, RZ, RZ, R165 ;  /* 0x000000ffff157224 */ /* 0x000fe400078e00a5 */
[----:B------:R-:W-:Y:S01]  /*b580*/  ISETP.GE.U32.AND P1, PT, R9, 0x7fffff5b, PT ;  /* 0x7fffff5b0900780c */ /* 0x000fe20003f26070 */
[----:B------:R-:W-:Y:S01]  /*b590*/  VIADD R9, R17, 0xffffffd6 ;  /* 0xffffffd611097836 */ /* 0x000fe20000000000 */
[----:B------:R-:W-:Y:S01]  /*b5a0*/  LDGSTS.E [R3+0x1a00], desc[UR8][R250.64], !P2 ;  /* 0x01a00000fa037fae */ /* 0x000fe2000d121848 */
[----:B------:R-:W-:-:S02]  /*b5b0*/  IMAD.WIDE R164, R166, 0x4, R238 ;  /* 0x00000004a6a47825 */ /* 0x000fc400078e02ee */
[----:B------:R-:W5:Y:S01]  /*b5c0*/  LDC R17, c[0x0][0x230] ;  /* 0x00008c00ff117b82 */ /* 0x000f620000000800 */
[----:B------:R-:W-:Y:S01]  /*b5d0*/  LDGSTS.E [R3+0x1b00], desc[UR8][R248.64], !P2 ;  /* 0x01b00000f8037fae */ /* 0x000fe2000d121848 */
[----:B------:R-:W-:Y:S01]  /*b5e0*/  ISETP.GE.U32.AND P2, PT, R9, 0x7fffff57, PT ;  /* 0x7fffff570900780c */ /* 0x000fe20003f46070 */
[----:B------:R-:W-:Y:S02]  /*b5f0*/  VIADD R9, R18, 0xffffffd2 ;  /* 0xffffffd212097836 */ /* 0x000fe40000000000 */
[----:B------:R-:W-:Y:S01]  /*b600*/  LDGSTS.E [R3+0x2200], desc[UR8][R124.64], !P3 ;  /* 0x022000007c037fae */ /* 0x000fe2000d921848 */
[----:B------:R-:W-:Y:S02]  /*b610*/  IMAD.WIDE R166, R166, 0x4, R240 ;  /* 0x00000004a6a67825 */ /* 0x000fe400078e02f0 */
[----:B------:R-:W2:Y:S01]  /*b620*/  LDC R18, c[0x0][0x230] ;  /* 0x00008c00ff127b82 */ /* 0x000ea20000000800 */
[----:B------:R-:W-:Y:S01]  /*b630*/  LDGSTS.E [R3+0x2300], desc[UR8][R126.64], !P3 ;  /* 0x023000007e037fae */ /* 0x000fe2000d921848 */
[----:B------:R-:W-:Y:S01]  /*b640*/  ISETP.GE.U32.AND P3, PT, R9, 0x7fffff53, PT ;  /* 0x7fffff530900780c */ /* 0x000fe20003f66070 */
[----:B------:R-:W-:Y:S01]  /*b650*/  IMAD.WIDE R172, R174, 0x4, R238 ;  /* 0x00000004aeac7825 */ /* 0x000fe200078e02ee */
[----:B----4-:R-:W-:Y:S01]  /*b660*/  IADD3 R9, R10, -0x32, RZ ;  /* 0xffffffce0a097810 */ /* 0x010fe20007ffe0ff */
[----:B------:R-:W-:Y:S02]  /*b670*/  LDGSTS.E [R3+0x2a00], desc[UR8][R128.64], !P6 ;  /* 0x02a0000080037fae */ /* 0x000fe4000f121848 */
[----:B------:R-:W-:Y:S01]  /*b680*/  IMAD.WIDE R174, R174, 0x4, R240 ;  /* 0x00000004aeae7825 */ /* 0x000fe200078e02f0 */
[----:B------:R-:W4:Y:S01]  /*b690*/  LDC R10, c[0x0][0x230] ;  /* 0x00008c00ff0a7b82 */ /* 0x000f220000000800 */
[----:B------:R-:W-:Y:S01]  /*b6a0*/  LDGSTS.E [R3+0x2b00], desc[UR8][R130.64], !P6 ;  /* 0x02b0000082037fae */ /* 0x000fe2000f121848 */
[----:B------:R-:W-:Y:S01]  /*b6b0*/  ISETP.GE.U32.AND P6, PT, R9, 0x7fffff4f, PT ;  /* 0x7fffff4f0900780c */ /* 0x000fe20003fc6070 */
[----:B------:R-:W-:-:S02]  /*b6c0*/  VIADD R9, R11, 0xffffffca ;  /* 0xffffffca0b097836 */ /* 0x000fc40000000000 */
[----:B------:R-:W-:Y:S01]  /*b6d0*/  LDGSTS.E [R3+0x3200], desc[UR8][R132.64], !P0 ;  /* 0x0320000084037fae */ /* 0x000fe2000c121848 */
[----:B------:R-:W-:Y:S02]  /*b6e0*/  IMAD.WIDE R178, R178, 0x4, R240 ;  /* 0x00000004b2b27825 */ /* 0x000fe400078e02f0 */
[----:B------:R-:W2:Y:S01]  /*b6f0*/  LDC R11, c[0x0][0x230] ;  /* 0x00008c00ff0b7b82 */ /* 0x000ea20000000800 */
[----:B------:R-:W-:Y:S01]  /*b700*/  LDGSTS.E [R3+0x3300], desc[UR8][R134.64], !P0 ;  /* 0x0330000086037fae */ /* 0x000fe2000c121848 */
[----:B------:R-:W-:Y:S01]  /*b710*/  ISETP.GE.U32.AND P0, PT, R9, 0x7fffff4b, PT ;  /* 0x7fffff4b0900780c */ /* 0x000fe20003f06070 */
[----:B---3--:R-:W-:Y:S02]  /*b720*/  VIADD R9, R16, 0xffffffc6 ;  /* 0xffffffc610097836 */ /* 0x008fe40000000000 */
[----:B------:R-:W-:Y:S01]  /*b730*/  LDGSTS.E [R3+0x3a00], desc[UR8][R136.64], !P5 ;  /* 0x03a0000088037fae */ /* 0x000fe2000e921848 */
[----:B------:R-:W-:Y:S02]  /*b740*/  IMAD R182, R2, 0x49, RZ ;  /* 0x0000004902b67824 */ /* 0x000fe400078e02ff */
[----:B------:R-:W3:Y:S01]  /*b750*/  LDC R16, c[0x0][0x230] ;  /* 0x00008c00ff107b82 */ /* 0x000ee20000000800 */
[----:B------:R-:W-:Y:S01]  /*b760*/  LDGSTS.E [R3+0x3b00], desc[UR8][R138.64], !P5 ;  /* 0x03b000008a037fae */ /* 0x000fe2000e921848 */
[----:B------:R-:W-:Y:S01]  /*b770*/  ISETP.GE.U32.AND P5, PT, R9, 0x7fffff47, PT ;  /* 0x7fffff470900780c */ /* 0x000fe20003fa6070 */
[----:B------:R-:W-:Y:S01]  /*b780*/  IMAD.MOV.U32 R25, RZ, RZ, R183 ;  /* 0x000000ffff197224 */ /* 0x000fe200078e00b7 */
[----:B-----5:R-:W-:Y:S01]  /*b790*/  IADD3 R9, R17, -0x3e, RZ ;  /* 0xffffffc211097810 */ /* 0x020fe20007ffe0ff */
[----:B------:R1:W-:Y:S01]  /*b7a0*/  STL.64 [R1+0x28], R6 ;  /* 0x0000280601007387 */ /* 0x0003e20000100a00 */
[----:B------:R-:W-:-:S02]  /*b7b0*/  IMAD.WIDE R184, R186, 0x4, R238 ;  /* 0x00000004bab87825 */ /* 0x000fc400078e02ee */
[----:B------:R-:W5:Y:S01]  /*b7c0*/  LDC R17, c[0x0][0x230] ;  /* 0x00008c00ff117b82 */ /* 0x000f620000000800 */
[----:B------:R-:W-:Y:S01]  /*b7d0*/  LDGSTS.E [R3+0x4200], desc[UR8][R140.64], !P4 ;  /* 0x042000008c037fae */ /* 0x000fe2000e121848 */
[----:B------:R-:W-:-:S03]  /*b7e0*/  IMAD.WIDE R186, R186, 0x4, R240 ;  /* 0x00000004baba7825 */ /* 0x000fc600078e02f0 */
[----:B------:R-:W-:Y:S01]  /*b7f0*/  LDGSTS.E [R3+0x4300], desc[UR8][R142.64], !P4 ;  /* 0x043000008e037fae */ /* 0x000fe2000e121848 */
[----:B------:R-:W-:Y:S01]  /*b800*/  ISETP.GE.U32.AND P4, PT, R9, 0x7fffff43, PT ;  /* 0x7fffff430900780c */ /* 0x000fe20003f86070 */
[----:B----4-:R-:W-:Y:S01]  /*b810*/  VIADD R9, R10, 0xffffffbe ;  /* 0xffffffbe0a097836 */ /* 0x010fe20000000000 */
[----:B-1----:R-:W-:Y:S01]  /*b820*/  MOV R6, R144 ;  /* 0x0000009000067202 */ /* 0x002fe20000000f00 */
[----:B------:R-:W-:Y:S01]  /*b830*/  IMAD.MOV.U32 R7, RZ, RZ, R145 ;  /* 0x000000ffff077224 */ /* 0x000fe200078e0091 */
[----:B------:R-:W1:Y:S01]  /*b840*/  LDC R10, c[0x0][0x230] ;  /* 0x00008c00ff0a7b82 */ /* 0x000e620000000800 */
[C---:B------:R-:W-:Y:S01]  /*b850*/  IMAD.WIDE R144, R146.reuse, 0x4, R238 ;  /* 0x0000000492907825 */ /* 0x040fe200078e02ee */
[----:B------:R4:W-:Y:S03]  /*b860*/  STL.64 [R1+0x20], R4 ;  /* 0x0000200401007387 */ /* 0x0009e60000100a00 */
[----:B------:R-:W-:Y:S01]  /*b870*/  IMAD.WIDE R146, R146, 0x4, R240 ;  /* 0x0000000492927825 */ /* 0x000fe200078e02f0 */
[----:B------:R-:W-:Y:S04]  /*b880*/  LDGSTS.E [R3+0x4a00], desc[UR8][R144.64], !P1 ;  /* 0x04a0000090037fae */ /* 0x000fe8000c921848 */
[----:B------:R-:W-:Y:S01]  /*b890*/  LDGSTS.E [R3+0x4b00], desc[UR8][R146.64], !P1 ;  /* 0x04b0000092037fae */ /* 0x000fe2000c921848 */
[----:B------:R-:W-:Y:S01]  /*b8a0*/  ISETP.GE.U32.AND P1, PT, R9, 0x7fffff3f, PT ;  /* 0x7fffff3f0900780c */ /* 0x000fe20003f26070 */
[----:B--2---:R-:W-:-:S02]  /*b8b0*/  VIADD R9, R11, 0xffffffba ;  /* 0xffffffba0b097836 */ /* 0x004fc40000000000 */
[----:B------:R-:W2:Y:S01]  /*b8c0*/  LDC R11, c[0x0][0x230] ;  /* 0x00008c00ff0b7b82 */ /* 0x000ea20000000800 */
[----:B------:R-:W-:Y:S01]  /*b8d0*/  LDGSTS.E [R3+0x5200], desc[UR8][R148.64], !P2 ;  /* 0x0520000094037fae */ /* 0x000fe2000d121848 */
[----:B----4-:R-:W-:Y:S01]  /*b8e0*/  MOV R4, R180 ;  /* 0x000000b400047202 */ /* 0x010fe20000000f00 */
[----:B------:R-:W-:Y:S02]  /*b8f0*/  IMAD.MOV.U32 R5, RZ, RZ, R181 ;  /* 0x000000ffff057224 */ /* 0x000fe400078e00b5 */
[----:B------:R-:W-:Y:S01]  /*b900*/  LDGSTS.E [R3+0x5300], desc[UR8][R150.64], !P2 ;  /* 0x0530000096037fae */ /* 0x000fe2000d121848 */
[----:B------:R-:W-:Y:S01]  /*b910*/  ISETP.GE.U32.AND P2, PT, R9, 0x7fffff3b, PT ;  /* 0x7fffff3b0900780c */ /* 0x000fe20003f46070 */
[----:B------:R-:W-:Y:S01]  /*b920*/  IMAD.WIDE R180, R182, 0x4, R238 ;  /* 0x00000004b6b47825 */ /* 0x000fe200078e02ee */
[----:B---3--:R-:W-:Y:S01]  /*b930*/  IADD3 R9, R16, -0x4a, RZ ;  /* 0xffffffb610097810 */ /* 0x008fe20007ffe0ff */
[----:B------:R-:W-:Y:S01]  /*b940*/  LDGSTS.E [R3+0x5a00], desc[UR8][R152.64], !P3 ;  /* 0x05a0000098037fae */ /* 0x000fe2000d921848 */
[----:B------:R-:W3:Y:S01]  /*b950*/  LDC R16, c[0x0][0x230] ;  /* 0x00008c00ff107b82 */ /* 0x000ee20000000800 */
[----:B------:R-:W-:-:S02]  /*b960*/  IMAD.WIDE R182, R182, 0x4, R240 ;  /* 0x00000004b6b67825 */ /* 0x000fc400078e02f0 */
[----:B------:R-:W-:Y:S01]  /*b970*/  LDGSTS.E [R3+0x5b00], desc[UR8][R154.64], !P3 ;  /* 0x05b000009a037fae */ /* 0x000fe2000d921848 */
[----:B------:R-:W-:Y:S01]  /*b980*/  ISETP.GE.U32.AND P3, PT, R9, 0x7fffff37, PT ;  /* 0x7fffff370900780c */ /* 0x000fe20003f66070 */
[----:B-----5:R-:W-:Y:S02]  /*b990*/  VIADD R9, R17, 0xffffffb2 ;  /* 0xffffffb211097836 */ /* 0x020fe40000000000 */
[----:B------:R-:W-:Y:S01]  /*b9a0*/  LDGSTS.E [R3+0x6200], desc[UR8][R156.64], !P6 ;  /* 0x062000009c037fae */ /* 0x000fe2000f121848 */
[----:B------:R-:W4:Y:S03]  /*b9b0*/  LDC R17, c[0x0][0x230] ;  /* 0x00008c00ff117b82 */ /* 0x000f260000000800 */
[----:B------:R-:W-:Y:S01]  /*b9c0*/  LDGSTS.E [R3+0x6300], desc[UR8][R158.64], !P6 ;  /* 0x063000009e037fae */ /* 0x000fe2000f121848 */
[----:B------:R-:W-:Y:S01]  /*b9d0*/  ISETP.GE.U32.AND P6, PT, R9, 0x7fffff33, PT ;  /* 0x7fffff330900780c */ /* 0x000fe20003fc6070 */
[----:B-1----:R-:W-:-:S02]  /*b9e0*/  VIADD R9, R10, 0xffffffae ;  /* 0xffffffae0a097836 */ /* 0x002fc40000000000 */
[----:B------:R-:W-:Y:S01]  /*b9f0*/  LDGSTS.E [R3+0x6a00], desc[UR8][R160.64], !P0 ;  /* 0x06a00000a0037fae */ /* 0x000fe2000c121848 */
[----:B------:R-:W1:Y:S03]  /*ba00*/  LDC R10, c[0x0][0x230] ;  /* 0x00008c00ff0a7b82 */ /* 0x000e660000000800 */
[----:B------:R-:W-:Y:S01]  /*ba10*/  LDGSTS.E [R3+0x6b00], desc[UR8][R162.64], !P0 ;  /* 0x06b00000a2037fae */ /* 0x000fe2000c121848 */
[----:B------:R-:W-:Y:S02]  /*ba20*/  ISETP.GE.U32.AND P0, PT, R9, 0x7fffff2f, PT ;  /* 0x7fffff2f0900780c */ /* 0x000fe40003f06070 */
[----:B--2---:R-:W-:Y:S01]  /*ba30*/  IADD3 R9, R11, -0x56, RZ ;  /* 0xffffffaa0b097810 */ /* 0x004fe20007ffe0ff */
[----:B------:R-:W-:Y:S01]  /*ba40*/  LDGSTS.E [R3+0x7200], desc[UR8][R164.64], !P5 ;  /* 0x07200000a4037fae */ /* 0x000fe2000e921848 */
[----:B------:R-:W2:Y:S03]  /*ba50*/  LDC R11, c[0x0][0x230] ;  /* 0x00008c00ff0b7b82 */ /* 0x000ea60000000800 */
[----:B------:R-:W-:Y:S01]  /*ba60*/  LDGSTS.E [R3+0x7300], desc[UR8][R166.64], !P5 ;  /* 0x07300000a6037fae */ /* 0x000fe2000e921848 */
[----:B------:R-:W-:Y:S01]  /*ba70*/  ISETP.GE.U32.AND P5, PT, R9, 0x7fffff2b, PT ;  /* 0x7fffff2b0900780c */ /* 0x000fe20003fa6070 */
[----:B---3--:R-:W-:-:S02]  /*ba80*/  VIADD R9, R16, 0xffffffa6 ;  /* 0xffffffa610097836 */ /* 0x008fc40000000000 */
[----:B------:R-:W-:Y:S01]  /*ba90*/  LDGSTS.E [R3+0x7a00], desc[UR8][R168.64], !P4 ;  /* 0x07a00000a8037fae */ /* 0x000fe2000e121848 */
[----:B------:R-:W3:Y:S03]  /*baa0*/  LDC R16, c[0x0][0x230] ;  /* 0x00008c00ff107b82 */ /* 0x000ee60000000800 */
[----:B------:R-:W-:Y:S01]  /*bab0*/  LDGSTS.E [R3+0x7b00], desc[UR8][R170.64], !P4 ;  /* 0x07b00000aa037fae */ /* 0x000fe2000e121848 */
[----:B------:R-:W-:Y:S01]  /*bac0*/  ISETP.GE.U32.AND P4, PT, R9, 0x7fffff27, PT ;  /* 0x7fffff270900780c */ /* 0x000fe20003f86070 */
[----:B----4-:R-:W-:Y:S02]  /*bad0*/  VIADD R9, R17, 0xffffffa2 ;  /* 0xffffffa211097836 */ /* 0x010fe40000000000 */
[----:B------:R-:W-:Y:S01]  /*bae0*/  LDGSTS.E [R3+0x8200], desc[UR8][R172.64], !P1 ;  /* 0x08200000ac037fae */ /* 0x000fe2000c921848 */
[----:B------:R-:W4:Y:S03]  /*baf0*/  LDC R17, c[0x0][0x230] ;  /* 0x00008c00ff117b82 */ /* 0x000f260000000800 */
[----:B------:R-:W-:Y:S01]  /*bb00*/  LDGSTS.E [R3+0x8300], desc[UR8][R174.64], !P1 ;  /* 0x08300000ae037fae */ /* 0x000fe2000c921848 */
[----:B------:R-:W-:-:S02]  /*bb10*/  ISETP.GE.U32.AND P1, PT, R9, 0x7fffff23, PT ;  /* 0x7fffff230900780c */ /* 0x000fc40003f26070 */
[----:B-1----:R-:W-:Y:S01]  /*bb20*/  IADD3 R9, R10, -0x62, RZ ;  /* 0xffffff9e0a097810 */ /* 0x002fe20007ffe0ff */
[----:B------:R-:W-:Y:S01]  /*bb30*/  LDGSTS.E [R3+0x8a00], desc[UR8][R176.64], !P2 ;  /* 0x08a00000b0037fae */ /* 0x000fe2000d121848 */
[----:B------:R-:W1:Y:S03]  /*bb40*/  LDC R10, c[0x0][0x230] ;  /* 0x00008c00ff0a7b82 */ /* 0x000e660000000800 */
[----:B------:R-:W-:Y:S01]  /*bb50*/  LDGSTS.E [R3+0x8b00], desc[UR8][R178.64], !P2 ;  /* 0x08b00000b2037fae */ /* 0x000fe2000d121848 */
[----:B------:R-:W-:Y:S01]  /*bb60*/  ISETP.GE.U32.AND P2, PT, R9, 0x7fffff1f, PT ;  /* 0x7fffff1f0900780c */ /* 0x000fe20003f46070 */
[----:B--2---:R-:W-:Y:S02]  /*bb70*/  VIADD R9, R11, 0xffffff9a ;  /* 0xffffff9a0b097836 */ /* 0x004fe40000000000 */
        /* <DEDUP_REMOVED lines=8> */
[----:B------:R-:W-:Y:S02]  /*bc00*/  ISETP.GE.U32.AND P6, PT, R9, 0x7fffff17, PT ;  /* 0x7fffff170900780c */ /* 0x000fe40003fc6070 */
[----:B----4-:R-:W-:Y:S01]  /*bc10*/  IADD3 R9, R17, -0x6e, RZ ;  /* 0xffffff9211097810 */ /* 0x010fe20007ffe0ff */
        /* <DEDUP_REMOVED lines=13> */
[----:B------:R-:W-:-:S02]  /*bcf0*/  ISETP.GE.U32.AND P4, PT, R9, 0x7fffff0b, PT ;  /* 0x7fffff0b0900780c */ /* 0x000fc40003f86070 */
[----:B---3--:R-:W-:Y:S01]  /*bd00*/  IADD3 R9, R16, -0x7a, RZ ;  /* 0xffffff8610097810 */ /* 0x008fe20007ffe0ff */
        /* <DEDUP_REMOVED lines=31> */
[----:B------:R-:W-:-:S03]  /*bf00*/  IMAD.SHL.U32 R10, R2, 0x2, RZ ;  /* 0x00000002020a7824 */ /* 0x000fc600078e00ff */
[----:B------:R-:W-:Y:S01]  /*bf10*/  LDGSTS.E [R3+0xeb00], desc[UR8][R226.64], !P4 ;  /* 0x0eb00000e2037fae */ /* 0x000fe2000e121848 */
[----:B------:R-:W-:Y:S01]  /*bf20*/  ISETP.GE.U32.AND P4, PT, R9, 0x7fffff6e, PT ;  /* 0x7fffff6e0900780c */ /* 0x000fe20003f86070 */
[----:B--2---:R-:W-:Y:S02]  /*bf30*/  VIADD R9, R11, 0xffffffe9 ;  /* 0xffffffe90b097836 */ /* 0x004fe40000000000 */
[----:B------:R-:W-:Y:S01]  /*bf40*/  LDGSTS.E [R3+0xf200], desc[UR8][R228.64], !P1 ;  /* 0x0f200000e4037fae */ /* 0x000fe2000c921848 */
[----:B------:R-:W-:Y:S01]  /*bf50*/  IMAD.WIDE R56, R10, 0x4, R238 ;  /* 0x000000040a387825 */ /* 0x000fe200078e02ee */
[----:B---3--:R-:W-:Y:S02]  /*bf60*/  IADD3 R11, R16, -0x1b, RZ ;  /* 0xffffffe5100b7810 */ /* 0x008fe40007ffe0ff */
[----:B------:R-:W-:Y:S01]  /*bf70*/  LDGSTS.E [R3+0xf300], desc[UR8][R230.64], !P1 ;  /* 0x0f300000e6037fae */ /* 0x000fe2000c921848 */
[----:B------:R-:W-:Y:S01]  /*bf80*/  ISETP.GE.U32.AND P1, PT, R9, 0x7fffff6a, PT ;  /* 0x7fffff6a0900780c */ /* 0x000fe20003f26070 */
[----:B------:R-:W-:Y:S01]  /*bf90*/  IMAD.WIDE R54, R10, 0x4, R240 ;  /* 0x000000040a367825 */ /* 0x000fe200078e02f0 */
[----:B------:R-:W-:Y:S01]  /*bfa0*/  LOP3.LUT R9, R0, 0x40, RZ, 0x3c, !PT ;  /* 0x0000004000097812 */ /* 0x000fe200078e3cff */
[----:B------:R-:W-:Y:S01]  /*bfb0*/  LDGSTS.E [R3+0xfa00], desc[UR8][R232.64], !P2 ;  /* 0x0fa00000e8037fae */ /* 0x000fe2000d121848 */
[----:B------:R-:W1:Y:S01]  /*bfc0*/  LDC R16, c[0x0][0x230] ;  /* 0x00008c00ff107b82 */ /* 0x000e620000000800 */
[----:B------:R-:W-:-:S02]  /*bfd0*/  IMAD R10, R2, 0x6, RZ ;  /* 0x00000006020a7824 */ /* 0x000fc400078e02ff */
[----:B------:R-:W-:Y:S01]  /*bfe0*/  VIADD R9, R9, UR4 ;  /* 0x0000000409097c36 */ /* 0x000fe20008000000 */
[----:B------:R-:W-:Y:S01]  /*bff0*/  LDGSTS.E [R3+0xfb00], desc[UR8][R234.64], !P2 ;  /* 0x0fb00000ea037fae */ /* 0x000fe2000d121848 */
[----:B------:R-:W-:Y:S01]  /*c000*/  ISETP.GE.U32.AND P2, PT, R11, 0x7fffff66, PT ;  /* 0x7fffff660b00780c */ /* 0x000fe20003f46070 */
[----:B----4-:R-:W-:Y:S02]  /*c010*/  VIADD R11, R17, 0xffffffe1 ;  /* 0xffffffe1110b7836 */ /* 0x010fe40000000000 */
[----:B------:R2:W-:Y:S01]  /*c020*/  STL.64 [R1+0x78], R56 ;  /* 0x0000783801007387 */ /* 0x0005e20000100a00 */
[----:B------:R-:W3:Y:S03]  /*c030*/  LDC R17, c[0x0][0x230] ;  /* 0x00008c00ff117b82 */ /* 0x000ee60000000800 */
[----:B------:R2:W-:Y:S04]  /*c040*/  LDGSTS.E [R9+0x400], desc[UR8][R56.64], !P3 ;  /* 0x0040000038097fae */ /* 0x0005e8000d921848 */
[----:B------:R4:W-:Y:S04]  /*c050*/  STL.64 [R1+0x70], R54 ;  /* 0x0000703601007387 */ /* 0x0009e80000100a00 */
[----:B------:R4:W-:Y:S01]  /*c060*/  LDGSTS.E [R9+0x500], desc[UR8][R54.64], !P3 ;  /* 0x0050000036097fae */ /* 0x0009e2000d921848 */
[----:B------:R-:W-:-:S02]  /*c070*/  ISETP.GE.U32.AND P3, PT, R11, 0x7fffff62, PT ;  /* 0x7fffff620b00780c */ /* 0x000fc40003f66070 */
[----:B------:R-:W-:Y:S01]  /*c080*/  IADD3 R11, R18, -0x23, RZ ;  /* 0xffffffdd120b7810 */ /* 0x000fe20007ffe0ff */
[C---:B--2---:R-:W-:Y:S01]  /*c090*/  IMAD.WIDE R56, R10.reuse, 0x4, R238 ;  /* 0x000000040a387825 */ /* 0x044fe200078e02ee */
[----:B------:R-:W2:Y:S04]  /*c0a0*/  LDC R18, c[0x0][0x230] ;  /* 0x00008c00ff127b82 */ /* 0x000ea80000000800 */
[----:B------:R5:W-:Y:S01]  /*c0b0*/  STL.64 [R1+0x48], R56 ;  /* 0x0000483801007387 */ /* 0x000be20000100a00 */
[----:B----4-:R-:W-:-:S03]  /*c0c0*/  IMAD.WIDE R54, R10, 0x4, R240 ;  /* 0x000000040a367825 */ /* 0x010fc600078e02f0 */
[----:B------:R5:W-:Y:S01]  /*c0d0*/  LDGSTS.E [R9+0xc00], desc[UR8][R56.64], !P6 ;  /* 0x00c0000038097fae */ /* 0x000be2000f121848 */
[----:B------:R-:W-:-:S03]  /*c0e0*/  IMAD R10, R2, 0xa, RZ ;  /* 0x0000000a020a7824 */ /* 0x000fc600078e02ff */
[----:B------:R4:W-:Y:S01]  /*c0f0*/  STL.64 [R1+0x40], R54 ;  /* 0x0000403601007387 */ /* 0x0009e20000100a00 */
[----:B------:R-:W-:-:S03]  /*c100*/  IMAD.WIDE R58, R10, 0x4, R238 ;  /* 0x000000040a3a7825 */ /* 0x000fc600078e02ee */
[----:B------:R4:W-:Y:S01]  /*c110*/  LDGSTS.E [R9+0xd00], desc[UR8][R54.64], !P6 ;  /* 0x00d0000036097fae */ /* 0x0009e2000f121848 */
[----:B------:R-:W-:Y:S01]  /*c120*/  ISETP.GE.U32.AND P6, PT, R11, 0x7fffff5e, PT ;  /* 0x7fffff5e0b00780c */ /* 0x000fe20003fc6070 */
[----:B-1----:R-:W-:Y:S02]  /*c130*/  VIADD R11, R16, 0xffffffd5 ;  /* 0xffffffd5100b7836 */ /* 0x002fe40000000000 */
[----:B------:R-:W-:Y:S01]  /*c140*/  STL.64 [R1+0x18], R58 ;  /* 0x0000183a01007387 */ /* 0x000fe20000100a00 */
[----:B-----5:R-:W-:Y:S01]  /*c150*/  IMAD.WIDE R56, R10, 0x4, R240 ;  /* 0x000000040a387825 */ /* 0x020fe200078e02f0 */
[----:B------:R-:W1:Y:S02]  /*c160*/  LDC R16, c[0x0][0x230] ;  /* 0x00008c00ff107b82 */ /* 0x000e640000000800 */
[----:B------:R-:W-:Y:S01]  /*c170*/  LDGSTS.E [R9+0x1400], desc[UR8][R58.64], !P0 ;  /* 0x014000003a097fae */ /* 0x000fe2000c121848 */
[----:B------:R-:W-:Y:S02]  /*c180*/  VIADD R10, R19, 0xffffffd9 ;  /* 0xffffffd9130a7836 */ /* 0x000fe40000000000 */
[----:B----4-:R-:W-:Y:S01]  /*c190*/  IMAD.MOV.U32 R54, RZ, RZ, R52 ;  /* 0x000000ffff367224 */ /* 0x010fe200078e0034 */
[----:B------:R-:W-:Y:S01]  /*c1a0*/  MOV R52, R50 ;  /* 0x0000003200347202 */ /* 0x000fe20000000f00 */
[----:B------:R-:W-:Y:S01]  /*c1b0*/  IMAD.MOV.U32 R55, RZ, RZ, R53 ;  /* 0x000000ffff377224 */ /* 0x000fe200078e0035 */
[----:B------:R4:W-:Y:S01]  /*c1c0*/  STL.64 [R1+0x10], R56 ;  /* 0x0000103801007387 */ /* 0x0009e20000100a00 */
[----:B------:R-:W-:Y:S01]  /*c1d0*/  IMAD.MOV.U32 R53, RZ, RZ, R51 ;  /* 0x000000ffff357224 */ /* 0x000fe200078e0033 */
[----:B------:R-:W-:Y:S01]  /*c1e0*/  MOV R51, R49 ;  /* 0x0000003100337202 */ /* 0x000fe20000000f00 */
[----:B------:R-:W-:Y:S01]  /*c1f0*/  IMAD.MOV.U32 R50, RZ, RZ, R48 ;  /* 0x000000ffff327224 */ /* 0x000fe200078e0030 */
[----:B------:R4:W-:Y:S01]  /*c200*/  LDGSTS.E [R9+0x1500], desc[UR8][R56.64], !P0 ;  /* 0x0150000038097fae */ /* 0x0009e2000c121848 */
[----:B------:R-:W-:Y:S01]  /*c210*/  IMAD.MOV.U32 R48, RZ, RZ, R46 ;  /* 0x000000ffff307224 */ /* 0x000fe200078e002e */
[----:B------:R-:W-:Y:S01]  /*c220*/  MOV R46, R44 ;  /* 0x0000002c002e7202 */ /* 0x000fe20000000f00 */
[----:B------:R-:W-:Y:S01]  /*c230*/  IMAD.MOV.U32 R49, RZ, RZ, R47 ;  /* 0x000000ffff317224 */ /* 0x000fe200078e002f */
[----:B------:R-:W5:Y:S01]  /*c240*/  LDC R19, c[0x0][0x230] ;  /* 0x00008c00ff137b82 */ /* 0x000f620000000800 */
[----:B------:R-:W-:Y:S01]  /*c250*/  IMAD.MOV.U32 R47, RZ, RZ, R45 ;  /* 0x000000ffff2f7224 */ /* 0x000fe200078e002d */
[----:B------:R-:W-:Y:S01]  /*c260*/  MOV R45, R37 ;  /* 0x00000025002d7202 */ /* 0x000fe20000000f00 */
[----:B------:R-:W-:Y:S01]  /*c270*/  IMAD.MOV.U32 R44, RZ, RZ, R36 ;  /* 0x000000ffff2c7224 */ /* 0x000fe200078e0024 */
[----:B------:R-:W-:Y:S01]  /*c280*/  ISETP.GE.U32.AND P0, PT, R10, 0x7fffff5a, PT ;  /* 0x7fffff5a0a00780c */ /* 0x000fe20003f06070 */
[----:B------:R-:W-:Y:S01]  /*c290*/  IMAD.MOV.U32 R36, RZ, RZ, R34 ;  /* 0x000000ffff247224 */ /* 0x000fe200078e0022 */
[----:B------:R-:W-:Y:S01]  /*c2a0*/  MOV R34, R30 ;  /* 0x0000001e00227202 */ /* 0x000fe20000000f00 */
[----:B------:R-:W-:Y:S01]  /*c2b0*/  IMAD.MOV.U32 R37, RZ, RZ, R35 ;  /* 0x000000ffff257224 */ /* 0x000fe200078e0023 */
[----:B----4-:R-:W-:Y:S01]  /*c2c0*/  MOV R57, R53 ;  /* 0x0000003500397202 */ /* 0x010fe20000000f00 */
[----:B------:R-:W-:Y:S01]  /*c2d0*/  IMAD.MOV.U32 R35, RZ, RZ, R31 ;  /* 0x000000ffff237224 */ /* 0x000fe200078e001f */
[----:B------:R-:W-:Y:S01]  /*c2e0*/  MOV R31, R29 ;  /* 0x0000001d001f7202 */ /* 0x000fe20000000f00 */
[----:B------:R-:W-:-:S02]  /*c2f0*/  IMAD.MOV.U32 R30, RZ, RZ, R28 ;  /* 0x000000ffff1e7224 */ /* 0x000fc400078e001c */
[----:B------:R-:W-:Y:S01]  /*c300*/  IMAD.MOV.U32 R28, RZ, RZ, R24 ;  /* 0x000000ffff1c7224 */ /* 0x000fe200078e0018 */
[----:B------:R-:W-:Y:S01]  /*c310*/  MOV R24, R22 ;  /* 0x0000001600187202 */ /* 0x000fe20000000f00 */
[----:B------:R-:W-:Y:S02]  /*c320*/  IMAD.MOV.U32 R22, RZ, RZ, R244 ;  /* 0x000000ffff167224 */ /* 0x000fe400078e00f4 */
[----:B------:R-:W-:Y:S02]  /*c330*/  IMAD.MOV.U32 R56, RZ, RZ, R52 ;  /* 0x000000ffff387224 */ /* 0x000fe400078e0034 */
[----:B------:R-:W-:Y:S02]  /*c340*/  IMAD.MOV.U32 R29, RZ, RZ, R25 ;  /* 0x000000ffff1d7224 */ /* 0x000fe400078e0019 */
[----:B------:R-:W-:Y:S02]  /*c350*/  IMAD R244, R2, 0xe, RZ ;  /* 0x0000000e02f47824 */ /* 0x000fe400078e02ff */
[----:B------:R-:W-:-:S02]  /*c360*/  IMAD.MOV.U32 R52, RZ, RZ, R44 ;  /* 0x000000ffff347224 */ /* 0x000fc400078e002c */
[----:B------:R-:W-:Y:S01]  /*c370*/  IMAD.MOV.U32 R53, RZ, RZ, R45 ;  /* 0x000000ffff357224 */ /* 0x000fe200078e002d */
[----:B------:R-:W-:Y:S01]  /*c380*/  MOV R45, R35 ;  /* 0x00000023002d7202 */ /* 0x000fe20000000f00 */
[----:B------:R-:W-:Y:S01]  /*c390*/  IMAD.MOV.U32 R25, RZ, RZ, R23 ;  /* 0x000000ffff197224 */ /* 0x000fe200078e0017 */
[----:B------:R-:W-:Y:S01]  /*c3a0*/  MOV R23, R245 ;  /* 0x000000f500177202 */ /* 0x000fe20000000f00 */
[----:B------:R-:W-:Y:S01]  /*c3b0*/  IMAD.MOV.U32 R58, RZ, RZ, R50 ;  /* 0x000000ffff3a7224 */ /* 0x000fe200078e0032 */
[----:B------:R-:W-:Y:S01]  /*c3c0*/  MOV R50, R48 ;  /* 0x0000003000327202 */ /* 0x000fe20000000f00 */
[----:B------:R-:W-:Y:S02]  /*c3d0*/  IMAD.MOV.U32 R59, RZ, RZ, R51 ;  /* 0x000000ffff3b7224 */ /* 0x000fe400078e0033 */
[----:B------:R-:W-:Y:S02]  /*c3e0*/  IMAD.MOV.U32 R44, RZ, RZ, R34 ;  /* 0x000000ffff2c7224 */ /* 0x000fe400078e0022 */
[----:B------:R-:W-:Y:S01]  /*c3f0*/  IMAD.MOV.U32 R51, RZ, RZ, R49 ;  /* 0x000000ffff337224 */ /* 0x000fe200078e0031 */
[----:B------:R-:W-:Y:S01]  /*c400*/  MOV R49, R47 ;  /* 0x0000002f00317202 */ /* 0x000fe20000000f00 */
[----:B------:R-:W-:-:S02]  /*c410*/  IMAD.MOV.U32 R34, RZ, RZ, R30 ;  /* 0x000000ffff227224 */ /* 0x000fc400078e001e */
[----:B------:R-:W-:Y:S02]  /*c420*/  IMAD.MOV.U32 R35, RZ, RZ, R31 ;  /* 0x000000ffff237224 */ /* 0x000fe400078e001f */
[----:B------:R-:W-:Y:S01]  /*c430*/  IMAD.MOV.U32 R48, RZ, RZ, R46 ;  /* 0x000000ffff307224 */ /* 0x000fe200078e002e */
[----:B------:R-:W-:Y:S01]  /*c440*/  MOV R46, R36 ;  /* 0x00000024002e7202 */ /* 0x000fe20000000f00 */
[----:B------:R-:W-:Y:S01]  /*c450*/  IMAD.MOV.U32 R30, RZ, RZ, R246 ;  /* 0x000000ffff1e7224 */ /* 0x000fe200078e00f6 */
[----:B------:R-:W-:Y:S01]  /*c460*/  MOV R36, R28 ;  /* 0x0000001c00247202 */ /* 0x000fe20000000f00 */
[----:B------:R-:W-:Y:S02]  /*c470*/  IMAD.MOV.U32 R31, RZ, RZ, R247 ;  /* 0x000000ffff1f7224 */ /* 0x000fe400078e00f7 */
[----:B------:R-:W-:Y:S02]  /*c480*/  IMAD.MOV.U32 R47, RZ, RZ, R37 ;  /* 0x000000ffff2f7224 */ /* 0x000fe400078e0025 */
[----:B------:R-:W-:-:S04]  /*c490*/  IMAD.WIDE R246, R244, 0x4, R238 ;  /* 0x00000004f4f67825 */ /* 0x000fc800078e02ee */
[----:B------:R-:W-:Y:S01]  /*c4a0*/  IMAD R10, R2, 0x12, RZ ;  /* 0x00000012020a7824 */ /* 0x000fe200078e02ff */
[----:B------:R-:W-:Y:S01]  /*c4b0*/  LDGSTS.E [R9+0x1c00], desc[UR8][R246.64], !P5 ;  /* 0x01c00000f6097fae */ /* 0x000fe2000e921848 */
[----:B------:R-:W-:Y:S01]  /*c4c0*/  IMAD.MOV.U32 R37, RZ, RZ, R29 ;  /* 0x000000ffff257224 */ /* 0x000fe200078e001d */
[----:B------:R-:W-:Y:S01]  /*c4d0*/  MOV R29, R25 ;  /* 0x00000019001d7202 */ /* 0x000fe20000000f00 */
[----:B------:R-:W-:-:S04]  /*c4e0*/  IMAD.WIDE R244, R244, 0x4, R240 ;  /* 0x00000004f4f47825 */ /* 0x000fc800078e02f0 */
[----:B------:R-:W-:Y:S01]  /*c4f0*/  IMAD.MOV.U32 R28, RZ, RZ, R24 ;  /* 0x000000ffff1c7224 */ /* 0x000fe200078e0018 */
[----:B------:R-:W-:Y:S01]  /*c500*/  MOV R24, R236 ;  /* 0x000000ec00187202 */ /* 0x000fe20000000f00 */
[----:B------:R-:W-:Y:S01]  /*c510*/  IMAD.MOV.U32 R25, RZ, RZ, R237 ;  /* 0x000000ffff197224 */ /* 0x000fe200078e00ed */
[----:B------:R-:W-:Y:S01]  /*c520*/  LDGSTS.E [R9+0x1d00], desc[UR8][R244.64], !P5 ;  /* 0x01d00000f4097fae */ /* 0x000fe2000e921848 */
[C---:B------:R-:W-:Y:S01]  /*c530*/  IMAD.WIDE R236, R10.reuse, 0x4, R238 ;  /* 0x000000040aec7825 */ /* 0x040fe200078e02ee */
[----:B------:R-:W-:Y:S02]  /*c540*/  ISETP.GE.U32.AND P5, PT, R11, 0x7fffff56, PT ;  /* 0x7fffff560b00780c */ /* 0x000fe40003fa6070 */
[----:B---3--:R-:W-:Y:S01]  /*c550*/  IADD3 R11, R17, -0x2f, RZ ;  /* 0xffffffd1110b7810 */ /* 0x008fe20007ffe0ff */
[----:B------:R-:W-:Y:S01]  /*c560*/  IMAD.WIDE R60, R10, 0x4, R240 ;  /* 0x000000040a3c7825 */ /* 0x000fe200078e02f0 */
[----:B------:R-:W-:Y:S01]  /*c570*/  LDGSTS.E [R9+0x2400], desc[UR8][R236.64], !P4 ;  /* 0x02400000ec097fae */ /* 0x000fe2000e121848 */
[----:B------:R-:W3:Y:S02]  /*c580*/  LDC R17, c[0x0][0x230] ;  /* 0x00008c00ff117b82 */ /* 0x000ee40000000800 */
[----:B------:R-:W-:Y:S01]  /*c590*/  IMAD R10, R2, 0x16, RZ ;  /* 0x00000016020a7824 */ /* 0x000fe200078e02ff */
[----:B------:R4:W-:Y:S03]  /*c5a0*/  STL.64 [R1+0x90], R60 ;  /* 0x0000903c01007387 */ /* 0x0009e60000100a00 */
[----:B------:R-:W-:Y:S01]  /*c5b0*/  IMAD.WIDE R62, R10, 0x4, R238 ;  /* 0x000000040a3e7825 */ /* 0x000fe200078e02ee */
[----:B------:R4:W-:Y:S01]  /*c5c0*/  LDGSTS.E [R9+0x2500], desc[UR8][R60.64], !P4 ;  /* 0x025000003c097fae */ /* 0x0009e2000e121848 */
[----:B------:R-:W-:-:S02]  /*c5d0*/  ISETP.GE.U32.AND P4, PT, R11, 0x7fffff52, PT ;  /* 0x7fffff520b00780c */ /* 0x000fc40003f86070 */
[----:B--2---:R-:W-:Y:S01]  /*c5e0*/  VIADD R11, R18, 0xffffffcd ;  /* 0xffffffcd120b7836 */ /* 0x004fe20000000000 */
[----:B------:R2:W-:Y:S01]  /*c5f0*/  STL.64 [R1+0x98], R62 ;  /* 0x0000983e01007387 */ /* 0x0005e20000100a00 */
[----:B------:R-:W3:Y:S03]  /*c600*/  LDC R18, c[0x0][0x230] ;  /* 0x00008c00ff127b82 */ /* 0x000ee60000000800 */
[----:B------:R2:W-:Y:S01]  /*c610*/  LDGSTS.E [R9+0x2c00], desc[UR8][R62.64], !P1 ;  /* 0x02c000003e097fae */ /* 0x0005e2000c921848 */
[----:B----4-:R-:W-:-:S04]  /*c620*/  IMAD.WIDE R60, R10, 0x4, R240 ;  /* 0x000000040a3c7825 */ /* 0x010fc800078e02f0 */
[----:B------:R-:W-:Y:S01]  /*c630*/  IMAD R10, R2, 0x1a, RZ ;  /* 0x0000001a020a7824 */ /* 0x000fe200078e02ff */
[----:B------:R4:W-:Y:S03]  /*c640*/  STL.64 [R1+0xa0], R60 ;  /* 0x0000a03c01007387 */ /* 0x0009e60000100a00 */
[C---:B--2---:R-:W-:Y:S01]  /*c650*/  IMAD.WIDE R62, R10.reuse, 0x4, R238 ;  /* 0x000000040a3e7825 */ /* 0x044fe200078e02ee */
[----:B------:R4:W-:Y:S01]  /*c660*/  LDGSTS.E [R9+0x2d00], desc[UR8][R60.64], !P1 ;  /* 0x02d000003c097fae */ /* 0x0009e2000c921848 */
[----:B------:R-:W-:Y:S02]  /*c670*/  ISETP.GE.U32.AND P1, PT, R11, 0x7fffff4e, PT ;  /* 0x7fffff4e0b00780c */ /* 0x000fe40003f26070 */
[----:B-----5:R-:W-:Y:S01]  /*c680*/  VIADD R11, R19, 0xffffffc9 ;  /* 0xffffffc9130b7836 */ /* 0x020fe20000000000 */
[----:B------:R2:W-:Y:S01]  /*c690*/  STL.64 [R1+0xa8], R62 ;  /* 0x0000a83e01007387 */ /* 0x0005e20000100a00 */
[----:B------:R-:W5:Y:S03]  /*c6a0*/  LDC R19, c[0x0][0x230] ;  /* 0x00008c00ff137b82 */ /* 0x000f660000000800 */
[----:B------:R2:W-:Y:S01]  /*c6b0*/  LDGSTS.E [R9+0x3400], desc[UR8][R62.64], !P2 ;  /* 0x034000003e097fae */ /* 0x0005e2000d121848 */
[----:B----4-:R-:W-:-:S04]  /*c6c0*/  IMAD.WIDE R60, R10, 0x4, R240 ;  /* 0x000000040a3c7825 */ /* 0x010fc800078e02f0 */
[----:B------:R-:W-:Y:S01]  /*c6d0*/  IMAD R10, R2, 0x1e, RZ ;  /* 0x0000001e020a7824 */ /* 0x000fe200078e02ff */
[----:B------:R4:W-:Y:S03]  /*c6e0*/  STL.64 [R1+0xb0], R60 ;  /* 0x0000b03c01007387 */ /* 0x0009e60000100a00 */
[----:B--2---:R-:W-:Y:S01]  /*c6f0*/  IMAD.WIDE R62, R10, 0x4, R238 ;  /* 0x000000040a3e7825 */ /* 0x004fe200078e02ee */
[----:B------:R4:W-:Y:S01]  /*c700*/  LDGSTS.E [R9+0x3500], desc[UR8][R60.64], !P2 ;  /* 0x035000003c097fae */ /* 0x0009e2000d121848 */
[----:B------:R-:W-:Y:S02]  /*c710*/  ISETP.GE.U32.AND P2, PT, R11, 0x7fffff4a, PT ;  /* 0x7fffff4a0b00780c */ /* 0x000fe40003f46070 */
[----:B-1----:R-:W-:Y:S01]  /*c720*/  IADD3 R11, R16, -0x3b, RZ ;  /* 0xffffffc5100b7810 */ /* 0x002fe20007ffe0ff */
[----:B------:R1:W-:Y:S01]  /*c730*/  STL.64 [R1+0xb8], R62 ;  /* 0x0000b83e01007387 */ /* 0x0003e20000100a00 */
[----:B------:R-:W2:Y:S03]  /*c740*/  LDC R16, c[0x0][0x230] ;  /* 0x00008c00ff107b82 */ /* 0x000ea60000000800 */
[----:B------:R1:W-:Y:S01]  /*c750*/  LDGSTS.E [R9+0x3c00], desc[UR8][R62.64], !P3 ;  /* 0x03c000003e097fae */ /* 0x0003e2000d921848 */
[----:B----4-:R-:W-:-:S04]  /*c760*/  IMAD.WIDE R60, R10, 0x4, R240 ;  /* 0x000000040a3c7825 */ /* 0x010fc800078e02f0 */
[----:B------:R-:W-:Y:S01]  /*c770*/  IMAD R10, R2, 0x22, RZ ;  /* 0x00000022020a7824 */ /* 0x000fe200078e02ff */
[----:B------:R4:W-:Y:S03]  /*c780*/  STL.64 [R1+0xc0], R60 ;  /* 0x0000c03c01007387 */ /* 0x0009e60000100a00 */
[C---:B-1----:R-:W-:Y:S01]  /*c790*/  IMAD.WIDE R62, R10.reuse, 0x4, R238 ;  /* 0x000000040a3e7825 */ /* 0x042fe200078e02ee */
[----:B------:R4:W-:Y:S01]  /*c7a0*/  LDGSTS.E [R9+0x3d00], desc[UR8][R60.64], !P3 ;  /* 0x03d000003c097fae */ /* 0x0009e2000d921848 */
[----:B------:R-:W-:Y:S02]  /*c7b0*/  ISETP.GE.U32.AND P3, PT, R11, 0x7fffff46, PT ;  /* 0x7fffff460b00780c */ /* 0x000fe40003f66070 */
[----:B---3--:R-:W-:Y:S01]  /*c7c0*/  VIADD R11, R17, 0xffffffc1 ;  /* 0xffffffc1110b7836 */ /* 0x008fe20000000000 */
[----:B------:R1:W-:Y:S01]  /*c7d0*/  STL.64 [R1+0xc8], R62 ;  /* 0x0000c83e01007387 */ /* 0x0003e20000100a00 */
[----:B------:R-:W3:Y:S03]  /*c7e0*/  LDC R17, c[0x0][0x230] ;  /* 0x00008c00ff117b82 */ /* 0x000ee60000000800 */
[----:B------:R1:W-:Y:S01]  /*c7f0*/  LDGSTS.E [R9+0x4400], desc[UR8][R62.64], !P6 ;  /* 0x044000003e097fae */ /* 0x0003e2000f121848 */
[----:B----4-:R-:W-:-:S04]  /*c800*/  IMAD.WIDE R60, R10, 0x4, R240 ;  /* 0x000000040a3c7825 */ /* 0x010fc800078e02f0 */
[----:B------:R-:W-:Y:S01]  /*c810*/  IMAD R10, R2, 0x26, RZ ;  /* 0x00000026020a7824 */ /* 0x000fe200078e02ff */
[----:B------:R4:W-:Y:S03]  /*c820*/  STL.64 [R1+0xd0], R60 ;  /* 0x0000d03c01007387 */ /* 0x0009e60000100a00 */
[----:B-1----:R-:W-:Y:S01]  /*c830*/  IMAD.WIDE R62, R10, 0x4, R238 ;  /* 0x000000040a3e7825 */ /* 0x002fe200078e02ee */
[----:B------:R4:W-:Y:S01]  /*c840*/  LDGSTS.E [R9+0x4500], desc[UR8][R60.64], !P6 ;  /* 0x045000003c097fae */ /* 0x0009e2000f121848 */
[----:B------:R-:W-:Y:S02]  /*c850*/  ISETP.GE.U32.AND P6, PT, R11, 0x7fffff42, PT ;  /* 0x7fffff420b00780c */ /* 0x000fe40003fc6070 */
[----:B------:R-:W-:Y:S01]  /*c860*/  VIADD R11, R18, 0xffffffbd ;  /* 0xffffffbd120b7836 */ /* 0x000fe20000000000 */
[----:B------:R1:W-:Y:S01]  /*c870*/  STL.64 [R1+0xd8], R62 ;  /* 0x0000d83e01007387 */ /* 0x0003e20000100a00 */
[----:B------:R-:W3:Y:S03]  /*c880*/  LDC R18, c[0x0][0x230] ;  /* 0x00008c00ff127b82 */ /* 0x000ee60000000800 */
[----:B------:R1:W-:Y:S01]  /*c890*/  LDGSTS.E [R9+0x4c00], desc[UR8][R62.64], !P0 ;  /* 0x04c000003e097fae */ /* 0x0003e2000c121848 */
[----:B----4-:R-:W-:-:S04]  /*c8a0*/  IMAD.WIDE R60, R10, 0x4, R240 ;  /* 0x000000040a3c7825 */ /* 0x010fc800078e02f0 */
[----:B------:R-:W-:Y:S01]  /*c8b0*/  IMAD R10, R2, 0x2a, RZ ;  /* 0x0000002a020a7824 */ /* 0x000fe200078e02ff */
[----:B------:R4:W-:Y:S03]  /*c8c0*/  STL.64 [R1+0xe0], R60 ;  /* 0x0000e03c01007387 */ /* 0x0009e60000100a00 */
[C---:B-1----:R-:W-:Y:S01]  /*c8d0*/  IMAD.WIDE R62, R10.reuse, 0x4, R238 ;  /* 0x000000040a3e7825 */ /* 0x042fe200078e02ee */
[----:B------:R4:W-:Y:S01]  /*c8e0*/  LDGSTS.E [R9+0x4d00], desc[UR8][R60.64], !P0 ;  /* 0x04d000003c097fae */ /* 0x0009e2000c121848 */
[----:B------:R-:W-:Y:S02]  /*c8f0*/  ISETP.GE.U32.AND P0, PT, R11, 0x7fffff3e, PT ;  /* 0x7fffff3e0b00780c */ /* 0x000fe40003f06070 */
[----:B-----5:R-:W-:Y:S01]  /*c900*/  IADD3 R11, R19, -0x47, RZ ;  /* 0xffffffb9130b7810 */ /* 0x020fe20007ffe0ff */
[----:B------:R1:W-:Y:S01]  /*c910*/  STL.64 [R1+0xe8], R62 ;  /* 0x0000e83e01007387 */ /* 0x0003e20000100a00 */
[----:B------:R-:W5:Y:S03]  /*c920*/  LDC R19, c[0x0][0x230] ;  /* 0x00008c00ff137b82 */ /* 0x000f660000000800 */
[----:B------:R1:W-:Y:S01]  /*c930*/  LDGSTS.E [R9+0x5400], desc[UR8][R62.64], !P5 ;  /* 0x054000003e097fae */ /* 0x0003e2000e921848 */
[----:B----4-:R-:W-:-:S04]  /*c940*/  IMAD.WIDE R60, R10, 0x4, R240 ;  /* 0x000000040a3c7825 */ /* 0x010fc800078e02f0 */
[----:B------:R-:W-:Y:S01]  /*c950*/  IMAD R10, R2, 0x2e, RZ ;  /* 0x0000002e020a7824 */ /* 0x000fe200078e02ff */
[----:B------:R4:W-:Y:S03]  /*c960*/  STL.64 [R1+0xf0], R60 ;  /* 0x0000f03c01007387 */ /* 0x0009e60000100a00 */
[----:B-1----:R-:W-:Y:S01]  /*c970*/  IMAD.WIDE R62, R10, 0x4, R238 ;  /* 0x000000040a3e7825 */ /* 0x002fe200078e02ee */
[----:B------:R4:W-:Y:S01]  /*c980*/  LDGSTS.E [R9+0x5500], desc[UR8][R60.64], !P5 ;  /* 0x055000003c097fae */ /* 0x0009e2000e921848 */
[----:B------:R-:W-:Y:S02]  /*c990*/  ISETP.GE.U32.AND P5, PT, R11, 0x7fffff3a, PT ;  /* 0x7fffff3a0b00780c */ /* 0x000fe40003fa6070 */
[----:B--2---:R-:W-:Y:S01]  /*c9a0*/  VIADD R11, R16, 0xffffffb5 ;  /* 0xffffffb5100b7836 */ /* 0x004fe20000000000 */
        /* <DEDUP_REMOVED lines=19> */
[----:B------:R-:W-:Y:S01]  /*cae0*/  IADD3 R11, R18, -0x53, RZ ;  /* 0xffffffad120b7810 */ /* 0x000fe20007ffe0ff */
        /* <DEDUP_REMOVED lines=29> */
[----:B---3--:R-:W-:Y:S01]  /*ccc0*/  IADD3 R11, R17, -0x5f, RZ ;  /* 0xffffffa1110b7810 */ /* 0x008fe20007ffe0ff */
        /* <DEDUP_REMOVED lines=29> */
[----:B--2---:R-:W-:Y:S01]  /*cea0*/  IADD3 R11, R16, -0x6b, RZ ;  /* 0xffffff95100b7810 */ /* 0x004fe20007ffe0ff */
        /* <DEDUP_REMOVED lines=86> */
[----:B-1----:R-:W-:Y:S01]  /*d410*/  IMAD.WIDE R62, R10, 0x4, R238 ;  /* 0x000000040a3e7825 */ /* 0x002fe200078e02ee */
[----:B------:R4:W-:Y:S01]  /*d420*/  LDGSTS.E [R9+0xdd00], desc[UR8][R60.64], !P2 ;  /* 0x0dd000003c097fae */ /* 0x0009e2000d121848 */
[----:B------:R-:W-:Y:S02]  /*d430*/  ISETP.GE.U32.AND P2, PT, R11, 0x7fffff75, PT ;  /* 0x7fffff750b00780c */ /* 0x000fe40003f46070 */
[----:B---3--:R-:W-:Y:S01]  /*d440*/  IADD3 R11, R17, -0x10, RZ ;  /* 0xfffffff0110b7810 */ /* 0x008fe20007ffe0ff */
[----:B------:R1:W-:Y:S01]  /*d450*/  STL.64 [R1+0x170], R62 ;  /* 0x0001703e01007387 */ /* 0x0003e20000100a00 */
[----:B------:R-:W3:Y:S03]  /*d460*/  LDC R17, c[0x0][0x230] ;  /* 0x00008c00ff117b82 */ /* 0x000ee60000000800 */
[----:B------:R1:W-:Y:S01]  /*d470*/  LDGSTS.E [R9+0xe400], desc[UR8][R62.64], !P3 ;  /* 0x0e4000003e097fae */ /* 0x0003e2000d921848 */
[----:B--2---:R-:W-:Y:S01]  /*d480*/  IADD3 R16, R16, -0x1c, RZ ;  /* 0xffffffe410107810 */ /* 0x004fe20007ffe0ff */
        /* <DEDUP_REMOVED lines=8> */
[----:B------:R-:W4:Y:S03]  /*d510*/  LDC R18, c[0x0][0x230] ;  /* 0x00008c00ff127b82 */ /* 0x000f260000000800 */
[----:B------:R1:W-:Y:S01]  /*d520*/  LDGSTS.E [R9+0xec00], desc[UR8][R62.64], !P6 ;  /* 0x0ec000003e097fae */ /* 0x0003e2000f121848 */
[----:B--2---:R-:W-:-:S04]  /*d530*/  IMAD.WIDE R60, R10, 0x4, R240 ;  /* 0x000000040a3c7825 */ /* 0x004fc800078e02f0 */
        /* <DEDUP_REMOVED lines=9> */
[----:B--2---:R-:W-:-:S04]  /*d5d0*/  IMAD.WIDE R60, R10, 0x4, R240 ;  /* 0x000000040a3c7825 */ /* 0x004fc800078e02f0 */
[----:B------:R-:W-:Y:S01]  /*d5e0*/  IMAD R10, R2, 0x7e, RZ ;  /* 0x0000007e020a7824 */ /* 0x000fe200078e02ff */
[----:B------:R2:W-:Y:S03]  /*d5f0*/  STL.64 [R1+0x148], R60 ;  /* 0x0001483c01007387 */ /* 0x0005e60000100a00 */
[--C-:B-1----:R-:W-:Y:S01]  /*d600*/  IMAD.WIDE R62, R10, 0x4, R238.reuse ;  /* 0x000000040a3e7825 */ /* 0x102fe200078e02ee */
[----:B------:R2:W-:Y:S01]  /*d610*/  LDGSTS.E [R9+0xf500], desc[UR8][R60.64], !P0 ;  /* 0x0f5000003c097fae */ /* 0x0005e2000c121848 */
[----:B------:R-:W-:Y:S02]  /*d620*/  ISETP.GE.U32.AND P0, PT, R11, 0x7fffff69, PT ;  /* 0x7fffff690b00780c */ /* 0x000fe40003f06070 */
[----:B------:R-:W-:Y:S01]  /*d630*/  IMAD R11, R2, 0x3, RZ ;  /* 0x00000003020b7824 */ /* 0x000fe200078e02ff */
[----:B------:R1:W-:Y:S03]  /*d640*/  STL.64 [R1+0x140], R62 ;  /* 0x0001403e01007387 */ /* 0x0003e60000100a00 */
[----:B------:R-:W-:Y:S01]  /*d650*/  IMAD.WIDE R64, R11, 0x4, R238 ;  /* 0x000000040b407825 */ /* 0x000fe200078e02ee */
[----:B------:R1:W-:Y:S03]  /*d660*/  LDGSTS.E [R9+0xfc00], desc[UR8][R62.64], !P5 ;  /* 0x0fc000003e097fae */ /* 0x0003e6000e921848 */
[----:B--2---:R-:W-:Y:S01]  /*d670*/  IMAD.WIDE R60, R10, 0x4, R240 ;  /* 0x000000040a3c7825 */ /* 0x004fe200078e02f0 */
[----:B------:R-:W-:-:S04]  /*d680*/  LOP3.LUT R10, R0, 0x60, RZ, 0x3c, !PT ;  /* 0x00000060000a7812 */ /* 0x000fc800078e3cff */
[----:B------:R2:W-:Y:S01]  /*d690*/  STL.64 [R1+0x138], R60 ;  /* 0x0001383c01007387 */ /* 0x0005e20000100a00 */
[----:B------:R-:W-:Y:S02]  /*d6a0*/  VIADD R10, R10, UR4 ;  /* 0x000000040a0a7c36 */ /* 0x000fe40008000000 */
[----:B-1----:R-:W-:Y:S01]  /*d6b0*/  IMAD.WIDE R62, R11, 0x4, R240 ;  /* 0x000000040b3e7825 */ /* 0x002fe200078e02f0 */
[----:B------:R2:W-:Y:S01]  /*d6c0*/  LDGSTS.E [R9+0xfd00], desc[UR8][R60.64], !P5 ;  /* 0x0fd000003c097fae */ /* 0x0005e2000e921848 */
[----:B------:R-:W-:Y:S02]  /*d6d0*/  ISETP.GE.U32.AND P5, PT, R16, 0x7fffff65, PT ;  /* 0x7fffff651000780c */ /* 0x000fe40003fa6070 */
[----:B---3--:R-:W-:Y:S01]  /*d6e0*/  IADD3 R16, R17, -0x20, RZ ;  /* 0xffffffe011107810 */ /* 0x008fe20007ffe0ff */
[----:B------:R-:W-:Y:S01]  /*d6f0*/  IMAD R11, R2, 0x7, RZ ;  /* 0x00000007020b7824 */ /* 0x000fe200078e02ff */
[----:B------:R-:W1:Y:S01]  /*d700*/  LDC R17, c[0x0][0x230] ;  /* 0x00008c00ff117b82 */ /* 0x000e620000000800 */
[----:B------:R3:W-:Y:S04]  /*d710*/  STL.64 [R1+0x248], R64 ;  /* 0x0002484001007387 */ /* 0x0007e80000100a00 */
[----:B------:R3:W-:Y:S01]  /*d720*/  LDGSTS.E [R10+0x600], desc[UR8][R64.64], !P4 ;  /* 0x00600000400a7fae */ /* 0x0007e2000e121848 */
[----:B--2---:R-:W-:Y:S01]  /*d730*/  IMAD.MOV.U32 R60, RZ, RZ, R58 ;  /* 0x000000ffff3c7224 */ /* 0x004fe200078e003a */
[----:B------:R-:W-:Y:S01]  /*d740*/  MOV R58, R54 ;  /* 0x00000036003a7202 */ /* 0x000fe20000000f00 */
[----:B------:R-:W-:Y:S01]  /*d750*/  IMAD.MOV.U32 R54, RZ, RZ, R52 ;  /* 0x000000ffff367224 */ /* 0x000fe200078e0034 */
[----:B------:R2:W-:Y:S01]  /*d760*/  STL.64 [R1+0x250], R62 ;  /* 0x0002503e01007387 */ /* 0x0005e20000100a00 */
[----:B------:R-:W-:Y:S01]  /*d770*/  IMAD.MOV.U32 R52, RZ, RZ, R46 ;  /* 0x000000ffff347224 */ /* 0x000fe200078e002e */
[----:B------:R-:W-:Y:S01]  /*d780*/  MOV R46, R20 ;  /* 0x00000014002e7202 */ /* 0x000fe20000000f00 */
[----:B------:R-:W-:Y:S01]  /*d790*/  IMAD.MOV.U32 R61, RZ, RZ, R59 ;  /* 0x000000ffff3d7224 */ /* 0x000fe200078e003b */
[----:B------:R-:W1:Y:S01]  /*d7a0*/  LDC R20, c[0x0][0x230] ;  /* 0x00008c00ff147b82 */ /* 0x000e620000000800 */
[----:B------:R2:W-:Y:S01]  /*d7b0*/  LDGSTS.E [R10+0x700], desc[UR8][R62.64], !P4 ;  /* 0x007000003e0a7fae */ /* 0x0005e2000e121848 */
[----:B------:R-:W-:Y:S01]  /*d7c0*/  ISETP.GE.U32.AND P4, PT, R16, 0x7fffff61, PT ;  /* 0x7fffff611000780c */ /* 0x000fe20003f86070 */
[----:B---3--:R-:W-:-:S04]  /*d7d0*/  IMAD.WIDE R64, R11, 0x4, R238 ;  /* 0x000000040b407825 */ /* 0x008fc800078e02ee */
[----:B----4-:R-:W-:Y:S01]  /*d7e0*/  VIADD R16, R18, 0xffffffdc ;  /* 0xffffffdc12107836 */ /* 0x010fe20000000000 */
[----:B------:R3:W-:Y:S01]  /*d7f0*/  STL.64 [R1+0x258], R64 ;  /* 0x0002584001007387 */ /* 0x0007e20000100a00 */
[----:B------:R-:W4:Y:S01]  /*d800*/  LDC R18, c[0x0][0x230] ;  /* 0x00008c00ff127b82 */ /* 0x000f220000000800 */
[----:B------:R-:W-:Y:S01]  /*d810*/  IMAD.MOV.U32 R59, RZ, RZ, R55 ;  /* 0x000000ffff3b7224 */ /* 0x000fe200078e0037 */
[----:B------:R-:W-:Y:S01]  /*d820*/  MOV R55, R53 ;  /* 0x0000003500377202 */ /* 0x000fe20000000f00 */
[----:B------:R3:W-:Y:S01]  /*d830*/  LDGSTS.E [R10+0xe00], desc[UR8][R64.64], !P1 ;  /* 0x00e00000400a7fae */ /* 0x0007e2000c921848 */
[----:B--2---:R-:W-:-:S04]  /*d840*/  IMAD.WIDE R62, R11, 0x4, R240 ;  /* 0x000000040b3e7825 */ /* 0x004fc800078e02f0 */
[----:B------:R-:W-:Y:S01]  /*d850*/  IMAD R11, R2, 0xb, RZ ;  /* 0x0000000b020b7824 */ /* 0x000fe200078e02ff */
[----:B------:R2:W-:Y:S01]  /*d860*/  STL.64 [R1+0x260], R62 ;  /* 0x0002603e01007387 */ /* 0x0005e20000100a00 */
[----:B------:R-:W-:Y:S02]  /*d870*/  IMAD.MOV.U32 R53, RZ, RZ, R47 ;  /* 0x000000ffff357224 */ /* 0x000fe400078e002f */
[----:B------:R-:W-:Y:S01]  /*d880*/  IMAD.MOV.U32 R47, RZ, RZ, R21 ;  /* 0x000000ffff2f7224 */ /* 0x000fe200078e0015 */
[----:B------:R2:W-:Y:S01]  /*d890*/  LDGSTS.E [R10+0xf00], desc[UR8][R62.64], !P1 ;  /* 0x00f000003e0a7fae */ /* 0x0005e2000c921848 */
[----:B------:R-:W-:Y:S01]  /*d8a0*/  ISETP.GE.U32.AND P1, PT, R16, 0x7fffff5d, PT ;  /* 0x7fffff5d1000780c */ /* 0x000fe20003f26070 */
[----:B---3--:R-:W-:Y:S01]  /*d8b0*/  IMAD.WIDE R64, R11, 0x4, R238 ;  /* 0x000000040b407825 */ /* 0x008fe200078e02ee */
[----:B------:R-:W3:Y:S03]  /*d8c0*/  LDC R21, c[0x0][0x230] ;  /* 0x00008c00ff157b82 */ /* 0x000ee60000000800 */
[----:B-----5:R-:W-:Y:S01]  /*d8d0*/  VIADD R16, R19, 0xffffffd8 ;  /* 0xffffffd813107836 */ /* 0x020fe20000000000 */
[----:B------:R5:W-:Y:S04]  /*d8e0*/  STL.64 [R1+0x268], R64 ;  /* 0x0002684001007387 */ /* 0x000be80000100a00 */
[----:B------:R-:W3:Y:S01]  /*d8f0*/  LDC R19, c[0x0][0x230] ;  /* 0x00008c00ff137b82 */ /* 0x000ee20000000800 */
[----:B--2---:R-:W-:Y:S01]  /*d900*/  IMAD.WIDE R62, R11, 0x4, R240 ;  /* 0x000000040b3e7825 */ /* 0x004fe200078e02f0 */
[----:B------:R5:W-:Y:S03]  /*d910*/  LDGSTS.E [R10+0x1600], desc[UR8][R64.64], !P2 ;  /* 0x01600000400a7fae */ /* 0x000be6000d121848 */
[----:B------:R-:W-:Y:S01]  /*d920*/  IMAD R11, R2, 0xf, RZ ;  /* 0x0000000f020b7824 */ /* 0x000fe200078e02ff */
[----:B------:R2:W-:Y:S04]  /*d930*/  STL.64 [R1+0x270], R62 ;  /* 0x0002703e01007387 */ /* 0x0005e80000100a00 */
[----:B------:R2:W-:Y:S01]  /*d940*/  LDGSTS.E [R10+0x1700], desc[UR8][R62.64], !P2 ;  /* 0x017000003e0a7fae */ /* 0x0005e2000d121848 */
[----:B------:R-:W-:-:S02]  /*d950*/  ISETP.GE.U32.AND P2, PT, R16, 0x7fffff59, PT ;  /* 0x7fffff591000780c */ /* 0x000fc40003f46070 */
[----:B-1----:R-:W-:Y:S01]  /*d960*/  IADD3 R16, R20, -0x2c, RZ ;  /* 0xffffffd414107810 */ /* 0x002fe20007ffe0ff */
[C---:B-----5:R-:W-:Y:S01]  /*d970*/  IMAD.WIDE R64, R11.reuse, 0x4, R238 ;  /* 0x000000040b407825 */ /* 0x060fe200078e02ee */
[----:B------:R-:W1:Y:S04]  /*d980*/  LDC R20, c[0x0][0x230] ;  /* 0x00008c00ff147b82 */ /* 0x000e680000000800 */
[----:B------:R5:W-:Y:S01]  /*d990*/  LDGSTS.E [R10+0x1e00], desc[UR8][R64.64], !P3 ;  /* 0x01e00000400a7fae */ /* 0x000be2000d921848 */
[----:B--2---:R-:W-:-:S03]  /*d9a0*/  IMAD.WIDE R62, R11, 0x4, R240 ;  /* 0x000000040b3e7825 */ /* 0x004fc600078e02f0 */
[----:B------:R5:W-:Y:S01]  /*d9b0*/  STL.64 [R1+0x278], R64 ;  /* 0x0002784001007387 */ /* 0x000be20000100a00 */
[----:B------:R-:W-:-:S03]  /*d9c0*/  IMAD R11, R2, 0x13, RZ ;  /* 0x00000013020b7824 */ /* 0x000fc600078e02ff */
[----:B------:R2:W-:Y:S01]  /*d9d0*/  LDGSTS.E [R10+0x1f00], desc[UR8][R62.64], !P3 ;  /* 0x01f000003e0a7fae */ /* 0x0005e2000d921848 */
[----:B------:R-:W-:Y:S01]  /*d9e0*/  ISETP.GE.U32.AND P3, PT, R16, 0x7fffff55, PT ;  /* 0x7fffff551000780c */ /* 0x000fe20003f66070 */
[----:B------:R-:W-:Y:S02]  /*d9f0*/  VIADD R16, R17, 0xffffffd0 ;  /* 0xffffffd011107836 */ /* 0x000fe40000000000 */
[----:B------:R2:W-:Y:S01]  /*da00*/  STL.64 [R1+0x280], R62 ;  /* 0x0002803e01007387 */ /* 0x0005e20000100a00 */
[----:B------:R-:W1:Y:S01]  /*da10*/  LDC R17, c[0x0][0x230] ;  /* 0x00008c00ff117b82 */ /* 0x000e620000000800 */
[----:B-----5:R-:W-:-:S05]  /*da20*/  IMAD.WIDE R64, R11, 0x4, R238 ;  /* 0x000000040b407825 */ /* 0x020fca00078e02ee */
[----:B------:R5:W-:Y:S01]  /*da30*/  STL.64 [R1+0x288], R64 ;  /* 0x0002884001007387 */ /* 0x000be20000100a00 */
[----:B--2---:R-:W-:-:S03]  /*da40*/  IMAD.WIDE R62, R11, 0x4, R240 ;  /* 0x000000040b3e7825 */ /* 0x004fc600078e02f0 */
[----:B------:R5:W-:Y:S01]  /*da50*/  LDGSTS.E [R10+0x2600], desc[UR8][R64.64], !P6 ;  /* 0x02600000400a7fae */ /* 0x000be2000f121848 */
[----:B------:R-:W-:-:S03]  /*da60*/  IMAD R11, R2, 0x17, RZ ;  /* 0x00000017020b7824 */ /* 0x000fc600078e02ff */
[----:B------:R2:W-:Y:S04]  /*da70*/  STL.64 [R1+0x290], R62 ;  /* 0x0002903e01007387 */ /* 0x0005e80000100a00 */
[----:B------:R2:W-:Y:S01]  /*da80*/  LDGSTS.E [R10+0x2700], desc[UR8][R62.64], !P6 ;  /* 0x027000003e0a7fae */ /* 0x0005e2000f121848 */
[----:B------:R-:W-:Y:S01]  /*da90*/  ISETP.GE.U32.AND P6, PT, R16, 0x7fffff51, PT ;  /* 0x7fffff511000780c */ /* 0x000fe20003fc6070 */
[----:B----4-:R-:W-:Y:S02]  /*daa0*/  VIADD R16, R18, 0xffffffcc ;  /* 0xffffffcc12107836 */ /* 0x010fe40000000000 */
[C---:B-----5:R-:W-:Y:S01]  /*dab0*/  IMAD.WIDE R64, R11.reuse, 0x4, R238 ;  /* 0x000000040b407825 */ /* 0x060fe200078e02ee */
[----:B------:R-:W4:Y:S04]  /*dac0*/  LDC R18, c[0x0][0x230] ;  /* 0x00008c00ff127b82 */ /* 0x000f280000000800 */
[----:B------:R5:W-:Y:S01]  /*dad0*/  STL.64 [R1+0x298], R64 ;  /* 0x0002984001007387 */ /* 0x000be20000100a00 */
[----:B--2---:R-:W-:-:S03]  /*dae0*/  IMAD.WIDE R62, R11, 0x4, R240 ;  /* 0x000000040b3e7825 */ /* 0x004fc600078e02f0 */
[----:B------:R5:W-:Y:S01]  /*daf0*/  LDGSTS.E [R10+0x2e00], desc[UR8][R64.64], !P0 ;  /* 0x02e00000400a7fae */ /* 0x000be2000c121848 */
[----:B------:R-:W-:-:S03]  /*db00*/  IMAD R11, R2, 0x1b, RZ ;  /* 0x0000001b020b7824 */ /* 0x000fc600078e02ff */
[----:B------:R2:W-:Y:S04]  /*db10*/  STL.64 [R1+0x340], R62 ;  /* 0x0003403e01007387 */ /* 0x0005e80000100a00 */
[----:B------:R2:W-:Y:S01]  /*db20*/  LDGSTS.E [R10+0x2f00], desc[UR8][R62.64], !P0 ;  /* 0x02f000003e0a7fae */ /* 0x0005e2000c121848 */
[----:B------:R-:W-:Y:S02]  /*db30*/  ISETP.GE.U32.AND P0, PT, R16, 0x7fffff4d, PT ;  /* 0x7fffff4d1000780c */ /* 0x000fe40003f06070 */
[----:B---3--:R-:W-:Y:S01]  /*db40*/  IADD3 R16, R19, -0x38, RZ ;  /* 0xffffffc813107810 */ /* 0x008fe20007ffe0ff */
[C---:B-----5:R-:W-:Y:S01]  /*db50*/  IMAD.WIDE R64, R11.reuse, 0x4, R238 ;  /* 0x000000040b407825 */ /* 0x060fe200078e02ee */
[----:B------:R-:W3:Y:S04]  /*db60*/  LDC R19, c[0x0][0x230] ;  /* 0x00008c00ff137b82 */ /* 0x000ee80000000800 */
[----:B------:R5:W-:Y:S01]  /*db70*/  STL.64 [R1+0x348], R64 ;  /* 0x0003484001007387 */ /* 0x000be20000100a00 */
[----:B--2---:R-:W-:-:S03]  /*db80*/  IMAD.WIDE R62, R11, 0x4, R240 ;  /* 0x000000040b3e7825 */ /* 0x004fc600078e02f0 */
[----:B------:R5:W-:Y:S01]  /*db90*/  LDGSTS.E [R10+0x3600], desc[UR8][R64.64], !P5 ;  /* 0x03600000400a7fae */ /* 0x000be2000e921848 */
[----:B------:R-:W-:-:S03]  /*dba0*/  IMAD R11, R2, 0x1f, RZ ;  /* 0x0000001f020b7824 */ /* 0x000fc600078e02ff */
[----:B------:R2:W-:Y:S04]  /*dbb0*/  STL.64 [R1+0x350], R62 ;  /* 0x0003503e01007387 */ /* 0x0005e80000100a00 */
[----:B------:R2:W-:Y:S01]  /*dbc0*/  LDGSTS.E [R10+0x3700], desc[UR8][R62.64], !P5 ;  /* 0x037000003e0a7fae */ /* 0x0005e2000e921848 */
[----:B------:R-:W-:Y:S01]  /*dbd0*/  ISETP.GE.U32.AND P5, PT, R16, 0x7fffff49, PT ;  /* 0x7fffff491000780c */ /* 0x000fe20003fa6070 */
[----:B-1----:R-:W-:Y:S02]  /*dbe0*/  VIADD R16, R20, 0xffffffc4 ;  /* 0xffffffc414107836 */ /* 0x002fe40000000000 */
        /* <DEDUP_REMOVED lines=18> */
[----:B------:R-:W-:Y:S02]  /*dd10*/  ISETP.GE.U32.AND P1, PT, R16, 0x7fffff41, PT ;  /* 0x7fffff411000780c */ /* 0x000fe40003f26070 */
[----:B----4-:R-:W-:Y:S01]  /*dd20*/  IADD3 R16, R18, -0x44, RZ ;  /* 0xffffffbc12107810 */ /* 0x010fe20007ffe0ff */
        /* <DEDUP_REMOVED lines=8> */
[----:B------:R-:W-:Y:S01]  /*ddb0*/  ISETP.GE.U32.AND P2, PT, R16, 0x7fffff3d, PT ;  /* 0x7fffff3d1000780c */ /* 0x000fe20003f46070 */
[----:B---3--:R-:W-:Y:S02]  /*ddc0*/  VIADD R16, R19, 0xffffffb8 ;  /* 0xffffffb813107836 */ /* 0x008fe40000000000 */
        /* <DEDUP_REMOVED lines=17> */
[----:B------:R-:W-:Y:S02]  /*dee0*/  ISETP.GE.U32.AND P6, PT, R16, 0x7fffff35, PT ;  /* 0x7fffff351000780c */ /* 0x000fe40003fc6070 */
[----:B------:R-:W-:Y:S01]  /*def0*/  IADD3 R16, R17, -0x50, RZ ;  /* 0xffffffb011107810 */ /* 0x000fe20007ffe0ff */
        /* <DEDUP_REMOVED lines=23> */
[----:B------:R5:W-:Y:S01]  /*e070*/  LDGSTS.E [R10+0x7600], desc[UR8][R64.64], !P4 ;  /* 0x07600000400a7fae */ /* 0x000be2000e121848 */
[----:B--2---:R-:W-:-:S03]  /*e080*/  IMAD.WIDE R62, R11, 0x4, R240 ;  /* 0x000000040b3e7825 */ /* 0x004fc600078e02f0 */
[----:B------:R5:W-:Y:S01]  /*e090*/  STL.64 [R1+0x3c8], R64 ;  /* 0x0003c84001007387 */ /* 0x000be20000100a00 */
[----:B------:R-:W-:-:S03]  /*e0a0*/  IMAD R11, R2, 0x3f, RZ ;  /* 0x0000003f020b7824 */ /* 0x000fc600078e02ff */
[----:B------:R2:W-:Y:S01]  /*e0b0*/  LDGSTS.E [R10+0x7700], desc[UR8][R62.64], !P4 ;  /* 0x077000003e0a7fae */ /* 0x0005e2000e121848 */
[----:B------:R-:W-:Y:S01]  /*e0c0*/  ISETP.GE.U32.AND P4, PT, R16, 0x7fffff29, PT ;  /* 0x7fffff291000780c */ /* 0x000fe20003f86070 */
[----:B------:R-:W-:Y:S02]  /*e0d0*/  IMAD R16, R2, 0x43, RZ ;  /* 0x0000004302107824 */ /* 0x000fe400078e02ff */
[C---:B------:R-:W-:Y:S01]  /*e0e0*/  IMAD.WIDE R68, R11.reuse, 0x4, R238 ;  /* 0x000000040b447825 */ /* 0x040fe200078e02ee */
[----:B------:R2:W-:Y:S03]  /*e0f0*/  STL.64 [R1+0x3d0], R62 ;  /* 0x0003d03e01007387 */ /* 0x0005e60000100a00 */
[----:B------:R-:W-:Y:S01]  /*e100*/  IMAD.WIDE R66, R11, 0x4, R240 ;  /* 0x000000040b427825 */ /* 0x000fe200078e02f0 */
[----:B-1----:R-:W-:Y:S01]  /*e110*/  IADD3 R11, R20, -0x5c, RZ ;  /* 0xffffffa4140b7810 */ /* 0x002fe20007ffe0ff */
[----:B------:R1:W-:Y:S01]  /*e120*/  LDGSTS.E [R10+0x7e00], desc[UR8][R68.64], !P1 ;  /* 0x07e00000440a7fae */ /* 0x0003e2000c921848 */
[----:B------:R-:W3:Y:S01]  /*e130*/  LDC R20, c[0x0][0x230] ;  /* 0x00008c00ff147b82 */ /* 0x000ee20000000800 */
[----:B-----5:R-:W-:-:S02]  /*e140*/  IMAD.WIDE R64, R16, 0x4, R238 ;  /* 0x0000000410407825 */ /* 0x020fc400078e02ee */
[----:B------:R5:W-:Y:S01]  /*e150*/  LDGSTS.E [R10+0x7f00], desc[UR8][R66.64], !P1 ;  /* 0x07f00000420a7fae */ /* 0x000be2000c921848 */
[----:B------:R-:W-:Y:S01]  /*e160*/  ISETP.GE.U32.AND P1, PT, R11, 0x7fffff25, PT ;  /* 0x7fffff250b00780c */ /* 0x000fe20003f26070 */
[----:B------:R-:W-:Y:S02]  /*e170*/  VIADD R11, R17, 0xffffffa0 ;  /* 0xffffffa0110b7836 */ /* 0x000fe40000000000 */
[----:B--2---:R-:W-:Y:S01]  /*e180*/  IMAD.WIDE R62, R16, 0x4, R240 ;  /* 0x00000004103e7825 */ /* 0x004fe200078e02f0 */
[----:B------:R-:W2:Y:S01]  /*e190*/  LDC R17, c[0x0][0x230] ;  /* 0x00008c00ff117b82 */ /* 0x000ea20000000800 */
[----:B------:R4:W-:Y:S02]  /*e1a0*/  LDGSTS.E [R10+0x8600], desc[UR8][R64.64], !P2 ;  /* 0x08600000400a7fae */ /* 0x0009e4000d121848 */
[C---:B------:R-:W-:Y:S02]  /*e1b0*/  IMAD R16, R2.reuse, 0x4b, RZ ;  /* 0x0000004b02107824 */ /* 0x040fe400078e02ff */
[----:B------:R4:W-:Y:S01]  /*e1c0*/  LDGSTS.E [R10+0x8700], desc[UR8][R62.64], !P2 ;  /* 0x087000003e0a7fae */ /* 0x0009e2000d121848 */
[----:B------:R-:W-:Y:S01]  /*e1d0*/  ISETP.GE.U32.AND P2, PT, R11, 0x7fffff21, PT ;  /* 0x7fffff210b00780c */ /* 0x000fe20003f46070 */
[----:B------:R-:W-:-:S02]  /*e1e0*/  IMAD R11, R2, 0x47, RZ ;  /* 0x00000047020b7824 */ /* 0x000fc400078e02ff */
[----:B------:R1:W-:Y:S04]  /*e1f0*/  STL.64 [R1+0x3d8], R68 ;  /* 0x0003d84401007387 */ /* 0x0003e80000100a00 */
[----:B------:R5:W-:Y:S04]  /*e200*/  STL.64 [R1+0x3e0], R66 ;  /* 0x0003e04201007387 */ /* 0x000be80000100a00 */
[----:B------:R4:W-:Y:S01]  /*e210*/  STL.64 [R1+0x3e8], R64 ;  /* 0x0003e84001007387 */ /* 0x0009e20000100a00 */
[----:B-1----:R-:W-:-:S03]  /*e220*/  IMAD.WIDE R68, R11, 0x4, R238 ;  /* 0x000000040b447825 */ /* 0x002fc600078e02ee */
[----:B------:R1:W-:Y:S01]  /*e230*/  STL.64 [R1+0x3f0], R62 ;  /* 0x0003f03e01007387 */ /* 0x0003e20000100a00 */
[----:B-----5:R-:W-:-:S03]  /*e240*/  IMAD.WIDE R66, R11, 0x4, R240 ;  /* 0x000000040b427825 */ /* 0x020fc600078e02f0 */
[----:B------:R-:W-:Y:S01]  /*e250*/  LDGSTS.E [R10+0x8e00], desc[UR8][R68.64], !P3 ;  /* 0x08e00000440a7fae */ /* 0x000fe2000d921848 */
[----:B----4-:R-:W-:-:S03]  /*e260*/  VIADD R11, R18, 0xffffff9c ;  /* 0xffffff9c120b7836 */ /* 0x010fc60000000000 */
[----:B------:R-:W-:Y:S01]  /*e270*/  LDGSTS.E [R10+0x8f00], desc[UR8][R66.64], !P3 ;  /* 0x08f00000420a7fae */ /* 0x000fe2000d921848 */
[C---:B------:R-:W-:Y:S01]  /*e280*/  IMAD.WIDE R64, R16.reuse, 0x4, R238 ;  /* 0x0000000410407825 */ /* 0x040fe200078e02ee */
[----:B------:R-:W4:Y:S01]  /*e290*/  LDC R18, c[0x0][0x230] ;  /* 0x00008c00ff127b82 */ /* 0x000f220000000800 */
[----:B------:R-:W-:Y:S02]  /*e2a0*/  ISETP.GE.U32.AND P3, PT, R11, 0x7fffff1d, PT ;  /* 0x7fffff1d0b00780c */ /* 0x000fe40003f66070 */
[----:B-1----:R-:W-:Y:S01]  /*e2b0*/  IMAD.WIDE R62, R16, 0x4, R240 ;  /* 0x00000004103e7825 */ /* 0x002fe200078e02f0 */
[----:B------:R-:W-:Y:S01]  /*e2c0*/  STL.64 [R1+0x3f8], R68 ;  /* 0x0003f84401007387 */ /* 0x000fe20000100a00 */
[----:B---3--:R-:W-:Y:S02]  /*e2d0*/  IADD3 R16, R19, -0x68, RZ ;  /* 0xffffff9813107810 */ /* 0x008fe40007ffe0ff */
[----:B------:R-:W-:Y:S01]  /*e2e0*/  IMAD R11, R2, 0x4f, RZ ;  /* 0x0000004f020b7824 */ /* 0x000fe200078e02ff */
[----:B------:R-:W-:Y:S01]  /*e2f0*/  STL.64 [R1+0x400], R66 ;  /* 0x0004004201007387 */ /* 0x000fe20000100a00 */
[----:B------:R-:W1:Y:S03]  /*e300*/  LDC R19, c[0x0][0x230] ;  /* 0x00008c00ff137b82 */ /* 0x000e660000000800 */
[----:B------:R3:W-:Y:S04]  /*e310*/  STL.64 [R1+0x408], R64 ;  /* 0x0004084001007387 */ /* 0x0007e80000100a00 */
[----:B------:R3:W-:Y:S04]  /*e320*/  LDGSTS.E [R10+0x9600], desc[UR8][R64.64], !P6 ;  /* 0x09600000400a7fae */ /* 0x0007e8000f121848 */
[----:B------:R5:W-:Y:S04]  /*e330*/  STL.64 [R1+0x410], R62 ;  /* 0x0004103e01007387 */ /* 0x000be80000100a00 */
[----:B------:R5:W-:Y:S01]  /*e340*/  LDGSTS.E [R10+0x9700], desc[UR8][R62.64], !P6 ;  /* 0x097000003e0a7fae */ /* 0x000be2000f121848 */
[----:B------:R-:W-:Y:S01]  /*e350*/  ISETP.GE.U32.AND P6, PT, R16, 0x7fffff19, PT ;  /* 0x7fffff191000780c */ /* 0x000fe20003fc6070 */
[----:B--2---:R-:W-:-:S02]  /*e360*/  VIADD R16, R17, 0xffffff94 ;  /* 0xffffff9411107836 */ /* 0x004fc40000000000 */
[----:B---3--:R-:W-:-:S04]  /*e370*/  IMAD.WIDE R64, R11, 0x4, R238 ;  /* 0x000000040b407825 */ /* 0x008fc800078e02ee */
[----:B------:R-:W-:Y:S01]  /*e380*/  VIADD R17, R20, 0xffffff90 ;  /* 0xffffff9014117836 */ /* 0x000fe20000000000 */
[----:B------:R2:W-:Y:S01]  /*e390*/  LDGSTS.E [R10+0x9e00], desc[UR8][R64.64], !P0 ;  /* 0x09e00000400a7fae */ /* 0x0005e2000c121848 */
[C---:B------:R-:W-:Y:S02]  /*e3a0*/  IMAD R20, R2.reuse, 0x73, RZ ;  /* 0x0000007302147824 */ /* 0x040fe400078e02ff */
[----:B-----5:R-:W-:Y:S01]  /*e3b0*/  IMAD.WIDE R62, R11, 0x4, R240 ;  /* 0x000000040b3e7825 */ /* 0x020fe200078e02f0 */
[----:B------:R2:W-:Y:S03]  /*e3c0*/  STL.64 [R1+0x418], R64 ;  /* 0x0004184001007387 */ /* 0x0005e60000100a00 */
[----:B------:R-:W-:Y:S01]  /*e3d0*/  IMAD R11, R2, 0x53, RZ ;  /* 0x00000053020b7824 */ /* 0x000fe200078e02ff */
[----:B------:R3:W-:Y:S01]  /*e3e0*/  LDGSTS.E [R10+0x9f00], desc[UR8][R62.64], !P0 ;  /* 0x09f000003e0a7fae */ /* 0x0007e2000c121848 */
[----:B------:R-:W-:Y:S01]  /*e3f0*/  ISETP.GE.U32.AND P0, PT, R16, 0x7fffff15, PT ;  /* 0x7fffff151000780c */ /* 0x000fe20003f06070 */
[----:B------:R-:W-:-:S02]  /*e400*/  IMAD R16, R2, 0x57, RZ ;  /* 0x0000005702107824 */ /* 0x000fc400078e02ff */
[C---:B------:R-:W-:Y:S01]  /*e410*/  IMAD.WIDE R68, R11.reuse, 0x4, R238 ;  /* 0x000000040b447825 */ /* 0x040fe200078e02ee */
[----:B------:R3:W-:Y:S03]  /*e420*/  STL.64 [R1+0x438], R62 ;  /* 0x0004383e01007387 */ /* 0x0007e60000100a00 */
[----:B------:R-:W-:Y:S01]  /*e430*/  IMAD.WIDE R66, R11, 0x4, R240 ;  /* 0x000000040b427825 */ /* 0x000fe200078e02f0 */
[----:B------:R-:W-:Y:S01]  /*e440*/  IADD3 R11, R21, -0x74, RZ ;  /* 0xffffff8c150b7810 */ /* 0x000fe20007ffe0ff */
[----:B------:R5:W-:Y:S01]  /*e450*/  LDGSTS.E [R10+0xa600], desc[UR8][R68.64], !P5 ;  /* 0x0a600000440a7fae */ /* 0x000be2000e921848 */
[----:B------:R-:W1:Y:S01]  /*e460*/  LDC R21, c[0x0][0x230] ;  /* 0x00008c00ff157b82 */ /* 0x000e620000000800 */
[----:B--2---:R-:W-:Y:S02]  /*e470*/  IMAD.WIDE R64, R16, 0x4, R238 ;  /* 0x0000000410407825 */ /* 0x004fe400078e02ee */
[----:B------:R2:W-:Y:S01]  /*e480*/  LDGSTS.E [R10+0xa700], desc[UR8][R66.64], !P5 ;  /* 0x0a700000420a7fae */ /* 0x0005e2000e921848 */
[----:B------:R-:W-:Y:S01]  /*e490*/  ISETP.GE.U32.AND P5, PT, R17, 0x7fffff11, PT ;  /* 0x7fffff111100780c */ /* 0x000fe20003fa6070 */
[----:B----4-:R-:W-:-:S02]  /*e4a0*/  VIADD R17, R18, 0xffffff88 ;  /* 0xffffff8812117836 */ /* 0x010fc40000000000 */
[----:B---3--:R-:W-:Y:S01]  /*e4b0*/  IMAD.WIDE R62, R16, 0x4, R240 ;  /* 0x00000004103e7825 */ /* 0x008fe200078e02f0 */
[----:B------:R3:W-:Y:S03]  /*e4c0*/  LDGSTS.E [R10+0xae00], desc[UR8][R64.64], !P4 ;  /* 0x0ae00000400a7fae */ /* 0x0007e6000e121848 */
[C---:B------:R-:W-:Y:S01]  /*e4d0*/  IMAD R16, R2.reuse, 0x5f, RZ ;  /* 0x0000005f02107824 */ /* 0x040fe200078e02ff */
[----:B------:R4:W-:Y:S01]  /*e4e0*/  LDGSTS.E [R10+0xaf00], desc[UR8][R62.64], !P4 ;  /* 0x0af000003e0a7fae */ /* 0x0009e2000e121848 */
[----:B------:R-:W-:Y:S01]  /*e4f0*/  ISETP.GE.U32.AND P4, PT, R11, 0x7fffff0d, PT ;  /* 0x7fffff0d0b00780c */ /* 0x000fe20003f86070 */
[----:B------:R-:W-:Y:S02]  /*e500*/  IMAD R11, R2, 0x5b, RZ ;  /* 0x0000005b020b7824 */ /* 0x000fe400078e02ff */
[----:B------:R5:W-:Y:S04]  /*e510*/  STL.64 [R1+0x4d0], R68 ;  /* 0x0004d04401007387 */ /* 0x000be80000100a00 */
[----:B------:R2:W-:Y:S04]  /*e520*/  STL.64 [R1+0x4c0], R66 ;  /* 0x0004c04201007387 */ /* 0x0005e80000100a00 */
[----:B------:R3:W-:Y:S01]  /*e530*/  STL.64 [R1+0x4b8], R64 ;  /* 0x0004b84001007387 */ /* 0x0007e20000100a00 */
[----:B-1----:R-:W-:Y:S01]  /*e540*/  IADD3 R21, R21, -0x80, RZ ;  /* 0xffffff8015157810 */ /* 0x002fe20007ffe0ff */
[----:B-----5:R-:W-:-:S02]  /*e550*/  IMAD.WIDE R68, R11, 0x4, R238 ;  /* 0x000000040b447825 */ /* 0x020fc400078e02ee */
[----:B------:R4:W-:Y:S02]  /*e560*/  STL.64 [R1+0x4b0], R62 ;  /* 0x0004b03e01007387 */ /* 0x0009e40000100a00 */
[----:B--2---:R-:W-:Y:S02]  /*e570*/  IMAD.WIDE R66, R11, 0x4, R240 ;  /* 0x000000040b427825 */ /* 0x004fe400078e02f0 */
[----:B------:R1:W-:Y:S02]  /*e580*/  STL.64 [R1+0x4a0], R68 ;  /* 0x0004a04401007387 */ /* 0x0003e40000100a00 */
[----:B---3--:R-:W-:Y:S02]  /*e590*/  IMAD.WIDE R64, R16, 0x4, R238 ;  /* 0x0000000410407825 */ /* 0x008fe400078e02ee */
[----:B------:R1:W-:Y:S02]  /*e5a0*/  LDGSTS.E [R10+0xb600], desc[UR8][R68.64], !P1 ;  /* 0x0b600000440a7fae */ /* 0x0003e4000c921848 */
[----:B------:R-:W-:-:S02]  /*e5b0*/  VIADD R11, R19, 0xffffff84 ;  /* 0xffffff84130b7836 */ /* 0x000fc40000000000 */
[----:B------:R-:W-:Y:S01]  /*e5c0*/  STL.64 [R1+0x490], R66 ;  /* 0x0004904201007387 */ /* 0x000fe20000100a00 */
[----:B----4-:R-:W-:-:S03]  /*e5d0*/  IMAD.WIDE R62, R16, 0x4, R240 ;  /* 0x00000004103e7825 */ /* 0x010fc600078e02f0 */
[----:B------:R-:W-:Y:S01]  /*e5e0*/  LDGSTS.E [R10+0xb700], desc[UR8][R66.64], !P1 ;  /* 0x0b700000420a7fae */ /* 0x000fe2000c921848 */
[C---:B------:R-:W-:Y:S01]  /*e5f0*/  IMAD R16, R2.reuse, 0x67, RZ ;  /* 0x0000006702107824 */ /* 0x040fe200078e02ff */
[----:B------:R-:W-:Y:S01]  /*e600*/  ISETP.GE.U32.AND P1, PT, R17, 0x7fffff09, PT ;  /* 0x7fffff091100780c */ /* 0x000fe20003f26070 */
[----:B------:R-:W-:Y:S01]  /*e610*/  IMAD R17, R2, 0x6b, RZ ;  /* 0x0000006b02117824 */ /* 0x000fe200078e02ff */
[----:B------:R2:W-:Y:S01]  /*e620*/  STL.64 [R1+0x488], R64 ;  /* 0x0004884001007387 */ /* 0x0005e20000100a00 */
[----:B------:R-:W-:-:S03]  /*e630*/  IMAD.WIDE R72, R16, 0x4, R238 ;  /* 0x0000000410487825 */ /* 0x000fc600078e02ee */
[----:B------:R2:W-:Y:S01]  /*e640*/  LDGSTS.E [R10+0xbe00], desc[UR8][R64.64], !P2 ;  /* 0x0be00000400a7fae */ /* 0x0005e2000d121848 */
[----:B------:R-:W-:-:S03]  /*e650*/  IMAD.WIDE R70, R16, 0x4, R240 ;  /* 0x0000000410467825 */ /* 0x000fc600078e02f0 */
[----:B------:R3:W-:Y:S01]  /*e660*/  LDGSTS.E [R10+0xbf00], desc[UR8][R62.64], !P2 ;  /* 0x0bf000003e0a7fae */ /* 0x0007e2000d121848 */
[----:B------:R-:W-:Y:S01]  /*e670*/  ISETP.GE.U32.AND P2, PT, R11, 0x7fffff05, PT ;  /* 0x7fffff050b00780c */ /* 0x000fe20003f46070 */
[C---:B------:R-:W-:Y:S02]  /*e680*/  IMAD R11, R2.reuse, 0x63, RZ ;  /* 0x00000063020b7824 */ /* 0x040fe400078e02ff */
[----:B------:R3:W-:Y:S01]  /*e690*/  STL.64 [R1+0x480], R62 ;  /* 0x0004803e01007387 */ /* 0x0007e20000100a00 */
[----:B------:R-:W-:Y:S02]  /*e6a0*/  IMAD R19, R2, 0x6f, RZ ;  /* 0x0000006f02137824 */ /* 0x000fe400078e02ff */
[C---:B-1----:R-:W-:Y:S01]  /*e6b0*/  IMAD.WIDE R68, R11.reuse, 0x4, R238 ;  /* 0x000000040b447825 */ /* 0x042fe200078e02ee */
[----:B--2---:R-:W1:Y:S03]  /*e6c0*/  S2R R65, SR_TID.X ;  /* 0x0000000000417919 */ /* 0x004e660000002100 */
[----:B------:R-:W-:Y:S01]  /*e6d0*/  IMAD.WIDE R66, R11, 0x4, R240 ;  /* 0x000000040b427825 */ /* 0x000fe200078e02f0 */
[----:B------:R2:W-:Y:S03]  /*e6e0*/  LDGSTS.E [R10+0xc600], desc[UR8][R68.64], !P3 ;  /* 0x0c600000440a7fae */ /* 0x0005e6000d921848 */
[----:B------:R-:W-:Y:S01]  /*e6f0*/  VIADD R64, R252, 0x7f ;  /* 0x0000007ffc407836 */ /* 0x000fe20000000000 */
[----:B------:R4:W-:Y:S01]  /*e700*/  LDGSTS.E [R10+0xc700], desc[UR8][R66.64], !P3 ;  /* 0x0c700000420a7fae */ /* 0x0009e2000d921848 */
[----:B---3--:R-:W3:Y:S03]  /*e710*/  LDC R63, c[0x0][0x230] ;  /* 0x00008c00ff3f7b82 */ /* 0x008ee60000000800 */
[----:B------:R2:W-:Y:S01]  /*e720*/  STL.64 [R1+0x470], R68 ;  /* 0x0004704401007387 */ /* 0x0005e20000100a00 */
[----:B------:R-:W-:-:S03]  /*e730*/  ISETP.GT.AND P3, PT, R64, 0x7f, PT ;  /* 0x0000007f4000780c */ /* 0x000fc60003f64270 */
[----:B------:R4:W-:Y:S01]  /*e740*/  STL.64 [R1+0x460], R66 ;  /* 0x0004604201007387 */ /* 0x0009e20000100a00 */
[----:B------:R-:W-:Y:S01]  /*e750*/  SEL R11, RZ, 0x4, !P3 ;  /* 0x00000004ff0b7807 */ /* 0x000fe20005800000 */
[----:B------:R-:W5:Y:S02]  /*e760*/  LDC R62, c[0x0][0x230] ;  /* 0x00008c00ff3e7b82 */ /* 0x000f640000000800 */
[----:B------:R-:W-:Y:S01]  /*e770*/  LDGSTS.E [R10+0xce00], desc[UR8][R72.64], !P6 ;  /* 0x0ce00000480a7fae */ /* 0x000fe2000f121848 */
[----:B--2---:R-:W-:-:S03]  /*e780*/  IMAD.WIDE R68, R17, 0x4, R238 ;  /* 0x0000000411447825 */ /* 0x004fc600078e02ee */
[----:B------:R2:W-:Y:S02]  /*e790*/  LDGSTS.E [R10+0xcf00], desc[UR8][R70.64], !P6 ;  /* 0x0cf00000460a7fae */ /* 0x0005e4000f121848 */
[----:B------:R-:W5:Y:S01]  /*e7a0*/  LDC R252, c[0x0][0x230] ;  /* 0x00008c00fffc7b82 */ /* 0x000f620000000800 */
[----:B----4-:R-:W-:Y:S01]  /*e7b0*/  IMAD.WIDE R66, R17, 0x4, R240 ;  /* 0x0000000411427825 */ /* 0x010fe200078e02f0 */
[----:B------:R4:W-:Y:S01]  /*e7c0*/  LDGSTS.E [R10+0xd600], desc[UR8][R68.64], !P0 ;  /* 0x0d600000440a7fae */ /* 0x0009e2000c121848 */
[----:B-1----:R-:W-:-:S03]  /*e7d0*/  LOP3.LUT R65, R65, 0x3f, RZ, 0xc0, !PT ;  /* 0x0000003f41417812 */ /* 0x002fc600078ec0ff */
[----:B------:R1:W-:Y:S01]  /*e7e0*/  LDGSTS.E [R10+0xd700], desc[UR8][R66.64], !P0 ;  /* 0x0d700000420a7fae */ /* 0x0003e2000c121848 */
[----:B------:R-:W-:-:S03]  /*e7f0*/  ISETP.GE.AND P6, PT, R65, UR5, PT ;  /* 0x0000000541007c0c */ /* 0x000fc6000bfc6270 */
[----:B------:R2:W-:Y:S01]  /*e800*/  STL.64 [R1+0x458], R72 ;  /* 0x0004584801007387 */ /* 0x0005e20000100a00 */
[----:B------:R-:W-:Y:S02]  /*e810*/  LOP3.LUT R16, R65, 0x40, RZ, 0xfc, !PT ;  /* 0x0000004041107812 */ /* 0x000fe400078efcff */
[----:B------:R-:W-:Y:S01]  /*e820*/  SEL R18, R11, RZ, !P6 ;  /* 0x000000ff0b127207 */ /* 0x000fe20007000000 */
[----:B------:R4:W-:Y:S01]  /*e830*/  STL.64 [R1+0x450], R70 ;  /* 0x0004504601007387 */ /* 0x0009e20000100a00 */
[----:B------:R-:W-:Y:S02]  /*e840*/  ISETP.GE.AND P0, PT, R16, UR6, PT ;  /* 0x0000000610007c0c */ /* 0x000fe4000bf06270 */
[-C--:B------:R-:W-:Y:S02]  /*e850*/  ISETP.GE.AND P6, PT, R65, R21.reuse, PT ;  /* 0x000000154100720c */ /* 0x080fe40003fc6270 */
[----:B------:R-:W-:Y:S02]  /*e860*/  SEL R17, R11, RZ, !P0 ;  /* 0x000000ff0b117207 */ /* 0x000fe40004000000 */
[----:B------:R-:W-:Y:S01]  /*e870*/  ISETP.GT.AND P0, PT, R64, 0xff, PT ;  /* 0x000000ff4000780c */ /* 0x000fe20003f04270 */
[----:B--2---:R-:W2:Y:S01]  /*e880*/  LDL.LU.64 R72, [R1+0x17c0] ;  /* 0x0017c00001487983 */ /* 0x004ea20000300a00 */
[----:B------:R-:W-:Y:S01]  /*e890*/  SEL R11, RZ, 0x4, P6 ;  /* 0x00000004ff0b7807 */ /* 0x000fe20003000000 */
[----:B------:R-:W-:Y:S01]  /*e8a0*/  IMAD.WIDE R64, R20, 0x4, R240 ;  /* 0x0000000414407825 */ /* 0x000fe200078e02f0 */
[----:B------:R-:W-:Y:S01]  /*e8b0*/  ISETP.GE.AND P6, PT, R16, R21, PT ;  /* 0x000000151000720c */ /* 0x000fe20003fc6270 */
[----:B------:R1:W-:Y:S01]  /*e8c0*/  STL.64 [R1+0x528], R68 ;  /* 0x0005284401007387 */ /* 0x0003e20000100a00 */
[----:B------:R-:W-:Y:S01]  /*e8d0*/  SEL R16, R11, RZ, P0 ;  /* 0x000000ff0b107207 */ /* 0x000fe20000000000 */
[----:B----4-:R-:W-:Y:S01]  /*e8e0*/  IMAD.WIDE R70, R19, 0x4, R238 ;  /* 0x0000000413467825 */ /* 0x010fe200078e02ee */
[----:B------:R-:W-:Y:S01]  /*e8f0*/  SEL R11, RZ, 0x4, P6 ;  /* 0x00000004ff0b7807 */ /* 0x000fe20003000000 */
[----:B------:R4:W-:Y:S01]  /*e900*/  STL.64 [R1+0x518], R66 ;  /* 0x0005184201007387 */ /* 0x0009e20000100a00 */
[----:B------:R-:W-:Y:S01]  /*e910*/  ISETP.NE.U32.AND P6, PT, R16, RZ, PT ;  /* 0x000000ff1000720c */ /* 0x000fe20003fc5070 */
[----:B------:R-:W-:Y:S01]  /*e920*/  IMAD R16, R2, 0x77, RZ ;  /* 0x0000007702107824 */ /* 0x000fe200078e02ff */
[----:B------:R-:W-:Y:S01]  /*e930*/  SEL R11, R11, RZ, P0 ;  /* 0x000000ff0b0b7207 */ /* 0x000fe20000000000 */
[----:B------:R3:W-:Y:S01]  /*e940*/  STL.64 [R1+0x558], R70 ;  /* 0x0005584601007387 */ /* 0x0007e20000100a00 */
[----:B------:R-:W-:-:S02]  /*e950*/  ISETP.GE.U32.AND P3, PT, R21, 0x7fffff01, PT ;  /* 0x7fffff011500780c */ /* 0x000fc40003f66070 */
[----:B------:R-:W-:Y:S01]  /*e960*/  ISETP.NE.U32.AND P0, PT, R11, RZ, PT ;  /* 0x000000ff0b00720c */ /* 0x000fe20003f05070 */
[----:B-1----:R-:W-:Y:S01]  /*e970*/  IMAD.WIDE R68, R19, 0x4, R240 ;  /* 0x0000000413447825 */ /* 0x002fe200078e02f0 */
[----:B------:R3:W-:Y:S01]  /*e980*/  LDGSTS.E [R10+0xde00], desc[UR8][R70.64], !P5 ;  /* 0x0de00000460a7fae */ /* 0x0007e2000e921848 */
[----:B------:R-:W1:Y:S02]  /*e990*/  LDC R19, c[0x0][0x230] ;  /* 0x00008c00ff137b82 */ /* 0x000e640000000800 */
[----:B----4-:R-:W-:Y:S01]  /*e9a0*/  IMAD.WIDE R66, R20, 0x4, R238 ;  /* 0x0000000414427825 */ /* 0x010fe200078e02ee */
[----:B------:R4:W-:Y:S03]  /*e9b0*/  STL.64 [R1+0x550], R68 ;  /* 0x0005504401007387 */ /* 0x0009e60000100a00 */
[----:B------:R-:W-:Y:S01]  /*e9c0*/  IMAD.WIDE R20, R16, 0x4, R240 ;  /* 0x0000000410147825 */ /* 0x000fe200078e02f0 */
[----:B------:R4:W-:Y:S01]  /*e9d0*/  LDGSTS.E [R10+0xdf00], desc[UR8][R68.64], !P5 ;  /* 0x0df00000440a7fae */ /* 0x0009e2000e921848 */
[----:B------:R-:W-:-:S02]  /*e9e0*/  ISETP.NE.U32.AND P5, PT, R17, RZ, PT ;  /* 0x000000ff1100720c */ /* 0x000fc40003fa5070 */
[C---:B------:R-:W-:Y:S01]  /*e9f0*/  IMAD R11, R2.reuse, 0x7b, RZ ;  /* 0x0000007b020b7824 */ /* 0x040fe200078e02ff */
[----:B------:R5:W-:Y:S01]  /*ea00*/  STL.64 [R1+0x548], R66 ;  /* 0x0005484201007387 */ /* 0x000be20000100a00 */
[----:B------:R-:W-:Y:S01]  /*ea10*/  IMAD R2, R2, 0x7f, RZ ;  /* 0x0000007f02027824 */ /* 0x000fe200078e02ff */
[----:B---3--:R-:W-:Y:S01]  /*ea20*/  MOV R71, R47 ;  /* 0x0000002f00477202 */ /* 0x008fe20000000f00 */
[----:B------:R-:W-:Y:S01]  /*ea30*/  IMAD.MOV.U32 R70, RZ, RZ, R46 ;  /* 0x000000ffff467224 */ /* 0x000fe200078e002e */
[----:B------:R5:W-:Y:S01]  /*ea40*/  LDGSTS.E [R10+0xe600], desc[UR8][R66.64], !P4 ;  /* 0x0e600000420a7fae */ /* 0x000be2000e121848 */
[----:B------:R-:W-:Y:S01]  /*ea50*/  IMAD.MOV.U32 R46, RZ, RZ, R14 ;  /* 0x000000ffff2e7224 */ /* 0x000fe200078e000e */
[----:B------:R-:W-:Y:S01]  /*ea60*/  MOV R47, R15 ;  /* 0x0000000f002f7202 */ /* 0x000fe20000000f00 */
[----:B------:R-:W3:Y:S01]  /*ea70*/  LDC R17, c[0x0][0x230] ;  /* 0x00008c00ff117b82 */ /* 0x000ee20000000800 */
[----:B------:R5:W-:Y:S01]  /*ea80*/  STL.64 [R1+0x540], R64 ;  /* 0x0005404001007387 */ /* 0x000be20000100a00 */
[----:B----4-:R-:W-:Y:S01]  /*ea90*/  IMAD.MOV.U32 R68, RZ, RZ, R42 ;  /* 0x000000ffff447224 */ /* 0x010fe200078e002a */
[----:B------:R-:W-:Y:S01]  /*eaa0*/  MOV R42, R6 ;  /* 0x00000006002a7202 */ /* 0x000fe20000000f00 */
[----:B------:R-:W-:Y:S01]  /*eab0*/  IMAD.MOV.U32 R69, RZ, RZ, R43 ;  /* 0x000000ffff457224 */ /* 0x000fe200078e002b */
[----:B------:R4:W-:Y:S01]  /*eac0*/  LDGSTS.E [R10+0xe700], desc[UR8][R64.64], !P4 ;  /* 0x0e700000400a7fae */ /* 0x0009e2000e121848 */
[----:B------:R-:W-:Y:S01]  /*ead0*/  ISETP.NE.U32.AND P4, PT, R18, RZ, PT ;  /* 0x000000ff1200720c */ /* 0x000fe20003f85070 */
[----:B------:R-:W-:Y:S01]  /*eae0*/  IMAD.MOV.U32 R43, RZ, RZ, R7 ;  /* 0x000000ffff2b7224 */ /* 0x000fe200078e0007 */
[----:B------:R-:W3:Y:S01]  /*eaf0*/  LDC R18, c[0x0][0x230] ;  /* 0x00008c00ff127b82 */ /* 0x000ee20000000800 */
[----:B-----5:R-:W-:-:S04]  /*eb00*/  IMAD.WIDE R66, R11, 0x4, R238 ;  /* 0x000000040b427825 */ /* 0x020fc800078e02ee */
[----:B----4-:R-:W-:-:S04]  /*eb10*/  IMAD.WIDE R64, R16, 0x4, R238 ;  /* 0x0000000410407825 */ /* 0x010fc800078e02ee */
[----:B------:R-:W-:Y:S01]  /*eb20*/  VIADD R16, R63, 0xffffff7f ;  /* 0xffffff7f3f107836 */ /* 0x000fe20000000000 */
[----:B------:R4:W-:Y:S04]  /*eb30*/  LDGSTS.E [R10+0xee00], desc[UR8][R64.64], !P1 ;  /* 0x0ee00000400a7fae */ /* 0x0009e8000c921848 */
[----:B------:R5:W-:Y:S01]  /*eb40*/  LDGSTS.E [R10+0xef00], desc[UR8][R20.64], !P1 ;  /* 0x0ef00000140a7fae */ /* 0x000be2000c921848 */
[----:B------:R-:W-:Y:S02]  /*eb50*/  ISETP.GE.U32.AND P1, PT, R16, 0x7fffff00, PT ;  /* 0x7fffff001000780c */ /* 0x000fe40003f26070 */
[----:B------:R-:W-:Y:S01]  /*eb60*/  IADD3 R16, R62, -0x85, RZ ;  /* 0xffffff7b3e107810 */ /* 0x000fe20007ffe0ff */
[----:B------:R4:W-:Y:S01]  /*eb70*/  STL.64 [R1+0x538], R64 ;  /* 0x0005384001007387 */ /* 0x0009e20000100a00 */
[----:B------:R-:W-:-:S03]  /*eb80*/  IMAD.WIDE R62, R2, 0x4, R238 ;  /* 0x00000004023e7825 */ /* 0x000fc600078e02ee */
[----:B------:R5:W-:Y:S04]  /*eb90*/  STL.64 [R1+0x530], R20 ;  /* 0x0005301401007387 */ /* 0x000be80000100a00 */
[----:B------:R3:W-:Y:S01]  /*eba0*/  LDGSTS.E [R10+0xf600], desc[UR8][R66.64], !P2 ;  /* 0x0f600000420a7fae */ /* 0x0007e2000d121848 */
[----:B----4-:R-:W-:-:S03]  /*ebb0*/  IMAD.WIDE R64, R11, 0x4, R240 ;  /* 0x000000040b407825 */ /* 0x010fc600078e02f0 */
[----:B------:R4:W-:Y:S01]  /*ebc0*/  STL.64 [R1+0x510], R66 ;  /* 0x0005104201007387 */ /* 0x0009e20000100a00 */
[----:B-----5:R-:W-:-:S03]  /*ebd0*/  IMAD.WIDE R20, R2, 0x4, R240 ;  /* 0x0000000402147825 */ /* 0x020fc600078e02f0 */
[----:B------:R5:W-:Y:S01]  /*ebe0*/  LDGSTS.E [R10+0xf700], desc[UR8][R64.64], !P2 ;  /* 0x0f700000400a7fae */ /* 0x000be2000d121848 */
[----:B------:R-:W-:Y:S01]  /*ebf0*/  ISETP.GE.U32.AND P2, PT, R16, 0x7ffffefc, PT ;  /* 0x7ffffefc1000780c */ /* 0x000fe20003f46070 */
[----:B-1----:R-:W-:Y:S02]  /*ec00*/  VIADD R11, R19, 0xffffff77 ;  /* 0xffffff77130b7836 */ /* 0x002fe40000000000 */
[----:B------:R5:W-:Y:S01]  /*ec10*/  STL.64 [R1+0x508], R64 ;  /* 0x0005084001007387 */ /* 0x000be20000100a00 */
[----:B------:R-:W-:Y:S01]  /*ec20*/  LOP3.LUT R16, R0, 0x30, RZ, 0x3c, !PT ;  /* 0x0000003000107812 */ /* 0x000fe200078e3cff */
[----:B---3--:R-:W-:Y:S01]  /*ec30*/  VIADD R19, R18, 0xffffff73 ;  /* 0xffffff7312137836 */ /* 0x008fe20000000000 */
[----:B------:R-:W-:Y:S01]  /*ec40*/  IADD3 R2, R17, -0x91, RZ ;  /* 0xffffff6f11027810 */ /* 0x000fe20007ffe0ff */
[----:B------:R1:W-:Y:S01]  /*ec50*/  LDGSTS.E [R10+0xfe00], desc[UR8][R62.64], !P3 ;  /* 0x0fe000003e0a7fae */ /* 0x0003e2000d921848 */
[----:B----4-:R-:W-:Y:S01]  /*ec60*/  MOV R66, R40 ;  /* 0x0000002800427202 */ /* 0x010fe20000000f00 */
[----:B------:R-:W-:Y:S01]  /*ec70*/  IMAD.MOV.U32 R67, RZ, RZ, R41 ;  /* 0x000000ffff437224 */ /* 0x000fe200078e0029 */
[----:B------:R-:W-:Y:S01]  /*ec80*/  MOV R41, R243 ;  /* 0x000000f300297202 */ /* 0x000fe20000000f00 */
[----:B------:R1:W-:Y:S01]  /*ec90*/  STL.64 [R1+0x4f8], R62 ;  /* 0x0004f83e01007387 */ /* 0x0003e20000100a00 */
[----:B------:R-:W-:Y:S01]  /*eca0*/  IMAD.MOV.U32 R40, RZ, RZ, R242 ;  /* 0x000000ffff287224 */ /* 0x000fe200078e00f2 */
[----:B------:R-:W-:Y:S01]  /*ecb0*/  LOP3.LUT R17, R0, 0x50, RZ, 0x3c, !PT ;  /* 0x0000005000117812 */ /* 0x000fe200078e3cff */
[----:B------:R-:W-:Y:S01]  /*ecc0*/  VIADD R16, R16, UR4 ;  /* 0x0000000410107c36 */ /* 0x000fe20008000000 */
[----:B------:R3:W-:Y:S01]  /*ecd0*/  LDGSTS.E [R10+0xff00], desc[UR8][R20.64], !P3 ;  /* 0x0ff00000140a7fae */ /* 0x0007e2000d921848 */
[----:B-----5:R-:W-:Y:S01]  /*ece0*/  IMAD.MOV.U32 R64, RZ, RZ, R38 ;  /* 0x000000ffff407224 */ /* 0x020fe200078e0026 */
[----:B------:R-:W-:-:S02]  /*ecf0*/  MOV R65, R39 ;  /* 0x0000002700417202 */ /* 0x000fc40000000f00 */
[----:B------:R3:W-:Y:S01]  /*ed00*/  STL.64 [R1+0x4e8], R20 ;  /* 0x0004e81401007387 */ /* 0x0007e20000100a00 */
[----:B------:R-:W-:Y:S02]  /*ed10*/  ISETP.GE.U32.AND P3, PT, R11, 0x7ffffef8, PT ;  /* 0x7ffffef80b00780c */ /* 0x000fe40003f66070 */
[C---:B------:R-:W-:Y:S01]  /*ed20*/  LOP3.LUT R11, R0.reuse, 0x10, RZ, 0x3c, !PT ;  /* 0x00000010000b7812 */ /* 0x040fe200078e3cff */
[----:B------:R-:W0:Y:S01]  /*ed30*/  LDGDEPBAR ;  /* 0x00000000000079af */ /* 0x000e220000000000 */
[----:B-1----:R-:W-:Y:S01]  /*ed40*/  IMAD.MOV.U32 R62, RZ, RZ, R36 ;  /* 0x000000ffff3e7224 */ /* 0x002fe200078e0024 */
[----:B------:R-:W-:Y:S01]  /*ed50*/  IADD3 R17, R17, UR4, RZ ;  /* 0x0000000411117c10 */ /* 0x000fe2000fffe0ff */
[----:B------:R-:W-:Y:S01]  /*ed60*/  IMAD.MOV.U32 R63, RZ, RZ, R37 ;  /* 0x000000ffff3f7224 */ /* 0x000fe200078e0025 */
[----:B------:R1:W-:Y:S01]  /*ed70*/  LDGSTS.E [R8+0x20000], desc[UR8][R60.64], P4 ;  /* 0x200000003c087fae */ /* 0x0003e2000a121848 */
[----:B------:R-:W-:Y:S01]  /*ed80*/  VIADD R11, R11, UR4 ;  /* 0x000000040b0b7c36 */ /* 0x000fe20008000000 */
[----:B------:R-:W-:-:S02]  /*ed90*/  LOP3.LUT R18, R0, 0x70, RZ, 0x3c, !PT ;  /* 0x0000007000127812 */ /* 0x000fc400078e3cff */
[----:B------:R-:W4:Y:S01]  /*eda0*/  LDL.64 R38, [R1+0x7c0] ;  /* 0x0007c00001267983 */ /* 0x000f220000100a00 */
[----:B---3--:R-:W3:Y:S02]  /*edb0*/  LDC.64 R20, c[0x0][0x238] ;  /* 0x00008e00ff147b82 */ /* 0x008ee40000000a00 */
[----:B------:R-:W-:Y:S01]  /*edc0*/  VIADD R18, R18, UR4 ;  /* 0x0000000412127c36 */ /* 0x000fe20008000000 */
[----:B------:R5:W-:Y:S01]  /*edd0*/  LDGSTS.E [R8+0x20100], desc[UR8][R58.64], P5 ;  /* 0x201000003a087fae */ /* 0x000be2000a921848 */
[----:B-1----:R-:W-:Y:S01]  /*ede0*/  MOV R60, R34 ;  /* 0x00000022003c7202 */ /* 0x002fe20000000f00 */
[----:B------:R-:W-:Y:S02]  /*edf0*/  IMAD.MOV.U32 R61, RZ, RZ, R35 ;  /* 0x000000ffff3d7224 */ /* 0x000fe400078e0023 */
[----:B------:R-:W3:Y:S04]  /*ee00*/  LDL.64 R36, [R1+0x7b8] ;  /* 0x0007b80001247983 */ /* 0x000ee80000100a00 */
[----:B------:R1:W-:Y:S01]  /*ee10*/  LDGSTS.E [R8+0x21000], desc[UR8][R56.64], P4 ;  /* 0x2100000038087fae */ /* 0x0003e2000a121848 */
[----:B-----5:R-:W-:Y:S01]  /*ee20*/  IMAD.MOV.U32 R58, RZ, RZ, R32 ;  /* 0x000000ffff3a7224 */ /* 0x020fe200078e0020 */
[----:B------:R-:W-:-:S02]  /*ee30*/  MOV R59, R33 ;  /* 0x00000021003b7202 */ /* 0x000fc40000000f00 */
[----:B------:R-:W5:Y:S04]  /*ee40*/  LDL.64 R34, [R1+0x7b0] ;  /* 0x0007b00001227983 */ /* 0x000f680000100a00 */
[----:B------:R1:W-:Y:S02]  /*ee50*/  LDGSTS.E [R8+0x21100], desc[UR8][R54.64], P5 ;  /* 0x2110000036087fae */ /* 0x0003e4000a921848 */
[----:B-1----:R-:W-:Y:S02]  /*ee60*/  IMAD.MOV.U32 R56, RZ, RZ, R30 ;  /* 0x000000ffff387224 */ /* 0x002fe400078e001e */
[----:B------:R-:W2:Y:S01]  /*ee70*/  LDL.64 R32, [R1+0x7a8] ;  /* 0x0007a80001207983 */ /* 0x000ea20000100a00 */
[----:B------:R-:W-:-:S03]  /*ee80*/  IMAD.MOV.U32 R57, RZ, RZ, R31 ;  /* 0x000000ffff397224 */ /* 0x000fc600078e001f */
[----:B------:R1:W-:Y:S01]  /*ee90*/  LDGSTS.E [R8+0x22000], desc[UR8][R52.64], P4 ;  /* 0x2200000034087fae */ /* 0x0003e2000a121848 */
[----:B------:R-:W-:Y:S01]  /*eea0*/  MOV R54, R28 ;  /* 0x0000001c00367202 */ /* 0x000fe20000000f00 */
[----:B------:R-:W-:Y:S02]  /*eeb0*/  IMAD.MOV.U32 R55, RZ, RZ, R29 ;  /* 0x000000ffff377224 */ /* 0x000fe400078e001d */
[----:B------:R-:W2:Y:S04]  /*eec0*/  LDL.64 R30, [R1+0x798] ;  /* 0x00079800011e7983 */ /* 0x000ea80000100a00 */
[----:B------:R1:W-:Y:S02]  /*eed0*/  LDGSTS.E [R8+0x22100], desc[UR8][R50.64], P5 ;  /* 0x2210000032087fae */ /* 0x0003e4000a921848 */
[----:B-1----:R-:W-:Y:S01]  /*eee0*/  IMAD.MOV.U32 R52, RZ, RZ, R26 ;  /* 0x000000ffff347224 */ /* 0x002fe200078e001a */
[----:B------:R-:W-:Y:S01]  /*eef0*/  MOV R53, R27 ;  /* 0x0000001b00357202 */ /* 0x000fe20000000f00 */
[----:B------:R-:W2:Y:S04]  /*ef00*/  LDL.64 R28, [R1+0x788] ;  /* 0x00078800011c7983 */ /* 0x000ea80000100a00 */
[----:B------:R1:W-:Y:S01]  /*ef10*/  LDGSTS.E [R8+0x23000], desc[UR8][R48.64], P4 ;  /* 0x2300000030087fae */ /* 0x0003e2000a121848 */
[----:B------:R-:W-:-:S03]  /*ef20*/  IMAD.MOV.U32 R50, RZ, RZ, R24 ;  /* 0x000000ffff327224 */ /* 0x000fc600078e0018 */
[----:B------:R-:W2:Y:S01]  /*ef30*/  LDL.64 R26, [R1+0x780] ;  /* 0x00078000011a7983 */ /* 0x000ea20000100a00 */
[----:B------:R-:W-:-:S03]  /*ef40*/  IMAD.MOV.U32 R51, RZ, RZ, R25 ;  /* 0x000000ffff337224 */ /* 0x000fc600078e0019 */
[----:B------:R-:W2:Y:S01]  /*ef50*/  LDL.64 R24, [R1+0xb40] ;  /* 0x000b400001187983 */ /* 0x000ea20000100a00 */
[----:B-1----:R-:W-:Y:S01]  /*ef60*/  MOV R48, R22 ;  /* 0x0000001600307202 */ /* 0x002fe20000000f00 */
[----:B------:R-:W-:Y:S02]  /*ef70*/  IMAD.MOV.U32 R49, RZ, RZ, R23 ;  /* 0x000000ffff317224 */ /* 0x000fe400078e0017 */
[----:B------:R1:W-:Y:S04]  /*ef80*/  LDGSTS.E [R8+0x23100], desc[UR8][R44.64], P5 ;  /* 0x231000002c087fae */ /* 0x0003e8000a921848 */
[----:B------:R-:W2:Y:S04]  /*ef90*/  LDL.64 R22, [R1+0xb38] ;  /* 0x000b380001167983 */ /* 0x000ea80000100a00 */
[----:B------:R-:W2:Y:S01]  /*efa0*/  LDL.64 R14, [R1+0xb20] ;  /* 0x000b2000010e7983 */ /* 0x000ea20000100a00 */
[----:B-1----:R-:W-:-:S03]  /*efb0*/  IMAD.MOV.U32 R44, RZ, RZ, R12 ;  /* 0x000000ffff2c7224 */ /* 0x002fc600078e000c */
[----:B------:R-:W2:Y:S01]  /*efc0*/  LDL.64 R6, [R1+0xb00] ;  /* 0x000b000001067983 */ /* 0x000ea20000100a00 */
[----:B------:R-:W-:-:S03]  /*efd0*/  IMAD.MOV.U32 R45, RZ, RZ, R13 ;  /* 0x000000ffff2d7224 */ /* 0x000fc600078e000d */
[----:B------:R-:W2:Y:S04]  /*efe0*/  LDL.64 R12, [R1+0xb18] ;  /* 0x000b1800010c7983 */ /* 0x000ea80000100a00 */
[----:B------:R-:W2:Y:S04]  /*eff0*/  LDL.64 R242, [R1+0xaf8] ;  /* 0x000af80001f27983 */ /* 0x000ea80000100a00 */
[----:B------:R-:W-:Y:S04]  /*f000*/  LDGSTS.E [R8+0x24000], desc[UR8][R70.64], P4 ;  /* 0x2400000046087fae */ /* 0x000fe8000a121848 */
[----:B------:R-:W-:Y:S04]  /*f010*/  LDGSTS.E [R8+0x24100], desc[UR8][R4.64], P5 ;  /* 0x2410000004087fae */ /* 0x000fe8000a921848 */
[----:B------:R-:W-:Y:S04]  /*f020*/  LDGSTS.E [R8+0x25000], desc[UR8][R68.64], P4 ;  /* 0x2500000044087fae */ /* 0x000fe8000a121848 */
[----:B------:R-:W-:Y:S04]  /*f030*/  LDGSTS.E [R8+0x25100], desc[UR8][R66.64], P5 ;  /* 0x2510000042087fae */ /* 0x000fe8000a921848 */
[----:B------:R-:W2:Y:S04]  /*f040*/  LDL.64 R4, [R1+0xae0] ;  /* 0x000ae00001047983 */ /* 0x000ea80000100a00 */
[----:B------:R-:W-:Y:S04]  /*f050*/  LDGSTS.E [R8+0x26000], desc[UR8][R64.64], P4 ;  /* 0x2600000040087fae */ /* 0x000fe8000a121848 */
        /* <DEDUP_REMOVED lines=12> */
[----:B------:R-:W2:Y:S04]  /*f120*/  LDL.64 R70, [R1+0xad8] ;  /* 0x000ad80001467983 */ /* 0x000ea80000100a00 */
        /* <DEDUP_REMOVED lines=15> */
[----:B----4-:R-:W-:Y:S04]  /*f220*/  LDGSTS.E [R8+0x2c100], desc[UR8][R38.64], P5 ;  /* 0x2c10000026087fae */ /* 0x010fe8000a921848 */
[----:B---3--:R-:W-:Y:S04]  /*f230*/  LDGSTS.E [R8+0x2d000], desc[UR8][R36.64], P4 ;  /* 0x2d00000024087fae */ /* 0x008fe8000a121848 */
[----:B------:R-:W3:Y:S04]  /*f240*/  LDL.64 R38, [R1+0x9d8] ;  /* 0x0009d80001267983 */ /* 0x000ee80000100a00 */
[----:B-----5:R-:W-:Y:S04]  /*f250*/  LDGSTS.E [R8+0x2d100], desc[UR8][R34.64], P5 ;  /* 0x2d10000022087fae */ /* 0x020fe8000a921848 */
[----:B------:R-:W4:Y:S04]  /*f260*/  LDL.64 R36, [R1+0x9d0] ;  /* 0x0009d00001247983 */ /* 0x000f280000100a00 */
[----:B--2---:R-:W-:Y:S04]  /*f270*/  LDGSTS.E [R8+0x2e000], desc[UR8][R32.64], P4 ;  /* 0x2e00000020087fae */ /* 0x004fe8000a121848 */
[----:B------:R-:W2:Y:S04]  /*f280*/  LDL.64 R34, [R1+0x9c0] ;  /* 0x0009c00001227983 */ /* 0x000ea80000100a00 */
[----:B------:R-:W-:Y:S04]  /*f290*/  LDGSTS.E [R8+0x2e100], desc[UR8][R30.64], P5 ;  /* 0x2e1000001e087fae */ /* 0x000fe8000a921848 */
[----:B------:R-:W5:Y:S04]  /*f2a0*/  LDL.64 R32, [R1+0x9b8] ;  /* 0x0009b80001207983 */ /* 0x000f680000100a00 */
[----:B------:R-:W-:Y:S04]  /*f2b0*/  LDGSTS.E [R8+0x2f000], desc[UR8][R28.64], P4 ;  /* 0x2f0000001c087fae */ /* 0x000fe8000a121848 */
[----:B------:R-:W5:Y:S04]  /*f2c0*/  LDL.64 R30, [R1+0x9a8] ;  /* 0x0009a800011e7983 */ /* 0x000f680000100a00 */
[----:B------:R-:W-:Y:S04]  /*f2d0*/  LDGSTS.E [R8+0x2f100], desc[UR8][R26.64], P5 ;  /* 0x2f1000001a087fae */ /* 0x000fe8000a921848 */
[----:B------:R-:W-:Y:S04]  /*f2e0*/  LDGSTS.E [R11+0x20200], desc[UR8][R24.64], P4 ;  /* 0x20200000180b7fae */ /* 0x000fe8000a121848 */
[----:B------:R-:W5:Y:S04]  /*f2f0*/  LDL.64 R28, [R1+0x9a0] ;  /* 0x0009a000011c7983 */ /* 0x000f680000100a00 */
[----:B------:R-:W5:Y:S04]  /*f300*/  LDL.64 R26, [R1+0x980] ;  /* 0x00098000011a7983 */ /* 0x000f680000100a00 */
[----:B------:R-:W-:Y:S04]  /*f310*/  LDGSTS.E [R11+0x20300], desc[UR8][R22.64], P5 ;  /* 0x20300000160b7fae */ /* 0x000fe8000a921848 */
[----:B------:R-:W-:Y:S04]  /*f320*/  LDGSTS.E [R11+0x21200], desc[UR8][R14.64], P4 ;  /* 0x212000000e0b7fae */ /* 0x000fe8000a121848 */
[----:B------:R-:W5:Y:S04]  /*f330*/  LDL.64 R24, [R1+0x978] ;  /* 0x0009780001187983 */ /* 0x000f680000100a00 */
[----:B------:R-:W-:Y:S04]  /*f340*/  LDGSTS.E [R11+0x21300], desc[UR8][R12.64], P5 ;  /* 0x213000000c0b7fae */ /* 0x000fe8000a921848 */
[----:B------:R-:W-:Y:S04]  /*f350*/  LDGSTS.E [R11+0x22200], desc[UR8][R6.64], P4 ;  /* 0x22200000060b7fae */ /* 0x000fe8000a121848 */
[----:B------:R-:W-:Y:S04]  /*f360*/  LDGSTS.E [R11+0x22300], desc[UR8][R242.64], P5 ;  /* 0x22300000f20b7fae */ /* 0x000fe8000a921848 */
[----:B------:R-:W5:Y:S04]  /*f370*/  LDL.64 R22, [R1+0xb30] ;  /* 0x000b300001167983 */ /* 0x000f680000100a00 */
[----:B------:R-:W5:Y:S04]  /*f380*/  LDL.64 R14, [R1+0xb28] ;  /* 0x000b2800010e7983 */ /* 0x000f680000100a00 */
[----:B------:R-:W3:Y:S04]  /*f390*/  LDL.64 R242, [R1+0xac0] ;  /* 0x000ac00001f27983 */ /* 0x000ee80000100a00 */
[----:B------:R-:W5:Y:S04]  /*f3a0*/  LDL.64 R12, [R1+0xb10] ;  /* 0x000b1000010c7983 */ /* 0x000f680000100a00 */
[----:B------:R-:W-:Y:S04]  /*f3b0*/  LDGSTS.E [R11+0x23200], desc[UR8][R4.64], P4 ;  /* 0x23200000040b7fae */ /* 0x000fe8000a121848 */
[----:B------:R-:W5:Y:S04]  /*f3c0*/  LDL.64 R6, [R1+0xb08] ;  /* 0x000b080001067983 */ /* 0x000f680000100a00 */
[----:B------:R-:W5:Y:S04]  /*f3d0*/  LDL.64 R4, [R1+0xaf0] ;  /* 0x000af00001047983 */ /* 0x000f680000100a00 */
[----:B------:R-:W-:Y:S04]  /*f3e0*/  LDGSTS.E [R11+0x23300], desc[UR8][R70.64], P5 ;  /* 0x23300000460b7fae */ /* 0x000fe8000a921848 */
[----:B------:R-:W5:Y:S04]  /*f3f0*/  LDL.64 R70, [R1+0xad0] ;  /* 0x000ad00001467983 */ /* 0x000f680000100a00 */
[----:B---3--:R-:W-:Y:S04]  /*f400*/  LDGSTS.E [R11+0x24200], desc[UR8][R242.64], P4 ;  /* 0x24200000f20b7fae */ /* 0x008fe8000a121848 */
[----:B------:R-:W-:Y:S04]  /*f410*/  LDGSTS.E [R11+0x24300], desc[UR8][R68.64], P5 ;  /* 0x24300000440b7fae */ /* 0x000fe8000a921848 */
[----:B------:R-:W-:Y:S04]  /*f420*/  LDGSTS.E [R11+0x25200], desc[UR8][R66.64], P4 ;  /* 0x25200000420b7fae */ /* 0x000fe8000a121848 */
[----:B------:R-:W3:Y:S04]  /*f430*/  LDL.64 R242, [R1+0xae8] ;  /* 0x000ae80001f27983 */ /* 0x000ee80000100a00 */
        /* <DEDUP_REMOVED lines=14> */
[----:B----4-:R-:W-:Y:S04]  /*f520*/  LDGSTS.E [R11+0x2c300], desc[UR8][R36.64], P5 ;  /* 0x2c300000240b7fae */ /* 0x010fe8000a921848 */
[----:B--2---:R-:W-:Y:S04]  /*f530*/  LDGSTS.E [R11+0x2d200], desc[UR8][R34.64], P4 ;  /* 0x2d200000220b7fae */ /* 0x004fe8000a121848 */
[----:B-----5:R-:W-:Y:S04]  /*f540*/  LDGSTS.E [R11+0x2d300], desc[UR8][R32.64], P5 ;  /* 0x2d300000200b7fae */ /* 0x020fe8000a921848 */
        /* <DEDUP_REMOVED lines=10> */
[----:B------:R-:W4:Y:S04]  /*f5f0*/  LDL.64 R66, [R1+0xaa8] ;  /* 0x000aa80001427983 */ /* 0x000f280000100a00 */
[----:B------:R-:W5:Y:S04]  /*f600*/  LDL.64 R4, [R1+0xac8] ;  /* 0x000ac80001047983 */ /* 0x000f680000100a00 */
[----:B------:R-:W4:Y:S04]  /*f610*/  LDL.64 R64, [R1+0xa78] ;  /* 0x000a780001407983 */ /* 0x000f280000100a00 */
        /* <DEDUP_REMOVED lines=24> */
[----:B---3--:R-:W-:Y:S04]  /*f7a0*/  LDGSTS.E [R3+0x22500], desc[UR8][R242.64], P5 ;  /* 0x22500000f2037fae */ /* 0x008fe8000a921848 */
[----:B------:R-:W-:Y:S04]  /*f7b0*/  LDGSTS.E [R3+0x23400], desc[UR8][R70.64], P4 ;  /* 0x2340000046037fae */ /* 0x000fe8000a121848 */
[----:B------:R-:W3:Y:S04]  /*f7c0*/  LDL.64 R242, [R1+0xe38] ;  /* 0x000e380001f27983 */ /* 0x000ee80000100a00 */
[----:B------:R-:W3:Y:S04]  /*f7d0*/  LDL.64 R70, [R1+0xe50] ;  /* 0x000e500001467983 */ /* 0x000ee80000100a00 */
[----:B-----5:R-:W-:Y:S04]  /*f7e0*/  LDGSTS.E [R3+0x23500], desc[UR8][R4.64], P5 ;  /* 0x2350000004037fae */ /* 0x020fe8000a921848 */
[----:B--2---:R-:W-:Y:S04]  /*f7f0*/  LDGSTS.E [R3+0x24400], desc[UR8][R68.64], P4 ;  /* 0x2440000044037fae */ /* 0x004fe8000a121848 */
[----:B----4-:R-:W-:Y:S04]  /*f800*/  LDGSTS.E [R3+0x24500], desc[UR8][R66.64], P5 ;  /* 0x2450000042037fae */ /* 0x010fe8000a921848 */
        /* <DEDUP_REMOVED lines=26> */
[----:B------:R-:W4:Y:S04]  /*f9b0*/  LDL.64 R68, [R1+0xe70] ;  /* 0x000e700001447983 */ /* 0x000f280000100a00 */
[----:B------:R-:W5:Y:S04]  /*f9c0*/  LDL.64 R66, [R1+0xf48] ;  /* 0x000f480001427983 */ /* 0x000f680000100a00 */
        /* <DEDUP_REMOVED lines=18> */
[----:B---3--:R-:W-:Y:S04]  /*faf0*/  LDGSTS.E [R16+0x21700], desc[UR8][R242.64], P5 ;  /* 0x21700000f2107fae */ /* 0x008fe8000a921848 */
[----:B------:R-:W3:Y:S04]  /*fb00*/  LDL.64 R28, [R1+0xb78] ;  /* 0x000b7800011c7983 */ /* 0x000ee80000100a00 */
[----:B------:R-:W3:Y:S04]  /*fb10*/  LDL.64 R26, [R1+0xf80] ;  /* 0x000f8000011a7983 */ /* 0x000ee80000100a00 */
[----:B------:R-:W4:Y:S04]  /*fb20*/  LDL.64 R242, [R1+0xf40] ;  /* 0x000f400001f27983 */ /* 0x000f280000100a00 */
[----:B------:R-:W3:Y:S04]  /*fb30*/  LDL.64 R24, [R1+0xb70] ;  /* 0x000b700001187983 */ /* 0x000ee80000100a00 */
[----:B------:R-:W3:Y:S04]  /*fb40*/  LDL.64 R22, [R1+0xf78] ;  /* 0x000f780001167983 */ /* 0x000ee80000100a00 */
[----:B------:R-:W3:Y:S04]  /*fb50*/  LDL.64 R14, [R1+0xb68] ;  /* 0x000b6800010e7983 */ /* 0x000ee80000100a00 */
[----:B------:R-:W3:Y:S04]  /*fb60*/  LDL.64 R12, [R1+0xfa8] ;  /* 0x000fa800010c7983 */ /* 0x000ee80000100a00 */
[----:B------:R-:W3:Y:S04]  /*fb70*/  LDL.64 R6, [R1+0xb90] ;  /* 0x000b900001067983 */ /* 0x000ee80000100a00 */
[----:B--2---:R-:W-:Y:S04]  /*fb80*/  LDGSTS.E [R16+0x22600], desc[UR8][R4.64], P4 ;  /* 0x2260000004107fae */ /* 0x004fe8000a121848 */
[----:B------:R-:W-:Y:S04]  /*fb90*/  LDGSTS.E [R16+0x22700], desc[UR8][R70.64], P5 ;  /* 0x2270000046107fae */ /* 0x000fe8000a921848 */
[----:B------:R-:W2:Y:S04]  /*fba0*/  LDL.64 R4, [R1+0xfb0] ;  /* 0x000fb00001047983 */ /* 0x000ea80000100a00 */
[----:B------:R-:W2:Y:S04]  /*fbb0*/  LDL.64 R70, [R1+0xfb8] ;  /* 0x000fb80001467983 */ /* 0x000ea80000100a00 */
[----:B----4-:R-:W-:Y:S04]  /*fbc0*/  LDGSTS.E [R16+0x23600], desc[UR8][R242.64], P4 ;  /* 0x23600000f2107fae */ /* 0x010fe8000a121848 */
[----:B------:R-:W-:Y:S04]  /*fbd0*/  LDGSTS.E [R16+0x23700], desc[UR8][R68.64], P5 ;  /* 0x2370000044107fae */ /* 0x000fe8000a921848 */
[----:B-----5:R-:W-:Y:S04]  /*fbe0*/  LDGSTS.E [R16+0x24600], desc[UR8][R66.64], P4 ;  /* 0x2460000042107fae */ /* 0x020fe8000a121848 */
[----:B------:R-:W4:Y:S04]  /*fbf0*/  LDL.64 R242, [R1+0xc08] ;  /* 0x000c080001f27983 */ /* 0x000f280000100a00 */
        /* <DEDUP_REMOVED lines=18> */
[----:B---3--:R-:W-:Y:S04]  /*fd20*/  LDGSTS.E [R16+0x2d700], desc[UR8][R28.64], P5 ;  /* 0x2d7000001c107fae */ /* 0x008fe8000a921848 */
[----:B------:R-:W-:Y:S04]  /*fd30*/  LDGSTS.E [R16+0x2e600], desc[UR8][R26.64], P4 ;  /* 0x2e6000001a107fae */ /* 0x000fe8000a121848 */
[----:B------:R-:W-:Y:S04]  /*fd40*/  LDGSTS.E [R16+0x2e700], desc[UR8][R24.64], P5 ;  /* 0x2e70000018107fae */ /* 0x000fe8000a921848 */
[----:B------:R-:W-:Y:S04]  /*fd50*/  LDGSTS.E [R16+0x2f600], desc[UR8][R22.64], P4 ;  /* 0x2f60000016107fae */ /* 0x000fe8000a121848 */
[----:B------:R-:W-:Y:S04]  /*fd60*/  LDGSTS.E [R16+0x2f700], desc[UR8][R14.64], P5 ;  /* 0x2f7000000e107fae */ /* 0x000fe8000a921848 */
[----:B------:R-:W-:Y:S04]  /*fd70*/  LDGSTS.E [R9+0x20800], desc[UR8][R12.64], P4 ;  /* 0x208000000c097fae */ /* 0x000fe8000a121848 */
[----:B------:R-:W-:Y:S04]  /*fd80*/  LDGSTS.E [R9+0x20900], desc[UR8][R6.64], P5 ;  /* 0x2090000006097fae */ /* 0x000fe8000a921848 */
[----:B--2---:R-:W-:Y:S04]  /*fd90*/  LDGSTS.E [R9+0x21800], desc[UR8][R4.64], P4 ;  /* 0x2180000004097fae */ /* 0x004fe8000a121848 */
[----:B------:R-:W2:Y:S04]  /*fda0*/  LDL.64 R68, [R1+0xfc0] ;  /* 0x000fc00001447983 */ /* 0x000ea80000100a00 */
[----:B------:R-:W3:Y:S04]  /*fdb0*/  LDL.64 R66, [R1+0xbf8] ;  /* 0x000bf80001427983 */ /* 0x000ee80000100a00 */
[----:B------:R-:W5:Y:S04]  /*fdc0*/  LDL.64 R4, [R1+0xc00] ;  /* 0x000c000001047983 */ /* 0x000f680000100a00 */
[----:B------:R-:W3:Y:S04]  /*fdd0*/  LDL.64 R64, [R1+0xfc8] ;  /* 0x000fc80001407983 */ /* 0x000ee80000100a00 */
        /* <DEDUP_REMOVED lines=24> */
[----:B----4-:R-:W-:Y:S04]  /*ff60*/  LDGSTS.E [R9+0x21900], desc[UR8][R242.64], P5 ;  /* 0x21900000f2097fae */ /* 0x010fe8000a921848 */
[----:B------:R-:W-:Y:S04]  /*ff70*/  LDGSTS.E [R9+0x22800], desc[UR8][R70.64], P4 ;  /* 0x2280000046097fae */ /* 0x000fe8000a121848 */
[----:B------:R-:W4:Y:S04]  /*ff80*/  LDL.64 R242, [R1+0xda8] ;  /* 0x000da80001f27983 */ /* 0x000f280000100a00 */
[----:B------:R-:W4:Y:S04]  /*ff90*/  LDL.64 R70, [R1+0xdc0] ;  /* 0x000dc00001467983 */ /* 0x000f280000100a00 */
[----:B-----5:R-:W-:Y:S04]  /*ffa0*/  LDGSTS.E [R9+0x22900], desc[UR8][R4.64], P5 ;  /* 0x2290000004097fae */ /* 0x020fe8000a921848 */
[----:B--2---:R-:W-:Y:S04]  /*ffb0*/  LDGSTS.E [R9+0x23800], desc[UR8][R68.64], P4 ;  /* 0x2380000044097fae */ /* 0x004fe8000a121848 */
[----:B---3--:R-:W-:Y:S04]  /*ffc0*/  LDGSTS.E [R9+0x23900], desc[UR8][R66.64], P5 ;  /* 0x2390000042097fae */ /* 0x008fe8000a921848 */
        /* <DEDUP_REMOVED lines=26> */
[----:B------:R-:W3:Y:S04]  /*10170*/  LDL.64 R68, [R1+0xdd0] ;  /* 0x000dd00001447983 */ /* 0x000ee80000100a00 */
        /* <DEDUP_REMOVED lines=19> */
[----:B----4-:R-:W-:Y:S04]  /*102b0*/  LDGSTS.E [R17+0x20b00], desc[UR8][R242.64], P5 ;  /* 0x20b00000f2117fae */ /* 0x010fe8000a921848 */
[----:B------:R-:W4:Y:S04]  /*102c0*/  LDL.64 R28, [R1+0xc38] ;  /* 0x000c3800011c7983 */ /* 0x000f280000100a00 */
[----:B------:R-:W4:Y:S04]  /*102d0*/  LDL.64 R26, [R1+0x1090] ;  /* 0x00109000011a7983 */ /* 0x000f280000100a00 */
[----:B------:R-:W3:Y:S04]  /*102e0*/  LDL.64 R242, [R1+0x1038] ;  /* 0x0010380001f27983 */ /* 0x000ee80000100a00 */
[----:B------:R-:W4:Y:S04]  /*102f0*/  LDL.64 R24, [R1+0xc30] ;  /* 0x000c300001187983 */ /* 0x000f280000100a00 */
[----:B------:R-:W4:Y:S04]  /*10300*/  LDL.64 R22, [R1+0x1098] ;  /* 0x0010980001167983 */ /* 0x000f280000100a00 */
[----:B------:R-:W4:Y:S04]  /*10310*/  LDL.64 R14, [R1+0xc28] ;  /* 0x000c2800010e7983 */ /* 0x000f280000100a00 */
[----:B------:R-:W4:Y:S04]  /*10320*/  LDL.64 R12, [R1+0x10a0] ;  /* 0x0010a000010c7983 */ /* 0x000f280000100a00 */
[----:B------:R-:W4:Y:S04]  /*10330*/  LDL.64 R6, [R1+0xc20] ;  /* 0x000c200001067983 */ /* 0x000f280000100a00 */
[----:B--2---:R-:W-:Y:S04]  /*10340*/  LDGSTS.E [R17+0x21a00], desc[UR8][R4.64], P4 ;  /* 0x21a0000004117fae */ /* 0x004fe8000a121848 */
[----:B------:R-:W-:Y:S04]  /*10350*/  LDGSTS.E [R17+0x21b00], desc[UR8][R70.64], P5 ;  /* 0x21b0000046117fae */ /* 0x000fe8000a921848 */
[----:B------:R-:W2:Y:S04]  /*10360*/  LDL.64 R4, [R1+0x10a8] ;  /* 0x0010a80001047983 */ /* 0x000ea80000100a00 */
[----:B------:R-:W2:Y:S04]  /*10370*/  LDL.64 R70, [R1+0x10b0] ;  /* 0x0010b00001467983 */ /* 0x000ea80000100a00 */
[----:B---3--:R-:W-:Y:S04]  /*10380*/  LDGSTS.E [R17+0x22a00], desc[UR8][R242.64], P4 ;  /* 0x22a00000f2117fae */ /* 0x008fe8000a121848 */
[----:B------:R-:W-:Y:S04]  /*10390*/  LDGSTS.E [R17+0x22b00], desc[UR8][R68.64], P5 ;  /* 0x22b0000044117fae */ /* 0x000fe8000a921848 */
[----:B-----5:R-:W-:Y:S04]  /*103a0*/  LDGSTS.E [R17+0x23a00], desc[UR8][R66.64], P4 ;  /* 0x23a0000042117fae */ /* 0x020fe8000a121848 */
        /* <DEDUP_REMOVED lines=120> */
[----:B------:R-:W2:Y:S04]  /*10b30*/  LDL.LU.64 R70, [R1+0x17b8] ;  /* 0x0017b80001467983 */ /* 0x000ea80000300a00 */
[----:B----4-:R-:W-:Y:S04]  /*10b40*/  LDGSTS.E [R18+0x21e00], desc[UR8][R242.64], P4 ;  /* 0x21e00000f2127fae */ /* 0x010fe8000a121848 */
[----:B------:R-:W-:Y:S04]  /*10b50*/  LDGSTS.E [R18+0x21f00], desc[UR8][R68.64], P5 ;  /* 0x21f0000044127fae */ /* 0x000fe8000a921848 */
[----:B-----5:R-:W-:Y:S04]  /*10b60*/  LDGSTS.E [R18+0x22e00], desc[UR8][R66.64], P4 ;  /* 0x22e0000042127fae */ /* 0x020fe8000a121848 */
[----:B------:R-:W4:Y:S04]  /*10b70*/  LDL.64 R242, [R1+0xce0] ;  /* 0x000ce00001f27983 */ /* 0x000f280000100a00 */
[----:B------:R-:W5:Y:S04]  /*10b80*/  LDL.LU.64 R68, [R1+0x17b0] ;  /* 0x0017b00001447983 */ /* 0x000f680000300a00 */
[----:B------:R-:W5:Y:S04]  /*10b90*/  LDL.LU.64 R66, [R1+0x17a8] ;  /* 0x0017a80001427983 */ /* 0x000f680000300a00 */
[----:B------:R-:W-:Y:S04]  /*10ba0*/  LDGSTS.E [R18+0x22f00], desc[UR8][R64.64], P5 ;  /* 0x22f0000040127fae */ /* 0x000fe8000a921848 */
[----:B------:R-:W-:Y:S04]  /*10bb0*/  LDGSTS.E [R18+0x23e00], desc[UR8][R62.64], P4 ;  /* 0x23e000003e127fae */ /* 0x000fe8000a121848 */
[----:B------:R-:W-:Y:S04]  /*10bc0*/  LDGSTS.E [R18+0x23f00], desc[UR8][R60.64], P5 ;  /* 0x23f000003c127fae */ /* 0x000fe8000a921848 */
[----:B------:R-:W5:Y:S04]  /*10bd0*/  LDL.LU.64 R64, [R1+0x17a0] ;  /* 0x0017a00001407983 */ /* 0x000f680000300a00 */
        /* <DEDUP_REMOVED lines=26> */
[----:B------:R-:W-:Y:S01]  /*10d80*/  LDGSTS.E [R18+0x2ae00], desc[UR8][R34.64], P4 ;  /* 0x2ae0000022127fae */ /* 0x000fe2000a121848 */
[----:B------:R-:W-:-:S03]  /*10d90*/  IMAD.SHL.U32 R0, R20, 0x80, RZ ;  /* 0x0000008014007824 */ /* 0x000fc600078e00ff */
[----:B------:R-:W-:Y:S04]  /*10da0*/  LDGSTS.E [R18+0x2af00], desc[UR8][R32.64], P5 ;  /* 0x2af0000020127fae */ /* 0x000fe8000a921848 */
[----:B------:R-:W-:Y:S04]  /*10db0*/  LDGSTS.E [R18+0x2be00], desc[UR8][R30.64], P4 ;  /* 0x2be000001e127fae */ /* 0x000fe8000a121848 */
[----:B------:R-:W5:Y:S04]  /*10dc0*/  LDL.LU.64 R34, [R1+0x1728] ;  /* 0x0017280001227983 */ /* 0x000f680000300a00 */
[----:B------:R-:W5:Y:S04]  /*10dd0*/  LDL.LU.64 R32, [R1+0x1720] ;  /* 0x0017200001207983 */ /* 0x000f680000300a00 */
[----:B------:R-:W5:Y:S04]  /*10de0*/  LDL.LU.64 R30, [R1+0x1718] ;  /* 0x00171800011e7983 */ /* 0x000f680000300a00 */
[----:B---3--:R-:W-:Y:S04]  /*10df0*/  LDGSTS.E [R18+0x2bf00], desc[UR8][R28.64], P5 ;  /* 0x2bf000001c127fae */ /* 0x008fe8000a921848 */
[----:B------:R-:W-:Y:S01]  /*10e00*/  LDGSTS.E [R18+0x2ce00], desc[UR8][R26.64], P4 ;  /* 0x2ce000001a127fae */ /* 0x000fe2000a121848 */
[----:B------:R-:W-:-:S03]  /*10e10*/  IMAD.WIDE R238, R0, 0x4, R238 ;  /* 0x0000000400ee7825 */ /* 0x000fc600078e02ee */
[----:B------:R-:W-:Y:S04]  /*10e20*/  LDGSTS.E [R18+0x2cf00], desc[UR8][R24.64], P5 ;  /* 0x2cf0000018127fae */ /* 0x000fe8000a921848 */
[----:B------:R-:W3:Y:S04]  /*10e30*/  LDL.LU.64 R28, [R1+0x1710] ;  /* 0x00171000011c7983 */ /* 0x000ee80000300a00 */
[----:B------:R-:W5:Y:S04]  /*10e40*/  LDL.LU.64 R26, [R1+0x1708] ;  /* 0x00170800011a7983 */ /* 0x000f680000300a00 */
[----:B------:R-:W3:Y:S04]  /*10e50*/  LDL.LU.64 R24, [R1+0x1700] ;  /* 0x0017000001187983 */ /* 0x000ee80000300a00 */
[----:B------:R-:W-:Y:S01]  /*10e60*/  LDGSTS.E [R18+0x2de00], desc[UR8][R22.64], P4 ;  /* 0x2de0000016127fae */ /* 0x000fe2000a121848 */
[----:B------:R-:W-:-:S03]  /*10e70*/  IMAD.WIDE R240, R0, 0x4, R240 ;  /* 0x0000000400f07825 */ /* 0x000fc600078e02f0 */
[----:B------:R-:W-:Y:S04]  /*10e80*/  LDGSTS.E [R18+0x2df00], desc[UR8][R14.64], P5 ;  /* 0x2df000000e127fae */ /* 0x000fe8000a921848 */
[----:B------:R-:W-:Y:S04]  /*10e90*/  LDGSTS.E [R18+0x2ee00], desc[UR8][R12.64], P4 ;  /* 0x2ee000000c127fae */ /* 0x000fe8000a121848 */
[----:B------:R-:W5:Y:S04]  /*10ea0*/  LDL.LU.64 R22, [R1+0x16f8] ;  /* 0x0016f80001167983 */ /* 0x000f680000300a00 */
[----:B------:R-:W3:Y:S04]  /*10eb0*/  LDL.LU.64 R14, [R1+0x16f0] ;  /* 0x0016f000010e7983 */ /* 0x000ee80000300a00 */
[----:B------:R-:W5:Y:S04]  /*10ec0*/  LDL.LU.64 R12, [R1+0x16e8] ;  /* 0x0016e800010c7983 */ /* 0x000f680000300a00 */
[----:B------:R1:W-:Y:S04]  /*10ed0*/  LDGSTS.E [R18+0x2ef00], desc[UR8][R6.64], P5 ;  /* 0x2ef0000006127fae */ /* 0x0003e8000a921848 */
[----:B--2---:R-:W-:Y:S04]  /*10ee0*/  LDGSTS.E [R18+0x2fe00], desc[UR8][R4.64], P4 ;  /* 0x2fe0000004127fae */ /* 0x004fe8000a121848 */
[----:B------:R-:W1:Y:S04]  /*10ef0*/  LDL.LU.64 R6, [R1+0x16e0] ;  /* 0x0016e00001067983 */ /* 0x000e680000300a00 */
[----:B------:R-:W2:Y:S04]  /*10f00*/  LDL.LU.64 R4, [R1+0x16d8] ;  /* 0x0016d80001047983 */ /* 0x000ea80000300a00 */
[----:B----4-:R-:W-:Y:S04]  /*10f10*/  LDGSTS.E [R18+0x2ff00], desc[UR8][R242.64], P5 ;  /* 0x2ff00000f2127fae */ /* 0x010fe8000a921848 */
[----:B------:R-:W4:Y:S04]  /*10f20*/  LDL.LU.64 R242, [R1+0x16d0] ;  /* 0x0016d00001f27983 */ /* 0x000f280000300a00 */
[----:B------:R3:W-:Y:S01]  /*10f30*/  STL.64 [R1+0x690], R238 ;  /* 0x000690ee01007387 */ /* 0x0007e20000100a00 */
[----:B------:R-:W-:-:S02]  /*10f40*/  ISETP.GE.U32.AND P5, PT, R2, 0x7ffffef0, PT ;  /* 0x7ffffef00200780c */ /* 0x000fc40003fa6070 */
[----:B------:R-:W3:Y:S01]  /*10f50*/  LDC R2, c[0x0][0x230] ;  /* 0x00008c00ff027b82 */ /* 0x000ee20000000800 */
[----:B------:R-:W0:Y:S04]  /*10f60*/  LDGDEPBAR ;  /* 0x00000000000079af */ /* 0x000e280000000000 */
[----:B---3--:R-:W3:Y:S04]  /*10f70*/  LDL.LU.64 R238, [R1+0x60] ;  /* 0x0000600001ee7983 */ /* 0x008ee80000300a00 */
[----:B------:R5:W-:Y:S04]  /*10f80*/  STL.64 [R1+0x6a0], R240 ;  /* 0x0006a0f001007387 */ /* 0x000be80000100a00 */
[----:B-----5:R-:W5:Y:S01]  /*10f90*/  LDL.LU.64 R240, [R1+0x68] ;  /* 0x0000680001f07983 */ /* 0x020f620000300a00 */
[----:B------:R-:W-:Y:S01]  /*10fa0*/  ISETP.GE.U32.AND P4, PT, R19, 0x7ffffef4, PT ;  /* 0x7ffffef41300780c */ /* 0x000fe20003f86070 */
[----:B------:R-:W-:Y:S01]  /*10fb0*/  VIADD R19, R252, 0xffffff6b ;  /* 0xffffff6bfc137836 */ /* 0x000fe20000000000 */
[----:B------:R-:W-:Y:S01]  /*10fc0*/  IADD3 R2, R2, -0x99, RZ ;  /* 0xffffff6702027810 */ /* 0x000fe20007ffe0ff */
[----:B---3--:R-:W-:-:S05]  /*10fd0*/  IMAD.WIDE R238, R0, 0x4, R238 ;  /* 0x0000000400ee7825 */ /* 0x008fca00078e02ee */
[----:B------:R-:W-:Y:S01]  /*10fe0*/  STL.64 [R1+0x500], R238 ;  /* 0x000500ee01007387 */ /* 0x000fe20000100a00 */
[----:B-----5:R-:W-:-:S05]  /*10ff0*/  IMAD.WIDE R240, R0, 0x4, R240 ;  /* 0x0000000400f07825 */ /* 0x020fca00078e02f0 */
[----:B------:R-:W-:Y:S04]  /*11000*/  STL.64 [R1+0x520], R240 ;  /* 0x000520f001007387 */ /* 0x000fe80000100a00 */
[----:B------:R3:W-:Y:S01]  /*11010*/  STL.64 [R1+0x16f8], R234 ;  /* 0x0016f8ea01007387 */ /* 0x0007e20000100a00 */
[----:B------:R-:W5:Y:S08]  /*11020*/  LDC R252, c[0x0][0x230] ;  /* 0x00008c00fffc7b82 */ /* 0x000f700000000800 */
[----:B------:R-:W2:Y:S01]  /*11030*/  LDC R20, c[0x0][0x230] ;  /* 0x00008c00ff147b82 */ /* 0x000ea20000000800 */
[----:B---3--:R-:W3:Y:S04]  /*11040*/  LDL.64 R234, [R1+0x690] ;  /* 0x0006900001ea7983 */ /* 0x008ee80000100a00 */
[----:B------:R1:W-:Y:S03]  /*11050*/  STL.64 [R1+0x16f0], R246 ;  /* 0x0016f0f601007387 */ /* 0x0003e60000100a00 */
[----:B------:R-:W-:Y:S06]  /*11060*/  BAR.SYNC.DEFER_BLOCKING 0x0 ;  /* 0x0000000000007b1d */ /* 0x000fec0000010000 */
[----:B-1----:R-:W4:Y:S04]  /*11070*/  LDL.64 R246, [R1+0x6a0] ;  /* 0x0006a00001f67983 */ /* 0x002f280000100a00 */
[----:B------:R1:W-:Y:S04]  /*11080*/  STL.64 [R1+0x16e8], R244 ;  /* 0x0016e8f401007387 */ /* 0x0003e80000100a00 */
[----:B-1----:R-:W2:Y:S04]  /*11090*/  LDL.LU.64 R244, [R1+0x38] ;  /* 0x0000380001f47983 */ /* 0x002ea80000300a00 */
[----:B------:R1:W-:Y:S04]  /*110a0*/  STL.64 [R1+0x16e0], R236 ;  /* 0x0016e0ec01007387 */ /* 0x0003e80000100a00 */
[----:B-1----:R-:W2:Y:S04]  /*110b0*/  LDL.LU.64 R236, [R1+0x30] ;  /* 0x0000300001ec7983 */ /* 0x002ea80000300a00 */
[----:B------:R1:W-:Y:S04]  /*110c0*/  STL.64 [R1+0x16d8], R10 ;  /* 0x0016d80a01007387 */ /* 0x0003e80000100a00 */
[----:B-1----:R-:W2:Y:S04]  /*110d0*/  LDL.LU.64 R10, [R1+0x8] ;  /* 0x00000800010a7983 */ /* 0x002ea80000300a00 */
[----:B------:R1:W-:Y:S04]  /*110e0*/  STL.64 [R1+0x16d0], R16 ;  /* 0x0016d01001007387 */ /* 0x0003e80000100a00 */
[----:B-1----:R-:W2:Y:S01]  /*110f0*/  LDL.LU.64 R16, [R1] ;  /* 0x0000000001107983 */ /* 0x002ea20000300a00 */
[----:B------:R-:W-:-:S04]  /*11100*/  IMAD.WIDE R6, R0, 0x4, R6 ;  /* 0x0000000400067825 */ /* 0x000fc800078e0206 */
[----:B------:R-:W-:-:S04]  /*11110*/  IMAD.WIDE R14, R0, 0x4, R14 ;  /* 0x00000004000e7825 */ /* 0x000fc800078e020e */
[----:B------:R-:W-:Y:S01]  /*11120*/  IMAD.WIDE R22, R0, 0x4, R22 ;  /* 0x0000000400167825 */ /* 0x000fe200078e0216 */
[----:B------:R-:W-:Y:S01]  /*11130*/  @!PT LDS RZ, [RZ] ;  /* 0x00000000fffff984 */ /* 0x000fe20000000800 */
[----:B------:R-:W-:Y:S01]  /*11140*/  @!PT LDS RZ, [RZ] ;  /* 0x00000000fffff984 */ /* 0x000fe20000000800 */
[----:B------:R-:W-:Y:S01]  /*11150*/  @!PT LDS RZ, [RZ] ;  /* 0x00000000fffff984 */ /* 0x000fe20000000800 */
[----:B---3--:R-:W-:Y:S04]  /*11160*/  LDGSTS.E [R8+0x10000], desc[UR8][R234.64], !P1 ;  /* 0x10000000ea087fae */ /* 0x008fe8000c921848 */
[----:B------:R-:W3:Y:S04]  /*11170*/  LDL.LU.64 R234, [R1+0x16f8] ;  /* 0x0016f80001ea7983 */ /* 0x000ee80000300a00 */
[----:B----4-:R-:W-:Y:S04]  /*11180*/  LDGSTS.E [R8+0x10100], desc[UR8][R246.64], !P1 ;  /* 0x10100000f6087fae */ /* 0x010fe8000c921848 */
[----:B------:R1:W-:Y:S01]  /*11190*/  LDGSTS.E [R8+0x10800], desc[UR8][R240.64], !P2 ;  /* 0x10800000f0087fae */ /* 0x0003e2000d121848 */
[----:B------:R-:W-:-:S03]  /*111a0*/  ISETP.GE.U32.AND P1, PT, R19, 0x7ffffeec, PT ;  /* 0x7ffffeec1300780c */ /* 0x000fc60003f26070 */
[----:B------:R-:W4:Y:S01]  /*111b0*/  LDL.LU.64 R246, [R1+0x16f0] ;  /* 0x0016f00001f67983 */ /* 0x000f220000300a00 */
[----:B-----5:R-:W-:Y:S02]  /*111c0*/  VIADD R19, R252, 0xffffff63 ;  /* 0xffffff63fc137836 */ /* 0x020fe40000000000 */
[----:B------:R-:W5:Y:S01]  /*111d0*/  LDC R252, c[0x0][0x230] ;  /* 0x00008c00fffc7b82 */ /* 0x000f620000000800 */
[----:B--2---:R-:W-:Y:S01]  /*111e0*/  IMAD.WIDE R244, R0, 0x4, R244 ;  /* 0x0000000400f47825 */ /* 0x004fe200078e02f4 */
[----:B------:R2:W-:Y:S01]  /*111f0*/  LDGSTS.E [R8+0x10900], desc[UR8][R238.64], !P2 ;  /* 0x10900000ee087fae */ /* 0x0005e2000d121848 */
[----:B------:R-:W-:Y:S02]  /*11200*/  ISETP.GE.U32.AND P2, PT, R2, 0x7ffffee8, PT ;  /* 0x7ffffee80200780c */ /* 0x000fe40003f46070 */
[----:B------:R-:W-:Y:S01]  /*11210*/  VIADD R2, R20, 0xffffff5f ;  /* 0xffffff5f14027836 */ /* 0x000fe20000000000 */
[----:B------:R2:W-:Y:S02]  /*11220*/  STL.64 [R1+0x4f0], R244 ;  /* 0x0004f0f401007387 */ /* 0x0005e40000100a00 */
[----:B-1----:R-:W1:Y:S02]  /*11230*/  LDC R241, c[0x0][0x230] ;  /* 0x00008c00fff17b82 */ /* 0x002e640000000800 */
[----:B------:R-:W-:Y:S06]  /*11240*/  LDGSTS.E [R8+0x11000], desc[UR8][R244.64], !P3 ;  /* 0x11000000f4087fae */ /* 0x000fec000d921848 */
[----:B--2---:R-:W2:Y:S01]  /*11250*/  LDC R238, c[0x0][0x230] ;  /* 0x00008c00ffee7b82 */ /* 0x004ea20000000800 */
[----:B------:R-:W-:-:S05]  /*11260*/  IMAD.WIDE R236, R0, 0x4, R236 ;  /* 0x0000000400ec7825 */ /* 0x000fca00078e02ec */
[----:B------:R5:W-:Y:S02]  /*11270*/  STL.64 [R1+0x4e0], R236 ;  /* 0x0004e0ec01007387 */ /* 0x000be40000100a00 */
[----:B------:R-:W2:Y:S02]  /*11280*/  LDC R240, c[0x0][0x230] ;  /* 0x00008c00fff07b82 */ /* 0x000ea40000000800 */
[----:B------:R-:W4:Y:S04]  /*11290*/  LDL.LU.64 R244, [R1+0x16e8] ;  /* 0x0016e80001f47983 */ /* 0x000f280000300a00 */
[----:B------:R-:W-:Y:S01]  /*112a0*/  LDGSTS.E [R8+0x11100], desc[UR8][R236.64], !P3 ;  /* 0x11100000ec087fae */ /* 0x000fe2000d921848 */
[C---:B------:R-:W-:Y:S01]  /*112b0*/  IMAD.WIDE R10, R0.reuse, 0x4, R10 ;  /* 0x00000004000a7825 */ /* 0x040fe200078e020a */
[----:B------:R-:W-:Y:S01]  /*112c0*/  ISETP.GE.U32.AND P3, PT, R19, 0x7ffffee4, PT ;  /* 0x7ffffee41300780c */ /* 0x000fe20003f66070 */
[----:B------:R-:W2:Y:S03]  /*112d0*/  LDC R20, c[0x0][0x230] ;  /* 0x00008c00ff147b82 */ /* 0x000ea60000000800 */
[----:B------:R-:W-:Y:S04]  /*112e0*/  LDGSTS.E [R8+0x11800], desc[UR8][R10.64], !P4 ;  /* 0x118000000a087fae */ /* 0x000fe8000e121848 */
[----:B-----5:R-:W5:Y:S01]  /*112f0*/  LDL.LU.64 R236, [R1+0x16e0] ;  /* 0x0016e00001ec7983 */ /* 0x020f620000300a00 */
[----:B------:R-:W2:Y:S01]  /*11300*/  LDC R239, c[0x0][0x230] ;  /* 0x00008c00ffef7b82 */ /* 0x000ea20000000800 */
[----:B------:R-:W-:-:S02]  /*11310*/  IMAD.WIDE R16, R0, 0x4, R16 ;  /* 0x0000000400107825 */ /* 0x000fc400078e0210 */
[----:B------:R1:W-:Y:S04]  /*11320*/  STL.64 [R1+0x4d8], R10 ;  /* 0x0004d80a01007387 */ /* 0x0003e80000100a00 */
[----:B------:R1:W-:Y:S04]  /*11330*/  STL.64 [R1+0x4c8], R16 ;  /* 0x0004c81001007387 */ /* 0x0003e80000100a00 */
[----:B------:R1:W-:Y:S02]  /*11340*/  LDGSTS.E [R8+0x11900], desc[UR8][R16.64], !P4 ;  /* 0x1190000010087fae */ /* 0x0003e4000e121848 */
[----:B-1----:R-:W-:-:S02]  /*11350*/  IADD3 R19, R241, -0xa5, RZ ;  /* 0xffffff5bf1137810 */ /* 0x002fc40007ffe0ff */
[----:B------:R-:W5:Y:S01]  /*11360*/  LDL.LU.64 R10, [R1+0x16d8] ;  /* 0x0016d800010a7983 */ /* 0x000f620000300a00 */
[----:B------:R-:W-:-:S04]  /*11370*/  IMAD.WIDE R16, R0, 0x4, R242 ;  /* 0x0000000400107825 */ /* 0x000fc800078e02f2 */
[C---:B------:R-:W-:Y:S01]  /*11380*/  IMAD.WIDE R242, R0.reuse, 0x4, R4 ;  /* 0x0000000400f27825 */ /* 0x040fe200078e0204 */
[----:B------:R1:W-:Y:S03]  /*11390*/  STL.64 [R1+0x4a8], R16 ;  /* 0x0004a81001007387 */ /* 0x0003e60000100a00 */
[C---:B------:R-:W-:Y:S01]  /*113a0*/  IMAD.WIDE R4, R0.reuse, 0x4, R12 ;  /* 0x0000000400047825 */ /* 0x040fe200078e020c */
[----:B------:R-:W-:Y:S04]  /*113b0*/  STL.64 [R1+0x498], R242 ;  /* 0x000498f201007387 */ /* 0x000fe80000100a00 */
[----:B------:R-:W-:Y:S01]  /*113c0*/  LDGSTS.E [R8+0x12000], desc[UR8][R16.64], !P5 ;  /* 0x1200000010087fae */ /* 0x000fe2000e921848 */
[----:B------:R-:W-:-:S03]  /*113d0*/  IMAD.WIDE R12, R0, 0x4, R24 ;  /* 0x00000004000c7825 */ /* 0x000fc600078e0218 */
[----:B------:R-:W-:Y:S01]  /*113e0*/  LDGSTS.E [R8+0x12100], desc[UR8][R242.64], !P5 ;  /* 0x12100000f2087fae */ /* 0x000fe2000e921848 */
[----:B------:R-:W-:Y:S02]  /*113f0*/  ISETP.GE.U32.AND P5, PT, R19, 0x7ffffedc, PT ;  /* 0x7ffffedc1300780c */ /* 0x000fe40003fa6070 */
[----:B------:R-:W2:Y:S01]  /*11400*/  LDC R19, c[0x0][0x230] ;  /* 0x00008c00ff137b82 */ /* 0x000ea20000000800 */
[----:B------:R1:W-:Y:S04]  /*11410*/  LDGSTS.E [R8+0x12800], desc[UR8][R6.64], !P1 ;  /* 0x1280000006087fae */ /* 0x0003e8000c921848 */
[----:B-1----:R-:W5:Y:S04]  /*11420*/  LDL.LU.64 R16, [R1+0x16d0] ;  /* 0x0016d00001107983 */ /* 0x002f680000300a00 */
[----:B------:R1:W-:Y:S04]  /*11430*/  STL.64 [R1+0x478], R6 ;  /* 0x0004780601007387 */ /* 0x0003e80000100a00 */
[----:B------:R1:W-:Y:S04]  /*11440*/  STL.64 [R1+0x468], R4 ;  /* 0x0004680401007387 */ /* 0x0003e80000100a00 */
[----:B------:R1:W-:Y:S01]  /*11450*/  LDGSTS.E [R8+0x12900], desc[UR8][R4.64], !P1 ;  /* 0x1290000004087fae */ /* 0x0003e2000c921848 */
[----:B------:R-:W-:-:S03]  /*11460*/  ISETP.GE.U32.AND P4, PT, R2, 0x7ffffee0, PT ;  /* 0x7ffffee00200780c */ /* 0x000fc60003f86070 */
[----:B------:R-:W-:Y:S01]  /*11470*/  STL.64 [R1+0x448], R14 ;  /* 0x0004480e01007387 */ /* 0x000fe20000100a00 */
[----:B-1----:R-:W-:-:S03]  /*11480*/  IMAD.WIDE R6, R0, 0x4, R26 ;  /* 0x0000000400067825 */ /* 0x002fc600078e021a */
[----:B------:R-:W-:Y:S01]  /*11490*/  LDGSTS.E [R8+0x13000], desc[UR8][R14.64], !P2 ;  /* 0x130000000e087fae */ /* 0x000fe2000d121848 */
[----:B------:R-:W1:Y:S03]  /*114a0*/  LDC R5, c[0x0][0x230] ;  /* 0x00008c00ff057b82 */ /* 0x000e660000000800 */
[----:B------:R-:W-:Y:S01]  /*114b0*/  STL.64 [R1+0x440], R22 ;  /* 0x0004401601007387 */ /* 0x000fe20000100a00 */
[----:B------:R-:W-:-:S03]  /*114c0*/  VIADD R2, R252, 0xffffff57 ;  /* 0xffffff57fc027836 */ /* 0x000fc60000000000 */
[----:B------:R-:W-:Y:S01]  /*114d0*/  LDGSTS.E [R8+0x13100], desc[UR8][R22.64], !P2 ;  /* 0x1310000016087fae */ /* 0x000fe2000d121848 */
[----:B--2---:R-:W-:Y:S02]  /*114e0*/  VIADD R4, R238, 0xffffff53 ;  /* 0xffffff53ee047836 */ /* 0x004fe40000000000 */
[----:B------:R-:W-:Y:S01]  /*114f0*/  IMAD.WIDE R26, R0, 0x4, R28 ;  /* 0x00000004001a7825 */ /* 0x000fe200078e021c */
[----:B------:R2:W-:Y:S01]  /*11500*/  STL.64 [R1+0x570], R12 ;  /* 0x0005700c01007387 */ /* 0x0005e20000100a00 */
[----:B------:R-:W5:Y:S03]  /*11510*/  LDC R252, c[0x0][0x230] ;  /* 0x00008c00fffc7b82 */ /* 0x000f660000000800 */
[----:B------:R2:W-:Y:S01]  /*11520*/  LDGSTS.E [R8+0x13800], desc[UR8][R12.64], !P3 ;  /* 0x138000000c087fae */ /* 0x0005e2000d921848 */
[----:B------:R-:W-:-:S03]  /*11530*/  ISETP.GE.U32.AND P1, PT, R2, 0x7ffffed8, PT ;  /* 0x7ffffed80200780c */ /* 0x000fc60003f26070 */
[----:B------:R2:W-:Y:S01]  /*11540*/  STL.64 [R1+0x578], R6 ;  /* 0x0005780601007387 */ /* 0x0005e20000100a00 */
[----:B------:R-:W-:-:S03]  /*11550*/  IADD3 R2, R240, -0xb1, RZ ;  /* 0xffffff4ff0027810 */ /* 0x000fc60007ffe0ff */
[----:B------:R2:W-:Y:S02]  /*11560*/  LDGSTS.E [R8+0x13900], desc[UR8][R6.64], !P3 ;  /* 0x1390000006087fae */ /* 0x0005e4000d921848 */
[----:B--2---:R-:W2:Y:S01]  /*11570*/  LDC R12, c[0x0][0x230] ;  /* 0x00008c00ff0c7b82 */ /* 0x004ea20000000800 */
[----:B------:R-:W-:Y:S01]  /*11580*/  ISETP.GE.U32.AND P2, PT, R4, 0x7ffffed4, PT ;  /* 0x7ffffed40400780c */ /* 0x000fe20003f46070 */
[----:B------:R-:W-:Y:S01]  /*11590*/  IMAD.WIDE R24, R0, 0x4, R30 ;  /* 0x0000000400187825 */ /* 0x000fe200078e021e */
[----:B------:R-:W-:-:S03]  /*115a0*/  ISETP.GE.U32.AND P3, PT, R2, 0x7ffffed0, PT ;  /* 0x7ffffed00200780c */ /* 0x000fc60003f66070 */
[----:B------:R-:W-:Y:S01]  /*115b0*/  IMAD.WIDE R22, R0, 0x4, R32 ;  /* 0x0000000400167825 */ /* 0x000fe200078e0220 */
[----:B------:R1:W-:Y:S01]  /*115c0*/  STL.64 [R1+0x590], R26 ;  /* 0x0005901a01007387 */ /* 0x0003e20000100a00 */
[----:B------:R-:W2:Y:S02]  /*115d0*/  LDC R7, c[0x0][0x230] ;  /* 0x00008c00ff077b82 */ /* 0x000ea40000000800 */
[----:B------:R-:W-:Y:S01]  /*115e0*/  VIADD R4, R20, 0xffffff4b ;  /* 0xffffff4b14047836 */ /* 0x000fe20000000000 */
[----:B------:R1:W-:Y:S01]  /*115f0*/  LDGSTS.E [R8+0x14000], desc[UR8][R26.64], !P4 ;  /* 0x140000001a087fae */ /* 0x0003e2000e121848 */
[----:B------:R-:W-:-:S04]  /*11600*/  IMAD.WIDE R14, R0, 0x4, R34 ;  /* 0x00000004000e7825 */ /* 0x000fc800078e0222 */
[----:B------:R-:W-:Y:S01]  /*11610*/  VIADD R2, R239, 0xffffff47 ;  /* 0xffffff47ef027836 */ /* 0x000fe20000000000 */
[----:B------:R-:W2:Y:S01]  /*11620*/  LDC R6, c[0x0][0x230] ;  /* 0x00008c00ff067b82 */ /* 0x000ea20000000800 */
[----:B------:R1:W-:Y:S04]  /*11630*/  STL.64 [R1+0x598], R24 ;  /* 0x0005981801007387 */ /* 0x0003e80000100a00 */
[----:B------:R1:W-:Y:S02]  /*11640*/  LDGSTS.E [R8+0x14100], desc[UR8][R24.64], !P4 ;  /* 0x1410000018087fae */ /* 0x0003e4000e121848 */
[----:B-1----:R-:W-:Y:S01]  /*11650*/  IMAD.WIDE R26, R0, 0x4, R36 ;  /* 0x00000004001a7825 */ /* 0x002fe200078e0224 */
[----:B------:R-:W-:Y:S01]  /*11660*/  ISETP.GE.U32.AND P4, PT, R4, 0x7ffffecc, PT ;  /* 0x7ffffecc0400780c */ /* 0x000fe20003f86070 */
[----:B------:R-:W1:Y:S01]  /*11670*/  LDC R13, c[0x0][0x230] ;  /* 0x00008c00ff0d7b82 */ /* 0x000e620000000800 */
[----:B------:R2:W-:Y:S04]  /*11680*/  STL.64 [R1+0x5c0], R22 ;  /* 0x0005c01601007387 */ /* 0x0005e80000100a00 */
[----:B------:R2:W-:Y:S01]  /*11690*/  LDGSTS.E [R8+0x14800], desc[UR8][R22.64], !P5 ;  /* 0x1480000016087fae */ /* 0x0005e2000e921848 */
[----:B------:R-:W-:-:S02]  /*116a0*/  IMAD.WIDE R28, R0, 0x4, R52 ;  /* 0x00000004001c7825 */ /* 0x000fc400078e0234 */
[----:B------:R-:W5:Y:S01]  /*116b0*/  LDC R20, c[0x0][0x230] ;  /* 0x00008c00ff147b82 */ /* 0x000f620000000800 */
[----:B------:R2:W-:Y:S01]  /*116c0*/  STL.64 [R1+0x5c8], R14 ;  /* 0x0005c80e01007387 */ /* 0x0005e20000100a00 */
[----:B------:R-:W-:-:S03]  /*116d0*/  IMAD.WIDE R24, R0, 0x4, R38 ;  /* 0x0000000400187825 */ /* 0x000fc600078e0226 */
[----:B------:R2:W-:Y:S01]  /*116e0*/  LDGSTS.E [R8+0x14900], desc[UR8][R14.64], !P5 ;  /* 0x149000000e087fae */ /* 0x0005e2000e921848 */
[----:B------:R-:W-:Y:S01]  /*116f0*/  ISETP.GE.U32.AND P5, PT, R2, 0x7ffffec8, PT ;  /* 0x7ffffec80200780c */ /* 0x000fe20003fa6070 */
[----:B------:R-:W-:Y:S02]  /*11700*/  VIADD R2, R19, 0xffffff3f ;  /* 0xffffff3f13027836 */ /* 0x000fe40000000000 */
[C---:B--2---:R-:W-:Y:S01]  /*11710*/  IMAD.WIDE R22, R0.reuse, 0x4, R40 ;  /* 0x0000000400167825 */ /* 0x044fe200078e0228 */
[----:B------:R-:W-:Y:S01]  /*11720*/  IADD3 R4, R5, -0xbd, RZ ;  /* 0xffffff4305047810 */ /* 0x000fe20007ffe0ff */
[----:B------:R2:W-:Y:S01]  /*11730*/  LDGSTS.E [R8+0x15000], desc[UR8][R26.64], !P1 ;  /* 0x150000001a087fae */ /* 0x0005e2000c921848 */
[----:B------:R-:W1:Y:S03]  /*11740*/  LDC R5, c[0x0][0x230] ;  /* 0x00008c00ff057b82 */ /* 0x000e660000000800 */
[----:B------:R2:W-:Y:S01]  /*11750*/  STL.64 [R1+0x5f0], R26 ;  /* 0x0005f01a01007387 */ /* 0x0005e20000100a00 */
[----:B------:R-:W-:-:S03]  /*11760*/  IMAD.WIDE R14, R0, 0x4, R42 ;  /* 0x00000004000e7825 */ /* 0x000fc600078e022a */
[----:B------:R2:W-:Y:S01]  /*11770*/  LDGSTS.E [R8+0x15100], desc[UR8][R24.64], !P1 ;  /* 0x1510000018087fae */ /* 0x0005e2000c921848 */
[----:B------:R-:W1:Y:S03]  /*11780*/  LDC R19, c[0x0][0x230] ;  /* 0x00008c00ff137b82 */ /* 0x000e660000000800 */
[----:B------:R2:W-:Y:S04]  /*11790*/  STL.64 [R1+0x5f8], R24 ;  /* 0x0005f81801007387 */ /* 0x0005e80000100a00 */
[----:B------:R2:W-:Y:S02]  /*117a0*/  LDGSTS.E [R8+0x15800], desc[UR8][R22.64], !P2 ;  /* 0x1580000016087fae */ /* 0x0005e4000d121848 */
[----:B--2---:R-:W-:-:S02]  /*117b0*/  IMAD.WIDE R26, R0, 0x4, R44 ;  /* 0x00000004001a7825 */ /* 0x004fc400078e022c */
[----:B------:R2:W-:Y:S04]  /*117c0*/  STL.64 [R1+0x620], R22 ;  /* 0x0006201601007387 */ /* 0x0005e80000100a00 */
[----:B------:R2:W-:Y:S01]  /*117d0*/  LDGSTS.E [R8+0x15900], desc[UR8][R14.64], !P2 ;  /* 0x159000000e087fae */ /* 0x0005e2000d121848 */
[----:B------:R-:W-:Y:S01]  /*117e0*/  IMAD.WIDE R24, R0, 0x4, R46 ;  /* 0x0000000400187825 */ /* 0x000fe200078e022e */
[----:B------:R-:W-:Y:S02]  /*117f0*/  ISETP.GE.U32.AND P2, PT, R2, 0x7ffffec0, PT ;  /* 0x7ffffec00200780c */ /* 0x000fe40003f46070 */
[----:B------:R2:W-:Y:S01]  /*11800*/  STL.64 [R1+0x628], R14 ;  /* 0x0006280e01007387 */ /* 0x0005e20000100a00 */
[----:B------:R-:W-:Y:S02]  /*11810*/  IADD3 R2, R12, -0xc9, RZ ;  /* 0xffffff370c027810 */ /* 0x000fe40007ffe0ff */
[----:B------:R-:W3:Y:S01]  /*11820*/  LDC R12, c[0x0][0x230] ;  /* 0x00008c00ff0c7b82 */ /* 0x000ee20000000800 */
[----:B--2---:R-:W-:Y:S01]  /*11830*/  IMAD.WIDE R22, R0, 0x4, R48 ;  /* 0x0000000400167825 */ /* 0x004fe200078e0230 */
[----:B------:R2:W-:Y:S01]  /*11840*/  STL.64 [R1+0x650], R26 ;  /* 0x0006501a01007387 */ /* 0x0005e20000100a00 */
[----:B------:R-:W-:-:S03]  /*11850*/  ISETP.GE.U32.AND P1, PT, R4, 0x7ffffec4, PT ;  /* 0x7ffffec40400780c */ /* 0x000fc60003f26070 */
[----:B------:R2:W-:Y:S01]  /*11860*/  LDGSTS.E [R8+0x16000], desc[UR8][R26.64], !P3 ;  /* 0x160000001a087fae */ /* 0x0005e2000d921848 */
[----:B------:R-:W-:-:S03]  /*11870*/  IMAD.WIDE R14, R0, 0x4, R50 ;  /* 0x00000004000e7825 */ /* 0x000fc600078e0232 */
[----:B------:R-:W-:Y:S04]  /*11880*/  STL.64 [R1+0x658], R24 ;  /* 0x0006581801007387 */ /* 0x000fe80000100a00 */
[----:B------:R-:W-:Y:S01]  /*11890*/  LDGSTS.E [R8+0x16100], desc[UR8][R24.64], !P3 ;  /* 0x1610000018087fae */ /* 0x000fe2000d921848 */
[----:B------:R-:W-:Y:S02]  /*118a0*/  VIADD R4, R7, 0xffffff3b ;  /* 0xffffff3b07047836 */ /* 0x000fe40000000000 */
[----:B------:R-:W4:Y:S01]  /*118b0*/  LDC R7, c[0x0][0x230] ;  /* 0x00008c00ff077b82 */ /* 0x000f220000000800 */
[----:B------:R-:W-:Y:S04]  /*118c0*/  STL.64 [R1+0x680], R22 ;  /* 0x0006801601007387 */ /* 0x000fe80000100a00 */
[----:B------:R-:W-:Y:S04]  /*118d0*/  LDGSTS.E [R8+0x16800], desc[UR8][R22.64], !P4 ;  /* 0x1680000016087fae */ /* 0x000fe8000e121848 */
[----:B------:R1:W-:Y:S04]  /*118e0*/  STL.64 [R1+0x688], R14 ;  /* 0x0006880e01007387 */ /* 0x0003e80000100a00 */
[----:B------:R1:W-:Y:S01]  /*118f0*/  LDGSTS.E [R8+0x16900], desc[UR8][R14.64], !P4 ;  /* 0x169000000e087fae */ /* 0x0003e2000e121848 */
[----:B------:R-:W-:Y:S01]  /*11900*/  ISETP.GE.U32.AND P3, PT, R4, 0x7ffffebc, PT ;  /* 0x7ffffebc0400780c */ /* 0x000fe20003f66070 */
[----:B--2---:R-:W-:Y:S01]  /*11910*/  IMAD.WIDE R26, R0, 0x4, R54 ;  /* 0x00000004001a7825 */ /* 0x004fe200078e0236 */
[----:B------:R-:W-:Y:S01]  /*11920*/  ISETP.GE.U32.AND P4, PT, R2, 0x7ffffeb8, PT ;  /* 0x7ffffeb80200780c */ /* 0x000fe20003f86070 */
[----:B------:R2:W-:Y:S01]  /*11930*/  STL.64 [R1+0x6c0], R28 ;  /* 0x0006c01c01007387 */ /* 0x0005e20000100a00 */
[----:B-1----:R-:W1:Y:S01]  /*11940*/  LDC R15, c[0x0][0x230] ;  /* 0x00008c00ff0f7b82 */ /* 0x002e620000000800 */
[----:B------:R-:W-:-:S02]  /*11950*/  VIADD R4, R6, 0xffffff33 ;  /* 0xffffff3306047836 */ /* 0x000fc40000000000 */
[----:B------:R2:W-:Y:S01]  /*11960*/  LDGSTS.E [R8+0x17000], desc[UR8][R28.64], !P5 ;  /* 0x170000001c087fae */ /* 0x0005e2000e921848 */
[----:B------:R-:W-:-:S04]  /*11970*/  IMAD.WIDE R24, R0, 0x4, R56 ;  /* 0x0000000400187825 */ /* 0x000fc800078e0238 */
[C---:B------:R-:W-:Y:S01]  /*11980*/  IMAD.WIDE R22, R0.reuse, 0x4, R58 ;  /* 0x0000000400167825 */ /* 0x040fe200078e023a */
[----:B------:R-:W4:Y:S01]  /*11990*/  LDC R14, c[0x0][0x230] ;  /* 0x00008c00ff0e7b82 */ /* 0x000f220000000800 */
[----:B------:R3:W-:Y:S02]  /*119a0*/  STL.64 [R1+0x6c8], R26 ;  /* 0x0006c81a01007387 */ /* 0x0007e40000100a00 */
[----:B------:R-:W-:Y:S02]  /*119b0*/  VIADD R2, R13, 0xffffff2f ;  /* 0xffffff2f0d027836 */ /* 0x000fe40000000000 */
[----:B------:R3:W-:Y:S01]  /*119c0*/  LDGSTS.E [R8+0x17100], desc[UR8][R26.64], !P5 ;  /* 0x171000001a087fae */ /* 0x0007e2000e921848 */
[----:B--2---:R-:W-:Y:S01]  /*119d0*/  IMAD.WIDE R28, R0, 0x4, R60 ;  /* 0x00000004001c7825 */ /* 0x004fe200078e023c */
[----:B------:R-:W-:Y:S01]  /*119e0*/  ISETP.GE.U32.AND P5, PT, R4, 0x7ffffeb4, PT ;  /* 0x7ffffeb40400780c */ /* 0x000fe20003fa6070 */
[----:B------:R-:W2:Y:S01]  /*119f0*/  LDC R6, c[0x0][0x230] ;  /* 0x00008c00ff067b82 */ /* 0x000ea20000000800 */
[----:B------:R3:W-:Y:S01]  /*11a00*/  STL.64 [R1+0x6f0], R24 ;  /* 0x0006f01801007387 */ /* 0x0007e20000100a00 */
[----:B------:R-:W-:-:S03]  /*11a10*/  IADD3 R4, R5, -0xd5, RZ ;  /* 0xffffff2b05047810 */ /* 0x000fc60007ffe0ff */
[----:B------:R3:W-:Y:S03]  /*11a20*/  LDGSTS.E [R8+0x17800], desc[UR8][R24.64], !P1 ;  /* 0x1780000018087fae */ /* 0x0007e6000c921848 */
[----:B------:R-:W5:Y:S01]  /*11a30*/  LDC R13, c[0x0][0x230] ;  /* 0x00008c00ff0d7b82 */ /* 0x000f620000000800 */
[----:B---3--:R-:W-:Y:S01]  /*11a40*/  IMAD.WIDE R26, R0, 0x4, R62 ;  /* 0x00000004001a7825 */ /* 0x008fe200078e023e */
[----:B------:R3:W-:Y:S04]  /*11a50*/  STL.64 [R1+0x6f8], R22 ;  /* 0x0006f81601007387 */ /* 0x0007e80000100a00 */
[----:B------:R3:W-:Y:S01]  /*11a60*/  LDGSTS.E [R8+0x17900], desc[UR8][R22.64], !P1 ;  /* 0x1790000016087fae */ /* 0x0007e2000c921848 */
[----:B------:R-:W-:Y:S01]  /*11a70*/  ISETP.GE.U32.AND P1, PT, R2, 0x7ffffeb0, PT ;  /* 0x7ffffeb00200780c */ /* 0x000fe20003f26070 */
[----:B------:R-:W5:Y:S01]  /*11a80*/  LDC R5, c[0x0][0x230] ;  /* 0x00008c00ff057b82 */ /* 0x000f620000000800 */
[C---:B------:R-:W-:Y:S01]  /*11a90*/  IMAD.WIDE R24, R0.reuse, 0x4, R64 ;  /* 0x0000000400187825 */ /* 0x040fe200078e0240 */
[----:B------:R1:W-:Y:S03]  /*11aa0*/  STL.64 [R1+0x720], R28 ;  /* 0x0007201c01007387 */ /* 0x0003e60000100a00 */
[----:B------:R-:W-:Y:S01]  /*11ab0*/  VIADD R2, R19, 0xffffff27 ;  /* 0xffffff2713027836 */ /* 0x000fe20000000000 */
[----:B------:R1:W-:Y:S01]  /*11ac0*/  LDGSTS.E [R8+0x18000], desc[UR8][R28.64], !P2 ;  /* 0x180000001c087fae */ /* 0x0003e2000d121848 */
[C---:B------:R-:W-:Y:S01]  /*11ad0*/  IMAD.WIDE R34, R0.reuse, 0x4, R108 ;  /* 0x0000000400227825 */ /* 0x040fe200078e026c */
[----:B------:R-:W5:Y:S03]  /*11ae0*/  LDC R19, c[0x0][0x230] ;  /* 0x00008c00ff137b82 */ /* 0x000f660000000800 */
[----:B---3--:R-:W-:Y:S01]  /*11af0*/  IMAD.WIDE R22, R0, 0x4, R66 ;  /* 0x0000000400167825 */ /* 0x008fe200078e0242 */
[----:B------:R3:W-:Y:S04]  /*11b00*/  STL.64 [R1+0x728], R26 ;  /* 0x0007281a01007387 */ /* 0x0007e80000100a00 */
[----:B------:R3:W-:Y:S01]  /*11b10*/  LDGSTS.E [R8+0x18100], desc[UR8][R26.64], !P2 ;  /* 0x181000001a087fae */ /* 0x0007e2000d121848 */
[----:B------:R-:W-:Y:S01]  /*11b20*/  ISETP.GE.U32.AND P2, PT, R4, 0x7ffffeac, PT ;  /* 0x7ffffeac0400780c */ /* 0x000fe20003f46070 */
[----:B-1----:R-:W-:-:S02]  /*11b30*/  IMAD.WIDE R28, R0, 0x4, R68 ;  /* 0x00000004001c7825 */ /* 0x002fc400078e0244 */
[----:B------:R1:W-:Y:S02]  /*11b40*/  STL.64 [R1+0x750], R24 ;  /* 0x0007501801007387 */ /* 0x0003e40000100a00 */
[----:B------:R-:W-:Y:S02]  /*11b50*/  VIADD R4, R12, 0xffffff23 ;  /* 0xffffff230c047836 */ /* 0x000fe40000000000 */
[----:B------:R1:W-:Y:S01]  /*11b60*/  LDGSTS.E [R8+0x18800], desc[UR8][R24.64], !P3 ;  /* 0x1880000018087fae */ /* 0x0003e2000d921848 */
[C---:B------:R-:W-:Y:S01]  /*11b70*/  IMAD.WIDE R32, R0.reuse, 0x4, R110 ;  /* 0x0000000400207825 */ /* 0x040fe200078e026e */
[----:B------:R-:W5:Y:S03]  /*11b80*/  LDC R12, c[0x0][0x230] ;  /* 0x00008c00ff0c7b82 */ /* 0x000f660000000800 */
[C---:B---3--:R-:W-:Y:S01]  /*11b90*/  IMAD.WIDE R26, R0.reuse, 0x4, R70 ;  /* 0x00000004001a7825 */ /* 0x048fe200078e0246 */
[----:B------:R3:W-:Y:S04]  /*11ba0*/  STL.64 [R1+0x758], R22 ;  /* 0x0007581601007387 */ /* 0x0007e80000100a00 */
[----:B------:R3:W-:Y:S01]  /*11bb0*/  LDGSTS.E [R8+0x18900], desc[UR8][R22.64], !P3 ;  /* 0x1890000016087fae */ /* 0x0007e2000d921848 */
[----:B-1----:R-:W-:Y:S01]  /*11bc0*/  IMAD.WIDE R24, R0, 0x4, R72 ;  /* 0x0000000400187825 */ /* 0x002fe200078e0248 */
[----:B------:R-:W-:-:S02]  /*11bd0*/  ISETP.GE.U32.AND P3, PT, R2, 0x7ffffea8, PT ;  /* 0x7ffffea80200780c */ /* 0x000fc40003f66070 */
[----:B------:R1:W-:Y:S01]  /*11be0*/  STL.64 [R1+0x790], R28 ;  /* 0x0007901c01007387 */ /* 0x0003e20000100a00 */
[----:B------:R-:W-:Y:S01]  /*11bf0*/  IADD3 R2, R15, -0xe1, RZ ;  /* 0xffffff1f0f027810 */ /* 0x000fe20007ffe0ff */
[C---:B------:R-:W-:Y:S01]  /*11c00*/  IMAD.WIDE R30, R0.reuse, 0x4, R112 ;  /* 0x00000004001e7825 */ /* 0x040fe200078e0270 */
[----:B------:R-:W5:Y:S01]  /*11c10*/  LDC R15, c[0x0][0x230] ;  /* 0x00008c00ff0f7b82 */ /* 0x000f620000000800 */
[----:B------:R1:W-:Y:S02]  /*11c20*/  LDGSTS.E [R8+0x19000], desc[UR8][R28.64], !P4 ;  /* 0x190000001c087fae */ /* 0x0003e4000e121848 */
[----:B---3--:R-:W-:Y:S02]  /*11c30*/  IMAD.WIDE R22, R0, 0x4, R74 ;  /* 0x0000000400167825 */ /* 0x008fe400078e024a */
[----:B------:R3:W-:Y:S04]  /*11c40*/  STL.64 [R1+0x7a0], R26 ;  /* 0x0007a01a01007387 */ /* 0x0007e80000100a00 */
[----:B------:R3:W-:Y:S01]  /*11c50*/  LDGSTS.E [R8+0x19100], desc[UR8][R26.64], !P4 ;  /* 0x191000001a087fae */ /* 0x0007e2000e121848 */
[----:B------:R-:W-:Y:S01]  /*11c60*/  ISETP.GE.U32.AND P4, PT, R4, 0x7ffffea4, PT ;  /* 0x7ffffea40400780c */ /* 0x000fe20003f86070 */
[----:B-1----:R-:W-:-:S02]  /*11c70*/  IMAD.WIDE R28, R0, 0x4, R76 ;  /* 0x00000004001c7825 */ /* 0x002fc400078e024c */
[----:B------:R1:W-:Y:S02]  /*11c80*/  STL.64 [R1+0x818], R24 ;  /* 0x0008181801007387 */ /* 0x0003e40000100a00 */
[----:B----4-:R-:W-:Y:S02]  /*11c90*/  VIADD R4, R7, 0xffffff1b ;  /* 0xffffff1b07047836 */ /* 0x010fe40000000000 */
[----:B------:R1:W-:Y:S01]  /*11ca0*/  LDGSTS.E [R8+0x19800], desc[UR8][R24.64], !P5 ;  /* 0x1980000018087fae */ /* 0x0003e2000e921848 */
[----:B------:R-:W4:Y:S01]  /*11cb0*/  LDC R7, c[0x0][0x230] ;  /* 0x00008c00ff077b82 */ /* 0x000f220000000800 */
[----:B---3--:R-:W-:Y:S02]  /*11cc0*/  IMAD.WIDE R26, R0, 0x4, R78 ;  /* 0x00000004001a7825 */ /* 0x008fe400078e024e */
[----:B------:R3:W-:Y:S04]  /*11cd0*/  STL.64 [R1+0x820], R22 ;  /* 0x0008201601007387 */ /* 0x0007e80000100a00 */
[----:B------:R3:W-:Y:S01]  /*11ce0*/  LDGSTS.E [R8+0x19900], desc[UR8][R22.64], !P5 ;  /* 0x1990000016087fae */ /* 0x0007e2000e921848 */
[----:B------:R-:W-:Y:S01]  /*11cf0*/  ISETP.GE.U32.AND P5, PT, R2, 0x7ffffea0, PT ;  /* 0x7ffffea00200780c */ /* 0x000fe20003fa6070 */
[----:B-1----:R-:W-:-:S02]  /*11d00*/  IMAD.WIDE R24, R0, 0x4, R80 ;  /* 0x0000000400187825 */ /* 0x002fc400078e0250 */
[----:B------:R1:W-:Y:S04]  /*11d10*/  LDGSTS.E [R8+0x1a000], desc[UR8][R28.64], !P1 ;  /* 0x1a0000001c087fae */ /* 0x0003e8000c921848 */
[----:B------:R1:W-:Y:S01]  /*11d20*/  STL.64 [R1+0x8a0], R28 ;  /* 0x0008a01c01007387 */ /* 0x0003e20000100a00 */
[----:B---3--:R-:W-:-:S03]  /*11d30*/  IMAD.WIDE R22, R0, 0x4, R82 ;  /* 0x0000000400167825 */ /* 0x008fc600078e0252 */
[----:B------:R3:W-:Y:S01]  /*11d40*/  LDGSTS.E [R8+0x1a100], desc[UR8][R26.64], !P1 ;  /* 0x1a1000001a087fae */ /* 0x0007e2000c921848 */
[----:B------:R-:W-:-:S03]  /*11d50*/  ISETP.GE.U32.AND P1, PT, R4, 0x7ffffe9c, PT ;  /* 0x7ffffe9c0400780c */ /* 0x000fc60003f26070 */
[----:B------:R3:W-:Y:S01]  /*11d60*/  STL.64 [R1+0x8b0], R26 ;  /* 0x0008b01a01007387 */ /* 0x0007e20000100a00 */
[----:B------:R-:W-:Y:S02]  /*11d70*/  VIADD R2, R14, 0xffffff17 ;  /* 0xffffff170e027836 */ /* 0x000fe40000000000 */
[----:B-1----:R-:W-:Y:S01]  /*11d80*/  IMAD.WIDE R28, R0, 0x4, R84 ;  /* 0x00000004001c7825 */ /* 0x002fe200078e0254 */
[----:B------:R1:W-:Y:S04]  /*11d90*/  STL.64 [R1+0x910], R24 ;  /* 0x0009101801007387 */ /* 0x0003e80000100a00 */
[----:B------:R1:W-:Y:S01]  /*11da0*/  LDGSTS.E [R8+0x1a800], desc[UR8][R24.64], !P2 ;  /* 0x1a80000018087fae */ /* 0x0003e2000d121848 */
[----:B--2---:R-:W-:Y:S01]  /*11db0*/  IADD3 R4, R6, -0xed, RZ ;  /* 0xffffff1306047810 */ /* 0x004fe20007ffe0ff */
[----:B------:R-:W2:Y:S01]  /*11dc0*/  LDC R14, c[0x0][0x230] ;  /* 0x00008c00ff0e7b82 */ /* 0x000ea20000000800 */
[C---:B---3--:R-:W-:Y:S01]  /*11dd0*/  IMAD.WIDE R26, R0.reuse, 0x4, R86 ;  /* 0x00000004001a7825 */ /* 0x048fe200078e0256 */
[----:B------:R3:W-:Y:S04]  /*11de0*/  STL.64 [R1+0x918], R22 ;  /* 0x0009181601007387 */ /* 0x0007e80000100a00 */
[----:B------:R3:W-:Y:S01]  /*11df0*/  LDGSTS.E [R8+0x1a900], desc[UR8][R22.64], !P2 ;  /* 0x1a90000016087fae */ /* 0x0007e2000d121848 */
[----:B-1----:R-:W-:-:S03]  /*11e00*/  IMAD.WIDE R24, R0, 0x4, R88 ;  /* 0x0000000400187825 */ /* 0x002fc600078e0258 */
[----:B------:R1:W-:Y:S01]  /*11e10*/  STL.64 [R1+0x940], R28 ;  /* 0x0009401c01007387 */ /* 0x0003e20000100a00 */
[----:B------:R-:W-:Y:S01]  /*11e20*/  ISETP.GE.U32.AND P2, PT, R2, 0x7ffffe98, PT ;  /* 0x7ffffe980200780c */ /* 0x000fe20003f46070 */
[----:B------:R-:W2:Y:S02]  /*11e30*/  LDC R6, c[0x0][0x230] ;  /* 0x00008c00ff067b82 */ /* 0x000ea40000000800 */
[----:B------:R1:W-:Y:S01]  /*11e40*/  LDGSTS.E [R8+0x1b000], desc[UR8][R28.64], !P3 ;  /* 0x1b0000001c087fae */ /* 0x0003e2000d921848 */
[----:B---3--:R-:W-:-:S03]  /*11e50*/  IMAD.WIDE R22, R0, 0x4, R90 ;  /* 0x0000000400167825 */ /* 0x008fc600078e025a */
[----:B------:R3:W-:Y:S04]  /*11e60*/  STL.64 [R1+0x948], R26 ;  /* 0x0009481a01007387 */ /* 0x0007e80000100a00 */
[----:B------:R3:W-:Y:S01]  /*11e70*/  LDGSTS.E [R8+0x1b100], desc[UR8][R26.64], !P3 ;  /* 0x1b1000001a087fae */ /* 0x0007e2000d921848 */
[----:B-1----:R-:W-:-:S03]  /*11e80*/  IMAD.WIDE R28, R0, 0x4, R92 ;  /* 0x00000004001c7825 */ /* 0x002fc600078e025c */
[----:B------:R1:W-:Y:S01]  /*11e90*/  STL.64 [R1+0x988], R24 ;  /* 0x0009881801007387 */ /* 0x0003e20000100a00 */
[----:B------:R-:W-:-:S03]  /*11ea0*/  ISETP.GE.U32.AND P3, PT, R4, 0x7ffffe94, PT ;  /* 0x7ffffe940400780c */ /* 0x000fc60003f66070 */
[----:B------:R1:W-:Y:S01]  /*11eb0*/  LDGSTS.E [R8+0x1b800], desc[UR8][R24.64], !P4 ;  /* 0x1b80000018087fae */ /* 0x0003e2000e121848 */
[----:B---3--:R-:W-:-:S03]  /*11ec0*/  IMAD.WIDE R26, R0, 0x4, R94 ;  /* 0x00000004001a7825 */ /* 0x008fc600078e025e */
[----:B------:R3:W-:Y:S04]  /*11ed0*/  STL.64 [R1+0x990], R22 ;  /* 0x0009901601007387 */ /* 0x0007e80000100a00 */
[----:B------:R3:W-:Y:S01]  /*11ee0*/  LDGSTS.E [R8+0x1b900], desc[UR8][R22.64], !P4 ;  /* 0x1b90000016087fae */ /* 0x0007e2000e121848 */
[----:B-1----:R-:W-:-:S03]  /*11ef0*/  IMAD.WIDE R24, R0, 0x4, R96 ;  /* 0x0000000400187825 */ /* 0x002fc600078e0260 */
[----:B------:R1:W-:Y:S04]  /*11f00*/  STL.64 [R1+0xa10], R28 ;  /* 0x000a101c01007387 */ /* 0x0003e80000100a00 */
[----:B------:R1:W-:Y:S01]  /*11f10*/  LDGSTS.E [R8+0x1c000], desc[UR8][R28.64], !P5 ;  /* 0x1c0000001c087fae */ /* 0x0003e2000e921848 */
[----:B---3--:R-:W-:-:S03]  /*11f20*/  IMAD.WIDE R22, R0, 0x4, R98 ;  /* 0x0000000400167825 */ /* 0x008fc600078e0262 */
[----:B------:R3:W-:Y:S04]  /*11f30*/  STL.64 [R1+0xa20], R26 ;  /* 0x000a201a01007387 */ /* 0x0007e80000100a00 */
[----:B------:R3:W-:Y:S01]  /*11f40*/  LDGSTS.E [R8+0x1c100], desc[UR8][R26.64], !P5 ;  /* 0x1c1000001a087fae */ /* 0x0007e2000e921848 */
[----:B-----5:R-:W-:Y:S02]  /*11f50*/  VIADD R2, R13, 0xffffff0f ;  /* 0xffffff0f0d027836 */ /* 0x020fe40000000000 */
[----:B-1----:R-:W-:Y:S01]  /*11f60*/  IMAD.WIDE R28, R0, 0x4, R100 ;  /* 0x00000004001c7825 */ /* 0x002fe200078e0264 */
[----:B------:R1:W-:Y:S01]  /*11f70*/  STL.64 [R1+0xa98], R24 ;  /* 0x000a981801007387 */ /* 0x0003e20000100a00 */
[----:B------:R-:W5:Y:S03]  /*11f80*/  LDC R13, c[0x0][0x230] ;  /* 0x00008c00ff0d7b82 */ /* 0x000f660000000800 */
[----:B------:R1:W-:Y:S01]  /*11f90*/  LDGSTS.E [R8+0x1c800], desc[UR8][R24.64], !P1 ;  /* 0x1c80000018087fae */ /* 0x0003e2000c921848 */
[----:B------:R-:W-:-:S02]  /*11fa0*/  VIADD R4, R5, 0xffffff0b ;  /* 0xffffff0b05047836 */ /* 0x000fc40000000000 */
[----:B---3--:R-:W-:Y:S01]  /*11fb0*/  IMAD.WIDE R26, R0, 0x4, R102 ;  /* 0x00000004001a7825 */ /* 0x008fe200078e0266 */
[----:B------:R3:W-:Y:S01]  /*11fc0*/  STL.64 [R1+0xaa0], R22 ;  /* 0x000aa01601007387 */ /* 0x0007e20000100a00 */
[----:B------:R-:W-:Y:S01]  /*11fd0*/  ISETP.GE.U32.AND P4, PT, R2, 0x7ffffe90, PT ;  /* 0x7ffffe900200780c */ /* 0x000fe20003f86070 */
[----:B------:R-:W2:Y:S02]  /*11fe0*/  LDC R5, c[0x0][0x230] ;  /* 0x00008c00ff057b82 */ /* 0x000ea40000000800 */
[----:B------:R3:W-:Y:S01]  /*11ff0*/  LDGSTS.E [R8+0x1c900], desc[UR8][R22.64], !P1 ;  /* 0x1c90000016087fae */ /* 0x0007e2000c921848 */
[----:B-1----:R-:W-:-:S03]  /*12000*/  IMAD.WIDE R24, R0, 0x4, R104 ;  /* 0x0000000400187825 */ /* 0x002fc600078e0268 */
[----:B------:R1:W-:Y:S01]  /*12010*/  STL.64 [R1+0xb58], R28 ;  /* 0x000b581c01007387 */ /* 0x0003e20000100a00 */
[----:B------:R-:W-:-:S03]  /*12020*/  ISETP.GE.U32.AND P5, PT, R4, 0x7ffffe8c, PT ;  /* 0x7ffffe8c0400780c */ /* 0x000fc60003fa6070 */
[----:B------:R4:W-:Y:S01]  /*12030*/  STL.64 [R1+0xb60], R26 ;  /* 0x000b601a01007387 */ /* 0x0009e20000100a00 */
[----:B---3--:R-:W-:-:S03]  /*12040*/  IMAD.WIDE R22, R0, 0x4, R106 ;  /* 0x0000000400167825 */ /* 0x008fc600078e026a */
[----:B------:R3:W-:Y:S04]  /*12050*/  STL.64 [R1+0xbb8], R24 ;  /* 0x000bb81801007387 */ /* 0x0007e80000100a00 */
[----:B------:R-:W-:Y:S04]  /*12060*/  LDGSTS.E [R8+0x1d000], desc[UR8][R28.64], !P2 ;  /* 0x1d0000001c087fae */ /* 0x000fe8000d121848 */
[----:B------:R5:W-:Y:S04]  /*12070*/  STL.64 [R1+0xbc0], R22 ;  /* 0x000bc01601007387 */ /* 0x000be80000100a00 */
[----:B------:R-:W-:Y:S04]  /*12080*/  LDGSTS.E [R8+0x1d100], desc[UR8][R26.64], !P2 ;  /* 0x1d1000001a087fae */ /* 0x000fe8000d121848 */
[----:B-1----:R-:W2:Y:S04]  /*12090*/  LDL.LU.64 R28, [R1+0x88] ;  /* 0x00008800011c7983 */ /* 0x002ea80000300a00 */
[----:B------:R-:W-:Y:S04]  /*120a0*/  LDGSTS.E [R8+0x1d800], desc[UR8][R24.64], !P3 ;  /* 0x1d80000018087fae */ /* 0x000fe8000d921848 */
[----:B----4-:R-:W4:Y:S04]  /*120b0*/  LDL.LU.64 R26, [R1+0x80] ;  /* 0x00008000011a7983 */ /* 0x010f280000300a00 */
[----:B------:R5:W-:Y:S04]  /*120c0*/  LDGSTS.E [R8+0x1d900], desc[UR8][R22.64], !P3 ;  /* 0x1d90000016087fae */ /* 0x000be8000d921848 */
[----:B---3--:R-:W3:Y:S04]  /*120d0*/  LDL.LU.64 R24, [R1+0x58] ;  /* 0x0000580001187983 */ /* 0x008ee80000300a00 */
[----:B------:R-:W3:Y:S01]  /*120e0*/  LDL.LU.64 R240, [R1+0x50] ;  /* 0x0000500001f07983 */ /* 0x000ee20000300a00 */
[----:B-----5:R-:W-:-:S03]  /*120f0*/  IMAD.WIDE R22, R0, 0x4, R114 ;  /* 0x0000000400167825 */ /* 0x020fc600078e0272 */
[----:B------:R-:W-:Y:S04]  /*12100*/  STL.64 [R1+0xc10], R34 ;  /* 0x000c102201007387 */ /* 0x000fe80000100a00 */
[----:B------:R1:W-:Y:S04]  /*12110*/  LDGSTS.E [R8+0x1e000], desc[UR8][R34.64], !P4 ;  /* 0x1e00000022087fae */ /* 0x0003e8000e121848 */
[----:B------:R-:W-:Y:S04]  /*12120*/  STL.64 [R1+0xc18], R32 ;  /* 0x000c182001007387 */ /* 0x000fe80000100a00 */
[----:B------:R5:W-:Y:S04]  /*12130*/  LDGSTS.E [R8+0x1e100], desc[UR8][R32.64], !P4 ;  /* 0x1e10000020087fae */ /* 0x000be8000e121848 */
[----:B------:R-:W-:Y:S04]  /*12140*/  STL.64 [R1+0xc48], R30 ;  /* 0x000c481e01007387 */ /* 0x000fe80000100a00 */
[----:B------:R5:W-:Y:S04]  /*12150*/  LDGSTS.E [R8+0x1e800], desc[UR8][R30.64], !P5 ;  /* 0x1e8000001e087fae */ /* 0x000be8000e921848 */
[----:B------:R1:W-:Y:S04]  /*12160*/  STL.64 [R1+0xc50], R22 ;  /* 0x000c501601007387 */ /* 0x0003e80000100a00 */
[----:B------:R-:W-:Y:S04]  /*12170*/  LDGSTS.E [R8+0x1e900], desc[UR8][R22.64], !P5 ;  /* 0x1e90000016087fae */ /* 0x000fe8000e921848 */
[----:B-1----:R-:W3:Y:S04]  /*12180*/  LDL.LU.64 R22, [R1+0x28] ;  /* 0x0000280001167983 */ /* 0x002ee80000300a00 */
[----:B------:R-:W3:Y:S01]  /*12190*/  LDL.LU.64 R242, [R1+0x20] ;  /* 0x0000200001f27983 */ /* 0x000ee20000300a00 */
[----:B------:R-:W-:Y:S01]  /*121a0*/  IADD3 R2, R15, -0xf9, RZ ;  /* 0xffffff070f027810 */ /* 0x000fe20007ffe0ff */
[----:B------:R-:W-:Y:S01]  /*121b0*/  VIADD R4, R7, 0xffffff03 ;  /* 0xffffff0307047836 */ /* 0x000fe20000000000 */
[----:B------:R-:W1:Y:S02]  /*121c0*/  LDC R15, c[0x0][0x230] ;  /* 0x00008c00ff0f7b82 */ /* 0x000e640000000800 */
[----:B------:R-:W-:-:S02]  /*121d0*/  ISETP.GE.U32.AND P1, PT, R2, 0x7ffffe88, PT ;  /* 0x7ffffe880200780c */ /* 0x000fc40003f26070 */
[----:B------:R-:W-:Y:S02]  /*121e0*/  ISETP.GE.U32.AND P2, PT, R4, 0x7ffffe84, PT ;  /* 0x7ffffe840400780c */ /* 0x000fe40003f46070 */
[----:B------:R-:W-:Y:S01]  /*121f0*/  IADD3 R4, R12, -0x86, RZ ;  /* 0xffffff7a0c047810 */ /* 0x000fe20007ffe0ff */
[----:B------:R-:W-:Y:S01]  /*12200*/  VIADD R2, R19, 0xffffff7e ;  /* 0xffffff7e13027836 */ /* 0x000fe20000000000 */
[----:B------:R-:W3:Y:S01]  /*12210*/  LDC R12, c[0x0][0x230] ;  /* 0x00008c00ff0c7b82 */ /* 0x000ee20000000800 */
[----:B------:R-:W-:Y:S01]  /*12220*/  IMAD.WIDE R36, R0, 0x4, R116 ;  /* 0x0000000400247825 */ /* 0x000fe200078e0274 */
[----:B------:R-:W-:Y:S02]  /*12230*/  ISETP.GE.U32.AND P4, PT, R4, 0x7ffffefb, PT ;  /* 0x7ffffefb0400780c */ /* 0x000fe40003f86070 */
[----:B------:R-:W-:Y:S01]  /*12240*/  ISETP.GE.U32.AND P3, PT, R2, 0x7ffffeff, PT ;  /* 0x7ffffeff0200780c */ /* 0x000fe20003f66070 */
[C---:B------:R-:W-:Y:S01]  /*12250*/  IMAD.WIDE R34, R0.reuse, 0x4, R118 ;  /* 0x0000000400227825 */ /* 0x040fe200078e0276 */
[----:B------:R-:W-:Y:S02]  /*12260*/  STL.64 [R1+0xc70], R36 ;  /* 0x000c702401007387 */ /* 0x000fe40000100a00 */
[----:B------:R-:W3:Y:S01]  /*12270*/  LDC R7, c[0x0][0x230] ;  /* 0x00008c00ff077b82 */ /* 0x000ee20000000800 */
[----:B------:R-:W-:Y:S01]  /*12280*/  VIADD R2, R13, 0xffffff76 ;  /* 0xffffff760d027836 */ /* 0x000fe20000000000 */
[----:B------:R-:W-:Y:S01]  /*12290*/  LDGSTS.E [R8+0x1f000], desc[UR8][R36.64], !P1 ;  /* 0x1f00000024087fae */ /* 0x000fe2000c921848 */
[----:B-----5:R-:W-:-:S04]  /*122a0*/  IMAD.WIDE R32, R0, 0x4, R120 ;  /* 0x0000000400207825 */ /* 0x020fc800078e0278 */
[----:B------:R-:W-:Y:S01]  /*122b0*/  IMAD.WIDE R30, R0, 0x4, R122 ;  /* 0x00000004001e7825 */ /* 0x000fe200078e027a */
[----:B------:R-:W-:Y:S01]  /*122c0*/  STL.64 [R1+0xc78], R34 ;  /* 0x000c782201007387 */ /* 0x000fe20000100a00 */
[----:B------:R-:W-:Y:S01]  /*122d0*/  ISETP.GE.U32.AND P5, PT, R2, 0x7ffffef7, PT ;  /* 0x7ffffef70200780c */ /* 0x000fe20003fa6070 */
[----:B------:R-:W5:Y:S01]  /*122e0*/  LDC R19, c[0x0][0x230] ;  /* 0x00008c00ff137b82 */ /* 0x000f620000000800 */
[----:B--2---:R-:W-:Y:S01]  /*122f0*/  VIADD R4, R5, 0xffffff72 ;  /* 0xffffff7205047836 */ /* 0x004fe20000000000 */
[----:B------:R-:W-:Y:S01]  /*12300*/  LDGSTS.E [R8+0x1f100], desc[UR8][R34.64], !P1 ;  /* 0x1f10000022087fae */ /* 0x000fe2000c921848 */
[----:B------:R-:W-:-:S03]  /*12310*/  IADD3 R2, R14, -0x92, RZ ;  /* 0xffffff6e0e027810 */ /* 0x000fc60007ffe0ff */
[----:B------:R-:W-:Y:S02]  /*12320*/  STL.64 [R1+0xca0], R32 ;  /* 0x000ca02001007387 */ /* 0x000fe40000100a00 */
[----:B------:R-:W2:Y:S02]  /*12330*/  LDC R5, c[0x0][0x230] ;  /* 0x00008c00ff057b82 */ /* 0x000ea40000000800 */
[----:B------:R-:W-:Y:S04]  /*12340*/  LDGSTS.E [R8+0x1f800], desc[UR8][R32.64], !P2 ;  /* 0x1f80000020087fae */ /* 0x000fe8000d121848 */
[----:B------:R5:W-:Y:S01]  /*12350*/  STL.64 [R1+0xca8], R30 ;  /* 0x000ca81e01007387 */ /* 0x000be20000100a00 */
[----:B------:R-:W-:Y:S01]  /*12360*/  ISETP.GE.U32.AND P1, PT, R4, 0x7ffffef3, PT ;  /* 0x7ffffef30400780c */ /* 0x000fe20003f26070 */
[----:B------:R-:W2:Y:S02]  /*12370*/  LDC R14, c[0x0][0x230] ;  /* 0x00008c00ff0e7b82 */ /* 0x000ea40000000800 */
[----:B------:R5:W-:Y:S01]  /*12380*/  LDGSTS.E [R8+0x1f900], desc[UR8][R30.64], !P2 ;  /* 0x1f9000001e087fae */ /* 0x000be2000d121848 */
[----:B------:R-:W-:Y:S01]  /*12390*/  ISETP.GE.U32.AND P2, PT, R2, 0x7ffffeef, PT ;  /* 0x7ffffeef0200780c */ /* 0x000fe20003f46070 */
[----:B------:R-:W-:-:S02]  /*123a0*/  VIADD R4, R6, 0xffffff6a ;  /* 0xffffff6a06047836 */ /* 0x000fc40000000000 */
[----:B-1----:R-:W-:Y:S02]  /*123b0*/  VIADD R2, R15, 0xffffff66 ;  /* 0xffffff660f027836 */ /* 0x002fe40000000000 */
[----:B------:R-:W1:Y:S08]  /*123c0*/  LDC R6, c[0x0][0x230] ;  /* 0x00008c00ff067b82 */ /* 0x000e700000000800 */
[----:B------:R-:W1:Y:S08]  /*123d0*/  LDC R13, c[0x0][0x230] ;  /* 0x00008c00ff0d7b82 */ /* 0x000e700000000800 */
[----:B------:R-:W1:Y:S01]  /*123e0*/  LDC R15, c[0x0][0x230] ;  /* 0x00008c00ff0f7b82 */ /* 0x000e620000000800 */
[----:B-----5:R-:W-:-:S05]  /*123f0*/  IMAD.WIDE R30, R0, 0x4, R28 ;  /* 0x00000004001e7825 */ /* 0x020fca00078e021c */
[----:B------:R-:W-:Y:S01]  /*12400*/  LDGSTS.E [R3+0x10200], desc[UR8][R30.64], !P3 ;  /* 0x102000001e037fae */ /* 0x000fe2000d921848 */
[----:B----4-:R-:W-:-:S05]  /*12410*/  IMAD.WIDE R28, R0, 0x4, R26 ;  /* 0x00000004001c7825 */ /* 0x010fca00078e021a */
[----:B------:R-:W-:Y:S01]  /*12420*/  LDGSTS.E [R3+0x10300], desc[UR8][R28.64], !P3 ;  /* 0x103000001c037fae */ /* 0x000fe2000d921848 */
[----:B---3--:R-:W-:-:S04]  /*12430*/  IMAD.WIDE R26, R0, 0x4, R24 ;  /* 0x00000004001a7825 */ /* 0x008fc800078e0218 */
[----:B------:R-:W-:Y:S01]  /*12440*/  IMAD.WIDE R24, R0, 0x4, R240 ;  /* 0x0000000400187825 */ /* 0x000fe200078e02f0 */
[----:B------:R-:W-:Y:S04]  /*12450*/  LDGSTS.E [R3+0x10a00], desc[UR8][R26.64], !P4 ;  /* 0x10a000001a037fae */ /* 0x000fe8000e121848 */
[----:B------:R3:W-:Y:S01]  /*12460*/  LDGSTS.E [R3+0x10b00], desc[UR8][R24.64], !P4 ;  /* 0x10b0000018037fae */ /* 0x0007e2000e121848 */
[----:B------:R-:W-:Y:S01]  /*12470*/  ISETP.GE.U32.AND P4, PT, R2, 0x7ffffee7, PT ;  /* 0x7ffffee70200780c */ /* 0x000fe20003f86070 */
[----:B------:R-:W-:Y:S02]  /*12480*/  VIADD R2, R12, 0xffffff5e ;  /* 0xffffff5e0c027836 */ /* 0x000fe40000000000 */
[----:B------:R-:W4:Y:S01]  /*12490*/  LDC R12, c[0x0][0x230] ;  /* 0x00008c00ff0c7b82 */ /* 0x000f220000000800 */
[----:B------:R-:W-:Y:S01]  /*124a0*/  STL.64 [R1+0x338], R30 ;  /* 0x0003381e01007387 */ /* 0x000fe20000100a00 */
[----:B------:R-:W-:-:S03]  /*124b0*/  ISETP.GE.U32.AND P3, PT, R4, 0x7ffffeeb, PT ;  /* 0x7ffffeeb0400780c */ /* 0x000fc60003f66070 */
[----:B------:R-:W-:Y:S01]  /*124c0*/  STL.64 [R1+0x330], R28 ;  /* 0x0003301c01007387 */ /* 0x000fe20000100a00 */
[----:B------:R-:W-:Y:S02]  /*124d0*/  IADD3 R4, R7, -0x9e, RZ ;  /* 0xffffff6207047810 */ /* 0x000fe40007ffe0ff */
[----:B------:R-:W5:Y:S01]  /*124e0*/  LDC R7, c[0x0][0x230] ;  /* 0x00008c00ff077b82 */ /* 0x000f620000000800 */
[----:B------:R-:W-:Y:S04]  /*124f0*/  STL.64 [R1+0x328], R26 ;  /* 0x0003281a01007387 */ /* 0x000fe80000100a00 */
[----:B------:R3:W-:Y:S02]  /*12500*/  STL.64 [R1+0x320], R24 ;  /* 0x0003201801007387 */ /* 0x0007e40000100a00 */
[----:B---3--:R-:W-:-:S04]  /*12510*/  IMAD.WIDE R24, R0, 0x4, R250 ;  /* 0x0000000400187825 */ /* 0x008fc800078e02fa */
[----:B------:R-:W-:-:S04]  /*12520*/  IMAD.WIDE R28, R0, 0x4, R22 ;  /* 0x00000004001c7825 */ /* 0x000fc800078e0216 */
[C---:B------:R-:W-:Y:S01]  /*12530*/  IMAD.WIDE R26, R0.reuse, 0x4, R242 ;  /* 0x00000004001a7825 */ /* 0x040fe200078e02f2 */
[----:B------:R3:W-:Y:S03]  /*12540*/  STL.64 [R1+0x318], R28 ;  /* 0x0003181c01007387 */ /* 0x0007e60000100a00 */
[----:B------:R-:W-:Y:S01]  /*12550*/  IMAD.WIDE R22, R0, 0x4, R248 ;  /* 0x0000000400167825 */ /* 0x000fe200078e02f8 */
[----:B------:R3:W-:Y:S04]  /*12560*/  LDGSTS.E [R3+0x11200], desc[UR8][R28.64], !P5 ;  /* 0x112000001c037fae */ /* 0x0007e8000e921848 */
[----:B------:R1:W-:Y:S04]  /*12570*/  STL.64 [R1+0x310], R26 ;  /* 0x0003101a01007387 */ /* 0x0003e80000100a00 */
[----:B------:R1:W-:Y:S01]  /*12580*/  LDGSTS.E [R3+0x11300], desc[UR8][R26.64], !P5 ;  /* 0x113000001a037fae */ /* 0x0003e2000e921848 */
[----:B------:R-:W-:Y:S01]  /*12590*/  ISETP.GE.U32.AND P5, PT, R4, 0x7ffffee3, PT ;  /* 0x7ffffee30400780c */ /* 0x000fe20003fa6070 */
[----:B--2---:R-:W-:-:S02]  /*125a0*/  VIADD R4, R5, 0xffffff5a ;  /* 0xffffff5a05047836 */ /* 0x004fc40000000000 */
[C---:B---3--:R-:W-:Y:S01]  /*125b0*/  IMAD.WIDE R28, R0.reuse, 0x4, R124 ;  /* 0x00000004001c7825 */ /* 0x048fe200078e027c */
[----:B------:R2:W-:Y:S01]  /*125c0*/  STL.64 [R1+0x308], R24 ;  /* 0x0003081801007387 */ /* 0x0005e20000100a00 */
[----:B------:R-:W3:Y:S03]  /*125d0*/  LDC R5, c[0x0][0x230] ;  /* 0x00008c00ff057b82 */ /* 0x000ee60000000800 */
[----:B------:R2:W-:Y:S01]  /*125e0*/  LDGSTS.E [R3+0x11a00], desc[UR8][R24.64], !P1 ;  /* 0x11a0000018037fae */ /* 0x0005e2000c921848 */
[----:B-1----:R-:W-:-:S03]  /*125f0*/  IMAD.WIDE R26, R0, 0x4, R126 ;  /* 0x00000004001a7825 */ /* 0x002fc600078e027e */
[----:B------:R1:W-:Y:S04]  /*12600*/  STL.64 [R1+0x300], R22 ;  /* 0x0003001601007387 */ /* 0x0003e80000100a00 */
[----:B------:R1:W-:Y:S01]  /*12610*/  LDGSTS.E [R3+0x11b00], desc[UR8][R22.64], !P1 ;  /* 0x11b0000016037fae */ /* 0x0003e2000c921848 */
[----:B------:R-:W-:Y:S01]  /*12620*/  ISETP.GE.U32.AND P1, PT, R2, 0x7ffffedf, PT ;  /* 0x7ffffedf0200780c */ /* 0x000fe20003f26070 */
[----:B--2---:R-:W-:Y:S02]  /*12630*/  IMAD.WIDE R24, R0, 0x4, R128 ;  /* 0x0000000400187825 */ /* 0x004fe400078e0280 */
[----:B------:R2:W-:Y:S01]  /*12640*/  STL.64 [R1+0x2f8], R28 ;  /* 0x0002f81c01007387 */ /* 0x0005e20000100a00 */
[----:B------:R-:W-:Y:S02]  /*12650*/  IADD3 R2, R14, -0xaa, RZ ;  /* 0xffffff560e027810 */ /* 0x000fe40007ffe0ff */
[----:B------:R-:W5:Y:S01]  /*12660*/  LDC R14, c[0x0][0x230] ;  /* 0x00008c00ff0e7b82 */ /* 0x000f620000000800 */
[----:B------:R2:W-:Y:S01]  /*12670*/  LDGSTS.E [R3+0x12200], desc[UR8][R28.64], !P2 ;  /* 0x122000001c037fae */ /* 0x0005e2000d121848 */
[----:B-1----:R-:W-:-:S03]  /*12680*/  IMAD.WIDE R22, R0, 0x4, R130 ;  /* 0x0000000400167825 */ /* 0x002fc600078e0282 */
[----:B------:R1:W-:Y:S04]  /*12690*/  STL.64 [R1+0x2f0], R26 ;  /* 0x0002f01a01007387 */ /* 0x0003e80000100a00 */
[----:B------:R1:W-:Y:S01]  /*126a0*/  LDGSTS.E [R3+0x12300], desc[UR8][R26.64], !P2 ;  /* 0x123000001a037fae */ /* 0x0003e2000d121848 */
[----:B------:R-:W-:Y:S01]  /*126b0*/  ISETP.GE.U32.AND P2, PT, R4, 0x7ffffedb, PT ;  /* 0x7ffffedb0400780c */ /* 0x000fe20003f46070 */
[----:B------:R-:W-:Y:S02]  /*126c0*/  VIADD R4, R6, 0xffffff52 ;  /* 0xffffff5206047836 */ /* 0x000fe40000000000 */
[C---:B--2---:R-:W-:Y:S01]  /*126d0*/  IMAD.WIDE R28, R0.reuse, 0x4, R132 ;  /* 0x00000004001c7825 */ /* 0x044fe200078e0284 */
[----:B------:R2:W-:Y:S01]  /*126e0*/  LDGSTS.E [R3+0x12a00], desc[UR8][R24.64], !P3 ;  /* 0x12a0000018037fae */ /* 0x0005e2000d921848 */
[----:B------:R-:W5:Y:S03]  /*126f0*/  LDC R6, c[0x0][0x230] ;  /* 0x00008c00ff067b82 */ /* 0x000f660000000800 */
[----:B------:R3:W-:Y:S01]  /*12700*/  LDGSTS.E [R3+0x12b00], desc[UR8][R22.64], !P3 ;  /* 0x12b0000016037fae */ /* 0x0007e2000d921848 */
[----:B-1----:R-:W-:Y:S01]  /*12710*/  IMAD.WIDE R26, R0, 0x4, R134 ;  /* 0x00000004001a7825 */ /* 0x002fe200078e0286 */
[----:B------:R-:W-:-:S02]  /*12720*/  ISETP.GE.U32.AND P3, PT, R2, 0x7ffffed7, PT ;  /* 0x7ffffed70200780c */ /* 0x000fc40003f66070 */
[----:B------:R1:W-:Y:S01]  /*12730*/  LDGSTS.E [R3+0x13200], desc[UR8][R28.64], !P4 ;  /* 0x132000001c037fae */ /* 0x0003e2000e121848 */
[----:B------:R-:W-:-:S03]  /*12740*/  VIADD R2, R19, 0xffffff4e ;  /* 0xffffff4e13027836 */ /* 0x000fc60000000000 */
[----:B------:R1:W-:Y:S01]  /*12750*/  LDGSTS.E [R3+0x13300], desc[UR8][R26.64], !P4 ;  /* 0x133000001a037fae */ /* 0x0003e2000e121848 */
[----:B------:R-:W5:Y:S01]  /*12760*/  LDC R19, c[0x0][0x230] ;  /* 0x00008c00ff137b82 */ /* 0x000f620000000800 */
[----:B------:R-:W-:Y:S02]  /*12770*/  ISETP.GE.U32.AND P4, PT, R4, 0x7ffffed3, PT ;  /* 0x7ffffed30400780c */ /* 0x000fe40003f86070 */
[----:B----4-:R-:W-:Y:S01]  /*12780*/  IADD3 R4, R12, -0xb6, RZ ;  /* 0xffffff4a0c047810 */ /* 0x010fe20007ffe0ff */
[----:B------:R2:W-:Y:S04]  /*12790*/  STL.64 [R1+0x2e8], R24 ;  /* 0x0002e81801007387 */ /* 0x0005e80000100a00 */
[----:B------:R-:W4:Y:S01]  /*127a0*/  LDC R12, c[0x0][0x230] ;  /* 0x00008c00ff0c7b82 */ /* 0x000f220000000800 */
[----:B------:R3:W-:Y:S04]  /*127b0*/  STL.64 [R1+0x2e0], R22 ;  /* 0x0002e01601007387 */ /* 0x0007e80000100a00 */
[----:B------:R1:W-:Y:S01]  /*127c0*/  STL.64 [R1+0x2d8], R28 ;  /* 0x0002d81c01007387 */ /* 0x0003e20000100a00 */
[----:B--2---:R-:W-:-:S03]  /*127d0*/  IMAD.WIDE R24, R0, 0x4, R136 ;  /* 0x0000000400187825 */ /* 0x004fc600078e0288 */
[----:B------:R2:W-:Y:S01]  /*127e0*/  STL.64 [R1+0x2d0], R26 ;  /* 0x0002d01a01007387 */ /* 0x0005e20000100a00 */
[----:B---3--:R-:W-:-:S03]  /*127f0*/  IMAD.WIDE R22, R0, 0x4, R138 ;  /* 0x0000000400167825 */ /* 0x008fc600078e028a */
[----:B------:R3:W-:Y:S01]  /*12800*/  STL.64 [R1+0x2c8], R24 ;  /* 0x0002c81801007387 */ /* 0x0007e20000100a00 */
[----:B-1----:R-:W-:-:S03]  /*12810*/  IMAD.WIDE R28, R0, 0x4, R140 ;  /* 0x00000004001c7825 */ /* 0x002fc600078e028c */
[----:B------:R3:W-:Y:S01]  /*12820*/  LDGSTS.E [R3+0x13a00], desc[UR8][R24.64], !P5 ;  /* 0x13a0000018037fae */ /* 0x0007e2000e921848 */
[----:B--2---:R-:W-:-:S03]  /*12830*/  IMAD.WIDE R26, R0, 0x4, R142 ;  /* 0x00000004001a7825 */ /* 0x004fc600078e028e */
[----:B------:R1:W-:Y:S04]  /*12840*/  STL.64 [R1+0x2c0], R22 ;  /* 0x0002c01601007387 */ /* 0x0003e80000100a00 */
[----:B------:R1:W-:Y:S01]  /*12850*/  LDGSTS.E [R3+0x13b00], desc[UR8][R22.64], !P5 ;  /* 0x13b0000016037fae */ /* 0x0003e2000e921848 */
[----:B------:R-:W-:Y:S01]  /*12860*/  ISETP.GE.U32.AND P5, PT, R2, 0x7ffffecf, PT ;  /* 0x7ffffecf0200780c */ /* 0x000fe20003fa6070 */
[----:B---3--:R-:W-:Y:S02]  /*12870*/  IMAD.WIDE R24, R0, 0x4, R144 ;  /* 0x0000000400187825 */ /* 0x008fe400078e0290 */
[----:B------:R2:W-:Y:S02]  /*12880*/  STL.64 [R1+0x2b8], R28 ;  /* 0x0002b81c01007387 */ /* 0x0005e40000100a00 */
[----:B------:R-:W-:-:S02]  /*12890*/  VIADD R2, R13, 0xffffff46 ;  /* 0xffffff460d027836 */ /* 0x000fc40000000000 */
[----:B------:R2:W-:Y:S01]  /*128a0*/  LDGSTS.E [R3+0x14200], desc[UR8][R28.64], !P1 ;  /* 0x142000001c037fae */ /* 0x0005e2000c921848 */
[----:B------:R-:W3:Y:S01]  /*128b0*/  LDC R13, c[0x0][0x230] ;  /* 0x00008c00ff0d7b82 */ /* 0x000ee20000000800 */
[----:B-1----:R-:W-:Y:S02]  /*128c0*/  IMAD.WIDE R22, R0, 0x4, R146 ;  /* 0x0000000400167825 */ /* 0x002fe400078e0292 */
[----:B------:R1:W-:Y:S04]  /*128d0*/  STL.64 [R1+0x2b0], R26 ;  /* 0x0002b01a01007387 */ /* 0x0003e80000100a00 */
[----:B------:R1:W-:Y:S01]  /*128e0*/  LDGSTS.E [R3+0x14300], desc[UR8][R26.64], !P1 ;  /* 0x143000001a037fae */ /* 0x0003e2000c921848 */
[----:B------:R-:W-:Y:S01]  /*128f0*/  ISETP.GE.U32.AND P1, PT, R4, 0x7ffffecb, PT ;  /* 0x7ffffecb0400780c */ /* 0x000fe20003f26070 */
[----:B------:R-:W-:-:S02]  /*12900*/  VIADD R4, R5, 0xffffff42 ;  /* 0xffffff4205047836 */ /* 0x000fc40000000000 */
[C---:B--2---:R-:W-:Y:S01]  /*12910*/  IMAD.WIDE R28, R0.reuse, 0x4, R148 ;  /* 0x00000004001c7825 */ /* 0x044fe200078e0294 */
[----:B------:R2:W-:Y:S01]  /*12920*/  STL.64 [R1+0x2a8], R24 ;  /* 0x0002a81801007387 */ /* 0x0005e20000100a00 */
[----:B------:R-:W3:Y:S03]  /*12930*/  LDC R5, c[0x0][0x230] ;  /* 0x00008c00ff057b82 */ /* 0x000ee60000000800 */
[----:B------:R2:W-:Y:S01]  /*12940*/  LDGSTS.E [R3+0x14a00], desc[UR8][R24.64], !P2 ;  /* 0x14a0000018037fae */ /* 0x0005e2000d121848 */
[----:B-1----:R-:W-:-:S03]  /*12950*/  IMAD.WIDE R26, R0, 0x4, R150 ;  /* 0x00000004001a7825 */ /* 0x002fc600078e0296 */
[----:B------:R1:W-:Y:S04]  /*12960*/  STL.64 [R1+0x2a0], R22 ;  /* 0x0002a01601007387 */ /* 0x0003e80000100a00 */
[----:B------:R1:W-:Y:S01]  /*12970*/  LDGSTS.E [R3+0x14b00], desc[UR8][R22.64], !P2 ;  /* 0x14b0000016037fae */ /* 0x0003e2000d121848 */
[----:B------:R-:W-:Y:S01]  /*12980*/  ISETP.GE.U32.AND P2, PT, R2, 0x7ffffec7, PT ;  /* 0x7ffffec70200780c */ /* 0x000fe20003f46070 */
[C---:B--2---:R-:W-:Y:S02]  /*12990*/  IMAD.WIDE R24, R0.reuse, 0x4, R152 ;  /* 0x0000000400187825 */ /* 0x044fe400078e0298 */
[----:B------:R2:W-:Y:S01]  /*129a0*/  STL.64 [R1+0x88], R28 ;  /* 0x0000881c01007387 */ /* 0x0005e20000100a00 */
[----:B------:R-:W-:Y:S02]  /*129b0*/  IADD3 R2, R15, -0xc2, RZ ;  /* 0xffffff3e0f027810 */ /* 0x000fe40007ffe0ff */
[----:B------:R-:W3:Y:S01]  /*129c0*/  LDC R15, c[0x0][0x230] ;  /* 0x00008c00ff0f7b82 */ /* 0x000ee20000000800 */
[----:B------:R2:W-:Y:S01]  /*129d0*/  LDGSTS.E [R3+0x15200], desc[UR8][R28.64], !P3 ;  /* 0x152000001c037fae */ /* 0x0005e2000d921848 */
[----:B-1----:R-:W-:-:S03]  /*129e0*/  IMAD.WIDE R22, R0, 0x4, R154 ;  /* 0x0000000400167825 */ /* 0x002fc600078e029a */
[----:B------:R1:W-:Y:S04]  /*129f0*/  STL.64 [R1+0x80], R26 ;  /* 0x0000801a01007387 */ /* 0x0003e80000100a00 */
[----:B------:R1:W-:Y:S01]  /*12a00*/  LDGSTS.E [R3+0x15300], desc[UR8][R26.64], !P3 ;  /* 0x153000001a037fae */ /* 0x0003e2000d921848 */
[----:B------:R-:W-:Y:S01]  /*12a10*/  ISETP.GE.U32.AND P3, PT, R4, 0x7ffffec3, PT ;  /* 0x7ffffec30400780c */ /* 0x000fe20003f66070 */
[----:B-----5:R-:W-:Y:S02]  /*12a20*/  VIADD R4, R7, 0xffffff3a ;  /* 0xffffff3a07047836 */ /* 0x020fe40000000000 */
        /* <DEDUP_REMOVED lines=11> */
[----:B------:R2:W-:Y:S01]  /*12ae0*/  STL.64 [R1+0x560], R24 ;  /* 0x0005601801007387 */ /* 0x0005e20000100a00 */
[----:B----4-:R-:W-:-:S03]  /*12af0*/  IADD3 R4, R12, -0xce, RZ ;  /* 0xffffff320c047810 */ /* 0x010fc60007ffe0ff */
[----:B------:R4:W-:Y:S01]  /*12b00*/  STL.64 [R1+0x568], R22 ;  /* 0x0005681601007387 */ /* 0x0009e20000100a00 */
[----:B------:R-:W5:Y:S03]  /*12b10*/  LDC R12, c[0x0][0x230] ;  /* 0x00008c00ff0c7b82 */ /* 0x000f660000000800 */
[----:B------:R1:W-:Y:S01]  /*12b20*/  STL.64 [R1+0x580], R28 ;  /* 0x0005801c01007387 */ /* 0x0003e20000100a00 */
[----:B--2---:R-:W-:-:S03]  /*12b30*/  IMAD.WIDE R24, R0, 0x4, R160 ;  /* 0x0000000400187825 */ /* 0x004fc600078e02a0 */
[----:B------:R3:W-:Y:S01]  /*12b40*/  STL.64 [R1+0x588], R26 ;  /* 0x0005881a01007387 */ /* 0x0007e20000100a00 */
[----:B----4-:R-:W-:-:S03]  /*12b50*/  IMAD.WIDE R22, R0, 0x4, R162 ;  /* 0x0000000400167825 */ /* 0x010fc600078e02a2 */
[----:B------:R2:W-:Y:S01]  /*12b60*/  STL.64 [R1+0x5b0], R24 ;  /* 0x0005b01801007387 */ /* 0x0005e20000100a00 */
[----:B-1----:R-:W-:-:S03]  /*12b70*/  IMAD.WIDE R28, R0, 0x4, R164 ;  /* 0x00000004001c7825 */ /* 0x002fc600078e02a4 */
[----:B------:R2:W-:Y:S01]  /*12b80*/  LDGSTS.E [R3+0x16a00], desc[UR8][R24.64], !P1 ;  /* 0x16a0000018037fae */ /* 0x0005e2000c921848 */
[----:B---3--:R-:W-:-:S03]  /*12b90*/  IMAD.WIDE R26, R0, 0x4, R166 ;  /* 0x00000004001a7825 */ /* 0x008fc600078e02a6 */
[----:B------:R1:W-:Y:S04]  /*12ba0*/  STL.64 [R1+0x5b8], R22 ;  /* 0x0005b81601007387 */ /* 0x0003e80000100a00 */
[----:B------:R1:W-:Y:S01]  /*12bb0*/  LDGSTS.E [R3+0x16b00], desc[UR8][R22.64], !P1 ;  /* 0x16b0000016037fae */ /* 0x0003e2000c921848 */
[----:B------:R-:W-:Y:S01]  /*12bc0*/  ISETP.GE.U32.AND P1, PT, R2, 0x7ffffeb7, PT ;  /* 0x7ffffeb70200780c */ /* 0x000fe20003f26070 */
[----:B--2---:R-:W-:Y:S02]  /*12bd0*/  IMAD.WIDE R24, R0, 0x4, R168 ;  /* 0x0000000400187825 */ /* 0x004fe400078e02a8 */
        /* <DEDUP_REMOVED lines=8> */
[----:B--2---:R-:W-:-:S02]  /*12c60*/  IMAD.WIDE R28, R0, 0x4, R172 ;  /* 0x00000004001c7825 */ /* 0x004fc400078e02ac */
[----:B------:R2:W-:Y:S02]  /*12c70*/  STL.64 [R1+0x610], R24 ;  /* 0x0006101801007387 */ /* 0x0005e40000100a00 */
[----:B------:R-:W-:Y:S02]  /*12c80*/  VIADD R4, R6, 0xffffff2a ;  /* 0xffffff2a06047836 */ /* 0x000fe40000000000 */
[----:B------:R2:W-:Y:S01]  /*12c90*/  LDGSTS.E [R3+0x17a00], desc[UR8][R24.64], !P3 ;  /* 0x17a0000018037fae */ /* 0x0005e2000d921848 */
[----:B------:R-:W4:Y:S01]  /*12ca0*/  LDC R6, c[0x0][0x230] ;  /* 0x00008c00ff067b82 */ /* 0x000f220000000800 */
[----:B-1----:R-:W-:Y:S02]  /*12cb0*/  IMAD.WIDE R26, R0, 0x4, R174 ;  /* 0x00000004001a7825 */ /* 0x002fe400078e02ae */
[----:B------:R1:W-:Y:S04]  /*12cc0*/  STL.64 [R1+0x618], R22 ;  /* 0x0006181601007387 */ /* 0x0003e80000100a00 */
[----:B------:R1:W-:Y:S01]  /*12cd0*/  LDGSTS.E [R3+0x17b00], desc[UR8][R22.64], !P3 ;  /* 0x17b0000016037fae */ /* 0x0003e2000d921848 */
[----:B------:R-:W-:Y:S01]  /*12ce0*/  ISETP.GE.U32.AND P3, PT, R2, 0x7ffffeaf, PT ;  /* 0x7ffffeaf0200780c */ /* 0x000fe20003f66070 */
[----:B--2---:R-:W-:-:S02]  /*12cf0*/  IMAD.WIDE R24, R0, 0x4, R176 ;  /* 0x0000000400187825 */ /* 0x004fc400078e02b0 */
[----:B------:R2:W-:Y:S01]  /*12d00*/  STL.64 [R1+0x640], R28 ;  /* 0x0006401c01007387 */ /* 0x0005e20000100a00 */
[----:B------:R-:W-:Y:S02]  /*12d10*/  IADD3 R2, R13, -0xda, RZ ;  /* 0xffffff260d027810 */ /* 0x000fe40007ffe0ff */
[----:B------:R-:W4:Y:S01]  /*12d20*/  LDC R13, c[0x0][0x230] ;  /* 0x00008c00ff0d7b82 */ /* 0x000f220000000800 */
[----:B------:R2:W-:Y:S01]  /*12d30*/  LDGSTS.E [R3+0x18200], desc[UR8][R28.64], !P4 ;  /* 0x182000001c037fae */ /* 0x0005e2000e121848 */
[----:B-1----:R-:W-:-:S03]  /*12d40*/  IMAD.WIDE R22, R0, 0x4, R178 ;  /* 0x0000000400167825 */ /* 0x002fc600078e02b2 */
[----:B------:R1:W-:Y:S04]  /*12d50*/  STL.64 [R1+0x648], R26 ;  /* 0x0006481a01007387 */ /* 0x0003e80000100a00 */
[----:B------:R1:W-:Y:S01]  /*12d60*/  LDGSTS.E [R3+0x18300], desc[UR8][R26.64], !P4 ;  /* 0x183000001a037fae */ /* 0x0003e2000e121848 */
[----:B------:R-:W-:Y:S01]  /*12d70*/  ISETP.GE.U32.AND P4, PT, R4, 0x7ffffeab, PT ;  /* 0x7ffffeab0400780c */ /* 0x000fe20003f86070 */
[----:B--2---:R-:W-:Y:S02]  /*12d80*/  IMAD.WIDE R28, R0, 0x4, R180 ;  /* 0x00000004001c7825 */ /* 0x004fe400078e02b4 */
[----:B------:R2:W-:Y:S02]  /*12d90*/  STL.64 [R1+0x670], R24 ;  /* 0x0006701801007387 */ /* 0x0005e40000100a00 */
[----:B------:R-:W-:-:S02]  /*12da0*/  VIADD R4, R5, 0xffffff22 ;  /* 0xffffff2205047836 */ /* 0x000fc40000000000 */
[----:B------:R2:W-:Y:S01]  /*12db0*/  LDGSTS.E [R3+0x18a00], desc[UR8][R24.64], !P5 ;  /* 0x18a0000018037fae */ /* 0x0005e2000e921848 */
[----:B------:R-:W4:Y:S01]  /*12dc0*/  LDC R5, c[0x0][0x230] ;  /* 0x00008c00ff057b82 */ /* 0x000f220000000800 */
[----:B-1----:R-:W-:Y:S02]  /*12dd0*/  IMAD.WIDE R26, R0, 0x4, R182 ;  /* 0x00000004001a7825 */ /* 0x002fe400078e02b6 */
[----:B------:R1:W-:Y:S04]  /*12de0*/  STL.64 [R1+0x678], R22 ;  /* 0x0006781601007387 */ /* 0x0003e80000100a00 */
[----:B------:R1:W-:Y:S01]  /*12df0*/  LDGSTS.E [R3+0x18b00], desc[UR8][R22.64], !P5 ;  /* 0x18b0000016037fae */ /* 0x0003e2000e921848 */
[----:B------:R-:W-:Y:S01]  /*12e00*/  ISETP.GE.U32.AND P5, PT, R2, 0x7ffffea7, PT ;  /* 0x7ffffea70200780c */ /* 0x000fe20003fa6070 */
[----:B--2---:R-:W-:-:S02]  /*12e10*/  IMAD.WIDE R24, R0, 0x4, R184 ;  /* 0x0000000400187825 */ /* 0x004fc400078e02b8 */
[----:B------:R2:W-:Y:S02]  /*12e20*/  STL.64 [R1+0x6b0], R28 ;  /* 0x0006b01c01007387 */ /* 0x0005e40000100a00 */
[----:B-----5:R-:W-:Y:S02]  /*12e30*/  VIADD R2, R19, 0xffffff1e ;  /* 0xffffff1e13027836 */ /* 0x020fe40000000000 */
[----:B------:R2:W-:Y:S01]  /*12e40*/  LDGSTS.E [R3+0x19200], desc[UR8][R28.64], !P1 ;  /* 0x192000001c037fae */ /* 0x0005e2000c921848 */
[C---:B------:R-:W-:Y:S01]  /*12e50*/  IMAD.WIDE R34, R0.reuse, 0x4, R220 ;  /* 0x0000000400227825 */ /* 0x040fe200078e02dc */
[----:B------:R-:W5:Y:S03]  /*12e60*/  LDC R19, c[0x0][0x230] ;  /* 0x00008c00ff137b82 */ /* 0x000f660000000800 */
[----:B-1----:R-:W-:Y:S01]  /*12e70*/  IMAD.WIDE R22, R0, 0x4, R186 ;  /* 0x0000000400167825 */ /* 0x002fe200078e02ba */
[----:B------:R1:W-:Y:S04]  /*12e80*/  STL.64 [R1+0x6b8], R26 ;  /* 0x0006b81a01007387 */ /* 0x0003e80000100a00 */
[----:B------:R1:W-:Y:S01]  /*12e90*/  LDGSTS.E [R3+0x19300], desc[UR8][R26.64], !P1 ;  /* 0x193000001a037fae */ /* 0x0003e2000c921848 */
[----:B------:R-:W-:Y:S01]  /*12ea0*/  ISETP.GE.U32.AND P1, PT, R4, 0x7ffffea3, PT ;  /* 0x7ffffea30400780c */ /* 0x000fe20003f26070 */
[----:B--2---:R-:W-:Y:S01]  /*12eb0*/  IMAD.WIDE R28, R0, 0x4, R188 ;  /* 0x00000004001c7825 */ /* 0x004fe200078e02bc */
[----:B------:R-:W-:Y:S01]  /*12ec0*/  IADD3 R4, R12, -0xe6, RZ ;  /* 0xffffff1a0c047810 */ /* 0x000fe20007ffe0ff */
[----:B------:R2:W-:Y:S01]  /*12ed0*/  STL.64 [R1+0x6e0], R24 ;  /* 0x0006e01801007387 */ /* 0x0005e20000100a00 */
[----:B------:R-:W5:Y:S03]  /*12ee0*/  LDC R12, c[0x0][0x230] ;  /* 0x00008c00ff0c7b82 */ /* 0x000f660000000800 */
[----:B------:R2:W-:Y:S01]  /*12ef0*/  LDGSTS.E [R3+0x19a00], desc[UR8][R24.64], !P2 ;  /* 0x19a0000018037fae */ /* 0x0005e2000d121848 */
[----:B-1----:R-:W-:-:S03]  /*12f00*/  IMAD.WIDE R26, R0, 0x4, R190 ;  /* 0x00000004001a7825 */ /* 0x002fc600078e02be */
[----:B------:R1:W-:Y:S04]  /*12f10*/  STL.64 [R1+0x6e8], R22 ;  /* 0x0006e81601007387 */ /* 0x0003e80000100a00 */
[----:B------:R1:W-:Y:S01]  /*12f20*/  LDGSTS.E [R3+0x19b00], desc[UR8][R22.64], !P2 ;  /* 0x19b0000016037fae */ /* 0x0003e2000d121848 */
[----:B------:R-:W-:Y:S01]  /*12f30*/  ISETP.GE.U32.AND P2, PT, R2, 0x7ffffe9f, PT ;  /* 0x7ffffe9f0200780c */ /* 0x000fe20003f46070 */
[----:B--2---:R-:W-:Y:S02]  /*12f40*/  IMAD.WIDE R24, R0, 0x4, R192 ;  /* 0x0000000400187825 */ /* 0x004fe400078e02c0 */
[----:B------:R2:W-:Y:S02]  /*12f50*/  LDGSTS.E [R3+0x1a200], desc[UR8][R28.64], !P3 ;  /* 0x1a2000001c037fae */ /* 0x0005e4000d921848 */
[----:B------:R-:W-:-:S02]  /*12f60*/  VIADD R2, R15, 0xffffff16 ;  /* 0xffffff160f027836 */ /* 0x000fc40000000000 */
[----:B------:R2:W-:Y:S01]  /*12f70*/  STL.64 [R1+0x710], R28 ;  /* 0x0007101c01007387 */ /* 0x0005e20000100a00 */
[----:B------:R-:W5:Y:S01]  /*12f80*/  LDC R15, c[0x0][0x230] ;  /* 0x00008c00ff0f7b82 */ /* 0x000f620000000800 */
[----:B-1----:R-:W-:Y:S02]  /*12f90*/  IMAD.WIDE R22, R0, 0x4, R194 ;  /* 0x0000000400167825 */ /* 0x002fe400078e02c2 */
[----:B------:R1:W-:Y:S01]  /*12fa0*/  LDGSTS.E [R3+0x1a300], desc[UR8][R26.64], !P3 ;  /* 0x1a3000001a037fae */ /* 0x0003e2000d921848 */
[----:B------:R-:W-:-:S03]  /*12fb0*/  ISETP.GE.U32.AND P3, PT, R4, 0x7ffffe9b, PT ;  /* 0x7ffffe9b0400780c */ /* 0x000fc60003f66070 */
[----:B------:R1:W-:Y:S01]  /*12fc0*/  STL.64 [R1+0x718], R26 ;  /* 0x0007181a01007387 */ /* 0x0003e20000100a00 */
[----:B------:R-:W-:Y:S02]  /*12fd0*/  VIADD R4, R7, 0xffffff12 ;  /* 0xffffff1207047836 */ /* 0x000fe40000000000 */
[C---:B--2---:R-:W-:Y:S01]  /*12fe0*/  IMAD.WIDE R28, R0.reuse, 0x4, R196 ;  /* 0x00000004001c7825 */ /* 0x044fe200078e02c4 */
[----:B------:R2:W-:Y:S01]  /*12ff0*/  STL.64 [R1+0x740], R24 ;  /* 0x0007401801007387 */ /* 0x0005e20000100a00 */
[----:B------:R-:W5:Y:S03]  /*13000*/  LDC R7, c[0x0][0x230] ;  /* 0x00008c00ff077b82 */ /* 0x000f660000000800 */
[----:B------:R2:W-:Y:S01]  /*13010*/  LDGSTS.E [R3+0x1aa00], desc[UR8][R24.64], !P4 ;  /* 0x1aa0000018037fae */ /* 0x0005e2000e121848 */
[----:B-1----:R-:W-:-:S03]  /*13020*/  IMAD.WIDE R26, R0, 0x4, R198 ;  /* 0x00000004001a7825 */ /* 0x002fc600078e02c6 */
[----:B------:R1:W-:Y:S04]  /*13030*/  STL.64 [R1+0x748], R22 ;  /* 0x0007481601007387 */ /* 0x0003e80000100a00 */
[----:B------:R1:W-:Y:S01]  /*13040*/  LDGSTS.E [R3+0x1ab00], desc[UR8][R22.64], !P4 ;  /* 0x1ab0000016037fae */ /* 0x0003e2000e121848 */
[----:B--2---:R-:W-:Y:S01]  /*13050*/  IMAD.WIDE R24, R0, 0x4, R200 ;  /* 0x0000000400187825 */ /* 0x004fe200078e02c8 */
[----:B------:R-:W-:Y:S02]  /*13060*/  ISETP.GE.U32.AND P4, PT, R2, 0x7ffffe97, PT ;  /* 0x7ffffe970200780c */ /* 0x000fe40003f86070 */
[----:B------:R2:W-:Y:S04]  /*13070*/  STL.64 [R1+0x770], R28 ;  /* 0x0007701c01007387 */ /* 0x0005e80000100a00 */
[----:B------:R2:W-:Y:S01]  /*13080*/  LDGSTS.E [R3+0x1b200], desc[UR8][R28.64], !P5 ;  /* 0x1b2000001c037fae */ /* 0x0005e2000e921848 */
[----:B-1----:R-:W-:-:S03]  /*13090*/  IMAD.WIDE R22, R0, 0x4, R202 ;  /* 0x0000000400167825 */ /* 0x002fc600078e02ca */
[----:B------:R1:W-:Y:S04]  /*130a0*/  STL.64 [R1+0x778], R26 ;  /* 0x0007781a01007387 */ /* 0x0003e80000100a00 */
[----:B------:R1:W-:Y:S01]  /*130b0*/  LDGSTS.E [R3+0x1b300], desc[UR8][R26.64], !P5 ;  /* 0x1b3000001a037fae */ /* 0x0003e2000e921848 */
[----:B------:R-:W-:Y:S01]  /*130c0*/  ISETP.GE.U32.AND P5, PT, R4, 0x7ffffe93, PT ;  /* 0x7ffffe930400780c */ /* 0x000fe20003fa6070 */
[C---:B--2---:R-:W-:Y:S02]  /*130d0*/  IMAD.WIDE R28, R0.reuse, 0x4, R204 ;  /* 0x00000004001c7825 */ /* 0x044fe400078e02cc */
[----:B------:R2:W-:Y:S04]  /*130e0*/  STL.64 [R1+0x7f0], R24 ;  /* 0x0007f01801007387 */ /* 0x0005e80000100a00 */
[----:B------:R2:W-:Y:S01]  /*130f0*/  LDGSTS.E [R3+0x1ba00], desc[UR8][R24.64], !P1 ;  /* 0x1ba0000018037fae */ /* 0x0005e2000c921848 */
[----:B-1----:R-:W-:-:S03]  /*13100*/  IMAD.WIDE R26, R0, 0x4, R206 ;  /* 0x00000004001a7825 */ /* 0x002fc600078e02ce */
[----:B------:R1:W-:Y:S04]  /*13110*/  STL.64 [R1+0x800], R22 ;  /* 0x0008001601007387 */ /* 0x0003e80000100a00 */
[----:B------:R1:W-:Y:S01]  /*13120*/  LDGSTS.E [R3+0x1bb00], desc[UR8][R22.64], !P1 ;  /* 0x1bb0000016037fae */ /* 0x0003e2000c921848 */
[----:B--2---:R-:W-:-:S03]  /*13130*/  IMAD.WIDE R24, R0, 0x4, R208 ;  /* 0x0000000400187825 */ /* 0x004fc600078e02d0 */
        /* <DEDUP_REMOVED lines=12> */
[----:B------:R-:W-:Y:S04]  /*13200*/  STL.64 [R1+0x930], R28 ;  /* 0x0009301c01007387 */ /* 0x000fe80000100a00 */
[----:B------:R-:W-:Y:S01]  /*13210*/  STL.64 [R1+0x938], R26 ;  /* 0x0009381a01007387 */ /* 0x000fe20000100a00 */
[----:B-1----:R-:W-:-:S03]  /*13220*/  IMAD.WIDE R22, R0, 0x4, R218 ;  /* 0x0000000400167825 */ /* 0x002fc600078e02da */
[----:B------:R-:W-:Y:S04]  /*13230*/  LDGSTS.E [R3+0x1d200], desc[UR8][R28.64], !P4 ;  /* 0x1d2000001c037fae */ /* 0x000fe8000e121848 */
[----:B------:R-:W-:Y:S04]  /*13240*/  LDGSTS.E [R3+0x1d300], desc[UR8][R26.64], !P4 ;  /* 0x1d3000001a037fae */ /* 0x000fe8000e121848 */
[----:B------:R1:W-:Y:S04]  /*13250*/  STL.64 [R1+0x960], R24 ;  /* 0x0009601801007387 */ /* 0x0003e80000100a00 */
[----:B------:R2:W-:Y:S04]  /*13260*/  STL.64 [R1+0x970], R22 ;  /* 0x0009701601007387 */ /* 0x0005e80000100a00 */
[----:B------:R-:W-:Y:S01]  /*13270*/  LDGSTS.E [R3+0x1da00], desc[UR8][R24.64], !P5 ;  /* 0x1da0000018037fae */ /* 0x000fe2000e921848 */
[----:B---3--:R-:W-:-:S02]  /*13280*/  IADD3 R2, R14, -0xf2, RZ ;  /* 0xffffff0e0e027810 */ /* 0x008fc40007ffe0ff */
[----:B------:R-:W3:Y:S01]  /*13290*/  LDC R14, c[0x0][0x230] ;  /* 0x00008c00ff0e7b82 */ /* 0x000ee20000000800 */
[----:B----4-:R-:W-:Y:S01]  /*132a0*/  VIADD R4, R6, 0xffffff0a ;  /* 0xffffff0a06047836 */ /* 0x010fe20000000000 */
[----:B-1----:R-:W4:Y:S01]  /*132b0*/  LDL.LU.64 R24, [R1+0x78] ;  /* 0x0000780001187983 */ /* 0x002f220000300a00 */
[----:B------:R-:W-:Y:S01]  /*132c0*/  ISETP.GE.U32.AND P1, PT, R2, 0x7ffffe8f, PT ;  /* 0x7ffffe8f0200780c */ /* 0x000fe20003f26070 */
[----:B------:R-:W-:-:S04]  /*132d0*/  IMAD.WIDE R32, R0, 0x4, R222 ;  /* 0x0000000400207825 */ /* 0x000fc800078e02de */
[----:B------:R-:W1:Y:S01]  /*132e0*/  LDC R6, c[0x0][0x230] ;  /* 0x00008c00ff067b82 */ /* 0x000e620000000800 */
[----:B------:R-:W4:Y:S04]  /*132f0*/  LDL.LU.64 R28, [R1+0x70] ;  /* 0x00007000011c7983 */ /* 0x000f280000300a00 */
[----:B------:R-:W4:Y:S04]  /*13300*/  LDL.LU.64 R26, [R1+0x48] ;  /* 0x00004800011a7983 */ /* 0x000f280000300a00 */
[----:B------:R-:W4:Y:S01]  /*13310*/  LDL.LU.64 R242, [R1+0x40] ;  /* 0x0000400001f27983 */ /* 0x000f220000300a00 */
[----:B------:R-:W-:Y:S01]  /*13320*/  VIADD R2, R13, 0xffffff06 ;  /* 0xffffff060d027836 */ /* 0x000fe20000000000 */
[----:B------:R-:W-:Y:S01]  /*13330*/  ISETP.GE.U32.AND P2, PT, R4, 0x7ffffe8b, PT ;  /* 0x7ffffe8b0400780c */ /* 0x000fe20003f46070 */
[----:B------:R-:W-:Y:S01]  /*13340*/  IMAD.WIDE R30, R0, 0x4, R224 ;  /* 0x00000004001e7825 */ /* 0x000fe200078e02e0 */
[----:B------:R2:W-:Y:S01]  /*13350*/  LDGSTS.E [R3+0x1db00], desc[UR8][R22.64], !P5 ;  /* 0x1db0000016037fae */ /* 0x0005e2000e921848 */
[----:B------:R-:W1:Y:S01]  /*13360*/  LDC R13, c[0x0][0x230] ;  /* 0x00008c00ff0d7b82 */ /* 0x000e620000000800 */
[----:B------:R-:W-:Y:S01]  /*13370*/  ISETP.GE.U32.AND P3, PT, R2, 0x7ffffe87, PT ;  /* 0x7ffffe870200780c */ /* 0x000fe20003f66070 */
[----:B-----5:R-:W-:Y:S01]  /*13380*/  VIADD R2, R15, 0xffffff7d ;  /* 0xffffff7d0f027836 */ /* 0x020fe20000000000 */
[----:B------:R-:W-:Y:S01]  /*13390*/  IADD3 R4, R5, -0xfe, RZ ;  /* 0xffffff0205047810 */ /* 0x000fe20007ffe0ff */
[----:B------:R5:W-:Y:S04]  /*133a0*/  STL.64 [R1+0x9e8], R34 ;  /* 0x0009e82201007387 */ /* 0x000be80000100a00 */
[----:B------:R-:W1:Y:S01]  /*133b0*/  LDC R15, c[0x0][0x230] ;  /* 0x00008c00ff0f7b82 */ /* 0x000e620000000800 */
[----:B------:R5:W-:Y:S01]  /*133c0*/  LDGSTS.E [R3+0x1e200], desc[UR8][R34.64], !P1 ;  /* 0x1e20000022037fae */ /* 0x000be2000c921848 */
[----:B--2---:R-:W-:Y:S01]  /*133d0*/  IMAD.WIDE R22, R0, 0x4, R226 ;  /* 0x0000000400167825 */ /* 0x004fe200078e02e2 */
[----:B------:R-:W-:-:S02]  /*133e0*/  ISETP.GE.U32.AND P4, PT, R4, 0x7ffffe83, PT ;  /* 0x7ffffe830400780c */ /* 0x000fc40003f86070 */
[----:B------:R2:W-:Y:S01]  /*133f0*/  STL.64 [R1+0x9f0], R32 ;  /* 0x0009f02001007387 */ /* 0x0005e20000100a00 */
[----:B------:R-:W-:Y:S01]  /*13400*/  ISETP.GE.U32.AND P5, PT, R2, 0x7ffffefe, PT ;  /* 0x7ffffefe0200780c */ /* 0x000fe20003fa6070 */
[----:B------:R-:W-:Y:S01]  /*13410*/  IMAD.WIDE R36, R0, 0x4, R228 ;  /* 0x0000000400247825 */ /* 0x000fe200078e02e4 */
[----:B------:R-:W1:Y:S01]  /*13420*/  LDC R5, c[0x0][0x230] ;  /* 0x00008c00ff057b82 */ /* 0x000e620000000800 */
[----:B------:R2:W-:Y:S04]  /*13430*/  LDGSTS.E [R3+0x1e300], desc[UR8][R32.64], !P1 ;  /* 0x1e30000020037fae */ /* 0x0005e8000c921848 */
[----:B------:R-:W-:Y:S04]  /*13440*/  STL.64 [R1+0xa70], R30 ;  /* 0x000a701e01007387 */ /* 0x000fe80000100a00 */
[----:B------:R2:W-:Y:S01]  /*13450*/  LDGSTS.E [R3+0x1ea00], desc[UR8][R30.64], !P2 ;  /* 0x1ea000001e037fae */ /* 0x0005e2000d121848 */
[----:B---3--:R-:W-:-:S03]  /*13460*/  IADD3 R2, R14, -0x8b, RZ ;  /* 0xffffff750e027810 */ /* 0x008fc60007ffe0ff */
[----:B------:R3:W-:Y:S04]  /*13470*/  STL.64 [R1+0xa80], R22 ;  /* 0x000a801601007387 */ /* 0x0007e80000100a00 */
[----:B------:R1:W-:Y:S01]  /*13480*/  LDGSTS.E [R3+0x1eb00], desc[UR8][R22.64], !P2 ;  /* 0x1eb0000016037fae */ /* 0x0003e2000d121848 */
[----:B-----5:R-:W-:Y:S01]  /*13490*/  IMAD.WIDE R34, R0, 0x4, R230 ;  /* 0x0000000400227825 */ /* 0x020fe200078e02e6 */
[----:B------:R-:W-:Y:S02]  /*134a0*/  ISETP.GE.U32.AND P2, PT, R2, 0x7ffffef6, PT ;  /* 0x7ffffef60200780c */ /* 0x000fe40003f46070 */
[----:B------:R-:W-:Y:S01]  /*134b0*/  LDGSTS.E [R3+0x1f200], desc[UR8][R36.64], !P3 ;  /* 0x1f20000024037fae */ /* 0x000fe2000d921848 */
[----:B--2---:R-:W-:-:S03]  /*134c0*/  IMAD.WIDE R32, R0, 0x4, R232 ;  /* 0x0000000400207825 */ /* 0x004fc600078e02e8 */
[----:B------:R-:W-:Y:S04]  /*134d0*/  LDGSTS.E [R3+0x1f300], desc[UR8][R34.64], !P3 ;  /* 0x1f30000022037fae */ /* 0x000fe8000d921848 */
[----:B---3--:R-:W2:Y:S04]  /*134e0*/  LDL.LU.64 R22, [R1+0x18] ;  /* 0x0000180001167983 */ /* 0x008ea80000300a00 */
[----:B------:R-:W3:Y:S01]  /*134f0*/  LDL.LU.64 R240, [R1+0x10] ;  /* 0x0000100001f07983 */ /* 0x000ee20000300a00 */
[----:B------:R-:W-:-:S04]  /*13500*/  IMAD.WIDE R30, R0, 0x4, R234 ;  /* 0x00000004001e7825 */ /* 0x000fc800078e02ea */
[----:B------:R-:W-:Y:S01]  /*13510*/  VIADD R2, R12, 0xffffff6d ;  /* 0xffffff6d0c027836 */ /* 0x000fe20000000000 */
[----:B------:R-:W-:Y:S01]  /*13520*/  STL.64 [R1+0xb48], R36 ;  /* 0x000b482401007387 */ /* 0x000fe20000100a00 */
[----:B----4-:R-:W-:-:S03]  /*13530*/  IMAD.WIDE R24, R0, 0x4, R24 ;  /* 0x0000000400187825 */ /* 0x010fc600078e0218 */
[----:B------:R-:W-:Y:S01]  /*13540*/  STL.64 [R1+0xb50], R34 ;  /* 0x000b502201007387 */ /* 0x000fe20000100a00 */
[----:B------:R-:W4:Y:S01]  /*13550*/  LDC R12, c[0x0][0x230] ;  /* 0x00008c00ff0c7b82 */ /* 0x000f220000000800 */
[C---:B------:R-:W-:Y:S02]  /*13560*/  IMAD.WIDE R28, R0.reuse, 0x4, R28 ;  /* 0x00000004001c7825 */ /* 0x040fe400078e021c */
[----:B------:R3:W-:Y:S02]  /*13570*/  LDGSTS.E [R3+0x1fa00], desc[UR8][R32.64], !P4 ;  /* 0x1fa0000020037fae */ /* 0x0007e4000e121848 */
[----:B------:R-:W-:Y:S02]  /*13580*/  IMAD.WIDE R26, R0, 0x4, R26 ;  /* 0x00000004001a7825 */ /* 0x000fe400078e021a */
[----:B------:R-:W-:Y:S04]  /*13590*/  STL.64 [R1+0xb98], R32 ;  /* 0x000b982001007387 */ /* 0x000fe80000100a00 */
[----:B------:R-:W-:Y:S01]  /*135a0*/  LDGSTS.E [R3+0x1fb00], desc[UR8][R30.64], !P4 ;  /* 0x1fb000001e037fae */ /* 0x000fe2000e121848 */
[----:B------:R-:W-:Y:S01]  /*135b0*/  ISETP.GE.U32.AND P4, PT, R2, 0x7ffffeee, PT ;  /* 0x7ffffeee0200780c */ /* 0x000fe20003f86070 */
[----:B-1----:R-:W-:-:S02]  /*135c0*/  VIADD R2, R15, 0xffffff65 ;  /* 0xffffff650f027836 */ /* 0x002fc40000000000 */
[----:B------:R1:W-:Y:S01]  /*135d0*/  STL.64 [R1+0xba0], R30 ;  /* 0x000ba01e01007387 */ /* 0x0003e20000100a00 */
[----:B------:R-:W-:-:S03]  /*135e0*/  IMAD.WIDE R14, R0, 0x4, R242 ;  /* 0x00000004000e7825 */ /* 0x000fc600078e02f2 */
[----:B------:R5:W-:Y:S04]  /*135f0*/  STL.64 [R1+0x68], R24 ;  /* 0x0000681801007387 */ /* 0x000be80000100a00 */
[----:B------:R4:W-:Y:S04]  /*13600*/  STL.64 [R1+0x60], R28 ;  /* 0x0000601c01007387 */ /* 0x0009e80000100a00 */
[----:B-1----:R-:W3:Y:S04]  /*13610*/  LDL.LU.64 R30, [R1+0x90] ;  /* 0x00009000011e7983 */ /* 0x002ee80000300a00 */
[----:B------:R-:W-:Y:S04]  /*13620*/  LDGSTS.E [R9+0x10400], desc[UR8][R24.64], !P5 ;  /* 0x1040000018097fae */ /* 0x000fe8000e921848 */
[----:B------:R1:W-:Y:S01]  /*13630*/  STL.64 [R1+0x28], R26 ;  /* 0x0000281a01007387 */ /* 0x0003e20000100a00 */
[----:B------:R-:W-:-:S02]  /*13640*/  VIADD R4, R7, 0xffffff79 ;  /* 0xffffff7907047836 */ /* 0x000fc40000000000 */
[----:B------:R-:W1:Y:S01]  /*13650*/  LDC R7, c[0x0][0x230] ;  /* 0x00008c00ff077b82 */ /* 0x000e620000000800 */
[----:B------:R-:W-:Y:S04]  /*13660*/  LDGSTS.E [R9+0x10500], desc[UR8][R28.64], !P5 ;  /* 0x105000001c097fae */ /* 0x000fe8000e921848 */
[----:B-----5:R-:W5:Y:S04]  /*13670*/  LDL.LU.64 R24, [R1+0x98] ;  /* 0x0000980001187983 */ /* 0x020f680000300a00 */
[----:B------:R1:W-:Y:S04]  /*13680*/  STL.64 [R1+0x20], R14 ;  /* 0x0000200e01007387 */ /* 0x0003e80000100a00 */
[----:B------:R-:W5:Y:S01]  /*13690*/  LDL.LU.64 R242, [R1+0xa0] ;  /* 0x0000a00001f27983 */ /* 0x000f620000300a00 */
[----:B------:R-:W-:-:S03]  /*136a0*/  ISETP.GE.U32.AND P1, PT, R4, 0x7ffffefa, PT ;  /* 0x7ffffefa0400780c */ /* 0x000fc60003f26070 */
[----:B----4-:R-:W4:Y:S01]  /*136b0*/  LDL.LU.64 R28, [R1+0xa8] ;  /* 0x0000a800011c7983 */ /* 0x010f220000300a00 */
[----:B--2---:R-:W-:-:S04]  /*136c0*/  IMAD.WIDE R22, R0, 0x4, R22 ;  /* 0x0000000400167825 */ /* 0x004fc800078e0216 */
[----:B---3--:R-:W-:-:S05]  /*136d0*/  IMAD.WIDE R32, R0, 0x4, R240 ;  /* 0x0000000400207825 */ /* 0x008fca00078e02f0 */
[----:B------:R-:W-:Y:S04]  /*136e0*/  LDGSTS.E [R9+0x10c00], desc[UR8][R26.64], !P1 ;  /* 0x10c000001a097fae */ /* 0x000fe8000c921848 */
[----:B------:R2:W-:Y:S04]  /*136f0*/  LDGSTS.E [R9+0x10d00], desc[UR8][R14.64], !P1 ;  /* 0x10d000000e097fae */ /* 0x0005e8000c921848 */
[----:B------:R-:W-:Y:S04]  /*13700*/  LDGSTS.E [R9+0x11400], desc[UR8][R22.64], !P2 ;  /* 0x1140000016097fae */ /* 0x000fe8000d121848 */
[----:B-1----:R-:W3:Y:S04]  /*13710*/  LDL.LU.64 R26, [R1+0xb0] ;  /* 0x0000b000011a7983 */ /* 0x002ee80000300a00 */
[----:B------:R1:W-:Y:S01]  /*13720*/  STL.64 [R1+0x8], R22 ;  /* 0x0000081601007387 */ /* 0x0003e20000100a00 */
[----:B------:R-:W-:-:S03]  /*13730*/  IMAD.WIDE R192, R0, 0x4, R30 ;  /* 0x0000000400c07825 */ /* 0x000fc600078e021e */
[----:B------:R3:W-:Y:S01]  /*13740*/  STL.64 [R1], R32 ;  /* 0x0000002001007387 */ /* 0x0007e20000100a00 */
[----:B--2---:R-:W2:Y:S03]  /*13750*/  LDC R14, c[0x0][0x230] ;  /* 0x00008c00ff0e7b82 */ /* 0x004ea60000000800 */
[----:B------:R-:W2:Y:S04]  /*13760*/  LDL.LU.64 R240, [R1+0xb8] ;  /* 0x0000b80001f07983 */ /* 0x000ea80000300a00 */
[----:B-1----:R-:W2:Y:S01]  /*13770*/  LDL.LU.64 R22, [R1+0xc0] ;  /* 0x0000c00001167983 */ /* 0x002ea20000300a00 */
[----:B-----5:R-:W-:-:S03]  /*13780*/  IMAD.WIDE R162, R0, 0x4, R24 ;  /* 0x0000000400a27825 */ /* 0x020fc600078e0218 */
[----:B------:R-:W5:Y:S01]  /*13790*/  LDL.LU.64 R238, [R1+0xc8] ;  /* 0x0000c80001ee7983 */ /* 0x000f620000300a00 */
[----:B------:R-:W1:Y:S03]  /*137a0*/  LDC R15, c[0x0][0x230] ;  /* 0x00008c00ff0f7b82 */ /* 0x000e660000000800 */
[----:B------:R-:W5:Y:S01]  /*137b0*/  LDL.LU.64 R30, [R1+0xd0] ;  /* 0x0000d000011e7983 */ /* 0x000f620000300a00 */
[----:B------:R-:W-:-:S03]  /*137c0*/  IMAD.WIDE R160, R0, 0x4, R242 ;  /* 0x0000000400a07825 */ /* 0x000fc600078e02f2 */
[----:B------:R-:W5:Y:S04]  /*137d0*/  LDL.LU.64 R24, [R1+0xd8] ;  /* 0x0000d80001187983 */ /* 0x000f680000300a00 */
[----:B------:R-:W5:Y:S01]  /*137e0*/  LDL.LU.64 R242, [R1+0xe0] ;  /* 0x0000e00001f27983 */ /* 0x000f620000300a00 */
[----:B----4-:R-:W-:-:S03]  /*137f0*/  IMAD.WIDE R150, R0, 0x4, R28 ;  /* 0x0000000400967825 */ /* 0x010fc600078e021c */
[----:B------:R-:W4:Y:S01]  /*13800*/  LDL.LU.64 R28, [R1+0xe8] ;  /* 0x0000e800011c7983 */ /* 0x000f220000300a00 */
[----:B------:R-:W-:Y:S02]  /*13810*/  VIADD R4, R6, 0xffffff71 ;  /* 0xffffff7106047836 */ /* 0x000fe40000000000 */
[----:B------:R-:W1:Y:S01]  /*13820*/  LDC R6, c[0x0][0x230] ;  /* 0x00008c00ff067b82 */ /* 0x000e620000000800 */
[----:B------:R-:W-:Y:S01]  /*13830*/  IMAD.WIDE R222, R0, 0x4, R246 ;  /* 0x0000000400de7825 */ /* 0x000fe200078e02f6 */
[----:B------:R-:W-:Y:S01]  /*13840*/  ISETP.GE.U32.AND P1, PT, R2, 0x7ffffee6, PT ;  /* 0x7ffffee60200780c */ /* 0x000fe20003f26070 */
[----:B------:R1:W-:Y:S02]  /*13850*/  LDGSTS.E [R9+0x11500], desc[UR8][R32.64], !P2 ;  /* 0x1150000020097fae */ /* 0x0003e4000d121848 */
[C---:B---3--:R-:W-:Y:S02]  /*13860*/  IMAD.WIDE R148, R0.reuse, 0x4, R26 ;  /* 0x0000000400947825 */ /* 0x048fe400078e021a */
[----:B------:R-:W3:Y:S02]  /*13870*/  LDL.LU.64 R26, [R1+0xf0] ;  /* 0x0000f000011a7983 */ /* 0x000ee40000300a00 */
[----:B--2---:R-:W-:-:S02]  /*13880*/  IMAD.WIDE R142, R0, 0x4, R240 ;  /* 0x00000004008e7825 */ /* 0x004fc400078e02f0 */
[----:B------:R-:W2:Y:S02]  /*13890*/  LDL.LU.64 R240, [R1+0xf8] ;  /* 0x0000f80001f07983 */ /* 0x000ea40000300a00 */
[C---:B------:R-:W-:Y:S02]  /*138a0*/  IMAD.WIDE R140, R0.reuse, 0x4, R22 ;  /* 0x00000004008c7825 */ /* 0x040fe400078e0216 */
[----:B------:R-:W2:Y:S02]  /*138b0*/  LDL.LU.64 R22, [R1+0x100] ;  /* 0x0001000001167983 */ /* 0x000ea40000300a00 */
[C---:B-----5:R-:W-:Y:S02]  /*138c0*/  IMAD.WIDE R134, R0.reuse, 0x4, R238 ;  /* 0x0000000400867825 */ /* 0x060fe400078e02ee */
[----:B------:R-:W5:Y:S02]  /*138d0*/  LDL.LU.64 R238, [R1+0x108] ;  /* 0x0001080001ee7983 */ /* 0x000f640000300a00 */
[----:B------:R-:W-:-:S02]  /*138e0*/  IMAD.WIDE R132, R0, 0x4, R30 ;  /* 0x0000000400847825 */ /* 0x000fc400078e021e */
[----:B------:R-:W5:Y:S02]  /*138f0*/  LDL.LU.64 R30, [R1+0x110] ;  /* 0x00011000011e7983 */ /* 0x000f640000300a00 */
[C---:B------:R-:W-:Y:S02]  /*13900*/  IMAD.WIDE R126, R0.reuse, 0x4, R24 ;  /* 0x00000004007e7825 */ /* 0x040fe400078e0218 */
[----:B------:R-:W5:Y:S02]  /*13910*/  LDL.LU.64 R24, [R1+0x118] ;  /* 0x0001180001187983 */ /* 0x000f640000300a00 */
[C---:B------:R-:W-:Y:S02]  /*13920*/  IMAD.WIDE R124, R0.reuse, 0x4, R242 ;  /* 0x00000004007c7825 */ /* 0x040fe400078e02f2 */
[----:B------:R-:W5:Y:S02]  /*13930*/  LDL.LU.64 R242, [R1+0x120] ;  /* 0x0001200001f27983 */ /* 0x000f640000300a00 */
[----:B----4-:R-:W-:-:S02]  /*13940*/  IMAD.WIDE R114, R0, 0x4, R28 ;  /* 0x0000000400727825 */ /* 0x010fc400078e021c */
[----:B------:R-:W4:Y:S02]  /*13950*/  LDL.LU.64 R28, [R1+0x128] ;  /* 0x00012800011c7983 */ /* 0x000f240000300a00 */
[----:B---3--:R-:W-:Y:S02]  /*13960*/  IMAD.WIDE R112, R0, 0x4, R26 ;  /* 0x0000000400707825 */ /* 0x008fe400078e021a */
[----:B------:R-:W3:Y:S01]  /*13970*/  LDL.LU.64 R26, [R1+0x130] ;  /* 0x00013000011a7983 */ /* 0x000ee20000300a00 */
[----:B------:R-:W-:Y:S01]  /*13980*/  ISETP.GE.U32.AND P3, PT, R4, 0x7ffffef2, PT ;  /* 0x7ffffef20400780c */ /* 0x000fe20003f66070 */
[----:B--2---:R-:W-:-:S04]  /*13990*/  IMAD.WIDE R106, R0, 0x4, R240 ;  /* 0x00000004006a7825 */ /* 0x004fc800078e02f0 */
[C---:B------:R-:W-:Y:S01]  /*139a0*/  IMAD.WIDE R104, R0.reuse, 0x4, R22 ;  /* 0x0000000400687825 */ /* 0x040fe200078e0216 */
[----:B------:R-:W2:Y:S04]  /*139b0*/  LDL.LU.64 R240, [R1+0x240] ;  /* 0x0002400001f07983 */ /* 0x000ea80000300a00 */
[----:B------:R-:W2:Y:S01]  /*139c0*/  LDL.LU.64 R22, [R1+0x238] ;  /* 0x0002380001167983 */ /* 0x000ea20000300a00 */
[----:B-----5:R-:W-:-:S04]  /*139d0*/  IMAD.WIDE R70, R0, 0x4, R238 ;  /* 0x0000000400467825 */ /* 0x020fc800078e02ee */
[----:B------:R-:W-:-:S04]  /*139e0*/  IMAD.WIDE R68, R0, 0x4, R30 ;  /* 0x0000000400447825 */ /* 0x000fc800078e021e */
[C---:B------:R-:W-:Y:S01]  /*139f0*/  IMAD.WIDE R62, R0.reuse, 0x4, R24 ;  /* 0x00000004003e7825 */ /* 0x040fe200078e0218 */
[----:B------:R-:W5:Y:S04]  /*13a00*/  LDL.LU.64 R30, [R1+0x230] ;  /* 0x00023000011e7983 */ /* 0x000f680000300a00 */
[----:B------:R-:W5:Y:S01]  /*13a10*/  LDL.LU.64 R238, [R1+0x228] ;  /* 0x0002280001ee7983 */ /* 0x000f620000300a00 */
[----:B------:R-:W-:-:S03]  /*13a20*/  IMAD.WIDE R60, R0, 0x4, R242 ;  /* 0x00000004003c7825 */ /* 0x000fc600078e02f2 */
[----:B------:R-:W5:Y:S04]  /*13a30*/  LDL.LU.64 R24, [R1+0x220] ;  /* 0x0002200001187983 */ /* 0x000f680000300a00 */
[----:B------:R-:W5:Y:S01]  /*13a40*/  LDL.LU.64 R242, [R1+0x218] ;  /* 0x0002180001f27983 */ /* 0x000f620000300a00 */
[----:B------:R-:W-:Y:S02]  /*13a50*/  IADD3 R4, R5, -0x97, RZ ;  /* 0xffffff6905047810 */ /* 0x000fe40007ffe0ff */
[----:B------:R-:W4:Y:S01]  /*13a60*/  LDC R5, c[0x0][0x230] ;  /* 0x00008c00ff057b82 */ /* 0x000f220000000800 */
[----:B------:R-:W-:Y:S01]  /*13a70*/  IMAD.WIDE R220, R0, 0x4, R244 ;  /* 0x0000000400dc7825 */ /* 0x000fe200078e02f4 */
[----:B------:R-:W-:Y:S01]  /*13a80*/  ISETP.GE.U32.AND P5, PT, R4, 0x7ffffeea, PT ;  /* 0x7ffffeea0400780c */ /* 0x000fe20003fa6070 */
[----:B------:R-:W-:Y:S02]  /*13a90*/  LDGSTS.E [R9+0x11c00], desc[UR8][R222.64], !P3 ;  /* 0x11c00000de097fae */ /* 0x000fe4000d921848 */
[----:B------:R-:W-:Y:S01]  /*13aa0*/  VIADD R4, R7, 0xffffff61 ;  /* 0xffffff6107047836 */ /* 0x000fe20000000000 */
[----:B------:R-:W-:Y:S01]  /*13ab0*/  IADD3 R2, R13, -0xa3, RZ ;  /* 0xffffff5d0d027810 */ /* 0x000fe20007ffe0ff */
[----:B------:R-:W-:Y:S01]  /*13ac0*/  LDGSTS.E [R9+0x11d00], desc[UR8][R220.64], !P3 ;  /* 0x11d00000dc097fae */ /* 0x000fe2000d921848 */
[----:B------:R-:W3:Y:S02]  /*13ad0*/  LDC R7, c[0x0][0x230] ;  /* 0x00008c00ff077b82 */ /* 0x000ee40000000800 */
[----:B------:R-:W-:Y:S01]  /*13ae0*/  ISETP.GE.U32.AND P2, PT, R4, 0x7ffffee2, PT ;  /* 0x7ffffee20400780c */ /* 0x000fe20003f46070 */
[----:B-1----:R-:W-:Y:S01]  /*13af0*/  VIADD R4, R6, 0xffffff59 ;  /* 0xffffff5906047836 */ /* 0x002fe20000000000 */
[----:B------:R-:W-:-:S04]  /*13b00*/  ISETP.GE.U32.AND P3, PT, R2, 0x7ffffede, PT ;  /* 0x7ffffede0200780c */ /* 0x000fc80003f66070 */
[----:B------:R-:W1:Y:S01]  /*13b10*/  LDC R13, c[0x0][0x230] ;  /* 0x00008c00ff0d7b82 */ /* 0x000e620000000800 */
[----:B------:R-:W-:Y:S02]  /*13b20*/  VIADD R2, R12, 0xffffff55 ;  /* 0xffffff550c027836 */ /* 0x000fe40000000000 */
[----:B------:R-:W-:-:S05]  /*13b30*/  IMAD.WIDE R194, R0, 0x4, R236 ;  /* 0x0000000400c27825 */ /* 0x000fca00078e02ec */
[----:B------:R-:W1:Y:S01]  /*13b40*/  LDC R6, c[0x0][0x230] ;  /* 0x00008c00ff067b82 */ /* 0x000e620000000800 */
[----:B------:R-:W-:Y:S04]  /*13b50*/  LDGSTS.E [R9+0x12400], desc[UR8][R194.64], !P4 ;  /* 0x12400000c2097fae */ /* 0x000fe8000e121848 */
[----:B------:R-:W-:Y:S03]  /*13b60*/  LDGSTS.E [R9+0x12500], desc[UR8][R192.64], !P4 ;  /* 0x12500000c0097fae */ /* 0x000fe6000e121848 */
[----:B------:R-:W1:Y:S01]  /*13b70*/  LDC R12, c[0x0][0x230] ;  /* 0x00008c00ff0c7b82 */ /* 0x000e620000000800 */
[----:B------:R-:W-:Y:S01]  /*13b80*/  ISETP.GE.U32.AND P4, PT, R4, 0x7ffffeda, PT ;  /* 0x7ffffeda0400780c */ /* 0x000fe20003f86070 */
[----:B------:R-:W-:Y:S01]  /*13b90*/  LDGSTS.E [R9+0x12c00], desc[UR8][R162.64], !P5 ;  /* 0x12c00000a2097fae */ /* 0x000fe2000e921848 */
[----:B----4-:R-:W-:-:S03]  /*13ba0*/  IADD3 R4, R5, -0xaf, RZ ;  /* 0xffffff5105047810 */ /* 0x010fc60007ffe0ff */
[----:B------:R-:W-:Y:S01]  /*13bb0*/  LDGSTS.E [R9+0x12d00], desc[UR8][R160.64], !P5 ;  /* 0x12d00000a0097fae */ /* 0x000fe2000e921848 */
[----:B------:R-:W-:Y:S01]  /*13bc0*/  ISETP.GE.U32.AND P5, PT, R2, 0x7ffffed6, PT ;  /* 0x7ffffed60200780c */ /* 0x000fe20003fa6070 */
[----:B------:R-:W-:Y:S01]  /*13bd0*/  VIADD R2, R14, 0xffffff4d ;  /* 0xffffff4d0e027836 */ /* 0x000fe20000000000 */
[----:B------:R-:W4:Y:S01]  /*13be0*/  LDC R5, c[0x0][0x230] ;  /* 0x00008c00ff057b82 */ /* 0x000f220000000800 */
[----:B------:R-:W-:Y:S04]  /*13bf0*/  LDGSTS.E [R9+0x13400], desc[UR8][R150.64], !P1 ;  /* 0x1340000096097fae */ /* 0x000fe8000c921848 */
[----:B------:R-:W-:Y:S01]  /*13c00*/  LDGSTS.E [R9+0x13500], desc[UR8][R148.64], !P1 ;  /* 0x1350000094097fae */ /* 0x000fe2000c921848 */
[----:B------:R-:W-:Y:S02]  /*13c10*/  ISETP.GE.U32.AND P1, PT, R4, 0x7ffffed2, PT ;  /* 0x7ffffed20400780c */ /* 0x000fe40003f26070 */
[----:B------:R-:W4:Y:S01]  /*13c20*/  LDC R14, c[0x0][0x230] ;  /* 0x00008c00ff0e7b82 */ /* 0x000f220000000800 */
[----:B---3--:R-:W-:Y:S01]  /*13c30*/  VIADD R4, R7, 0xffffff49 ;  /* 0xffffff4907047836 */ /* 0x008fe20000000000 */
[----:B------:R-:W-:Y:S04]  /*13c40*/  LDGSTS.E [R9+0x13c00], desc[UR8][R142.64], !P2 ;  /* 0x13c000008e097fae */ /* 0x000fe8000d121848 */
[----:B------:R-:W-:Y:S01]  /*13c50*/  LDGSTS.E [R9+0x13d00], desc[UR8][R140.64], !P2 ;  /* 0x13d000008c097fae */ /* 0x000fe2000d121848 */
[----:B------:R-:W-:Y:S01]  /*13c60*/  ISETP.GE.U32.AND P2, PT, R2, 0x7ffffece, PT ;  /* 0x7ffffece0200780c */ /* 0x000fe20003f46070 */
[----:B------:R-:W3:Y:S01]  /*13c70*/  LDC R7, c[0x0][0x230] ;  /* 0x00008c00ff077b82 */ /* 0x000ee20000000800 */
[----:B-1----:R-:W-:Y:S01]  /*13c80*/  IADD3 R2, R13, -0xbb, RZ ;  /* 0xffffff450d027810 */ /* 0x002fe20007ffe0ff */
[----:B------:R-:W-:Y:S04]  /*13c90*/  LDGSTS.E [R9+0x14400], desc[UR8][R134.64], !P3 ;  /* 0x1440000086097fae */ /* 0x000fe8000d921848 */
[----:B------:R-:W-:Y:S01]  /*13ca0*/  LDGSTS.E [R9+0x14500], desc[UR8][R132.64], !P3 ;  /* 0x1450000084097fae */ /* 0x000fe2000d921848 */
[----:B------:R-:W-:Y:S01]  /*13cb0*/  ISETP.GE.U32.AND P3, PT, R4, 0x7ffffeca, PT ;  /* 0x7ffffeca0400780c */ /* 0x000fe20003f66070 */
[----:B------:R-:W-:Y:S01]  /*13cc0*/  VIADD R4, R6, 0xffffff41 ;  /* 0xffffff4106047836 */ /* 0x000fe20000000000 */
[----:B------:R-:W1:Y:S01]  /*13cd0*/  LDC R13, c[0x0][0x230] ;  /* 0x00008c00ff0d7b82 */ /* 0x000e620000000800 */
[----:B------:R-:W-:Y:S04]  /*13ce0*/  LDGSTS.E [R9+0x14c00], desc[UR8][R126.64], !P4 ;  /* 0x14c000007e097fae */ /* 0x000fe8000e121848 */
[----:B------:R-:W-:Y:S01]  /*13cf0*/  LDGSTS.E [R9+0x14d00], desc[UR8][R124.64], !P4 ;  /* 0x14d000007c097fae */ /* 0x000fe2000e121848 */
[----:B------:R-:W-:Y:S01]  /*13d00*/  ISETP.GE.U32.AND P4, PT, R2, 0x7ffffec6, PT ;  /* 0x7ffffec60200780c */ /* 0x000fe20003f86070 */
[----:B------:R-:W-:Y:S01]  /*13d10*/  VIADD R2, R12, 0xffffff3d ;  /* 0xffffff3d0c027836 */ /* 0x000fe20000000000 */
[----:B------:R-:W1:Y:S01]  /*13d20*/  LDC R6, c[0x0][0x230] ;  /* 0x00008c00ff067b82 */ /* 0x000e620000000800 */
[----:B------:R-:W-:Y:S04]  /*13d30*/  LDGSTS.E [R9+0x15400], desc[UR8][R114.64], !P5 ;  /* 0x1540000072097fae */ /* 0x000fe8000e921848 */
[----:B------:R-:W-:Y:S01]  /*13d40*/  LDGSTS.E [R9+0x15500], desc[UR8][R112.64], !P5 ;  /* 0x1550000070097fae */ /* 0x000fe2000e921848 */
[----:B------:R-:W-:-:S02]  /*13d50*/  IMAD.WIDE R52, R0, 0x4, R26 ;  /* 0x0000000400347825 */ /* 0x000fc400078e021a */
[----:B------:R-:W5:Y:S01]  /*13d60*/  LDC R12, c[0x0][0x230] ;  /* 0x00008c00ff0c7b82 */ /* 0x000f620000000800 */
[----:B------:R-:W-:Y:S04]  /*13d70*/  LDGSTS.E [R9+0x15c00], desc[UR8][R106.64], !P1 ;  /* 0x15c000006a097fae */ /* 0x000fe8000c921848 */
[----:B------:R-:W-:Y:S01]  /*13d80*/  LDGSTS.E [R9+0x15d00], desc[UR8][R104.64], !P1 ;  /* 0x15d0000068097fae */ /* 0x000fe2000c921848 */
[----:B------:R-:W-:Y:S01]  /*13d90*/  ISETP.GE.U32.AND P1, PT, R2, 0x7ffffebe, PT ;  /* 0x7ffffebe0200780c */ /* 0x000fe20003f26070 */
[----:B------:R-:W-:Y:S02]  /*13da0*/  VIADD R2, R15, 0xffffff35 ;  /* 0xffffff350f027836 */ /* 0x000fe40000000000 */
[----:B------:R-:W-:Y:S01]  /*13db0*/  LDGSTS.E [R9+0x16400], desc[UR8][R70.64], !P2 ;  /* 0x1640000046097fae */ /* 0x000fe2000d121848 */
[----:B------:R-:W-:-:S03]  /*13dc0*/  ISETP.GE.U32.AND P5, PT, R4, 0x7ffffec2, PT ;  /* 0x7ffffec20400780c */ /* 0x000fc60003fa6070 */
[----:B------:R-:W-:Y:S04]  /*13dd0*/  LDGSTS.E [R9+0x16500], desc[UR8][R68.64], !P2 ;  /* 0x1650000044097fae */ /* 0x000fe8000d121848 */
[----:B------:R-:W-:Y:S01]  /*13de0*/  LDGSTS.E [R9+0x16c00], desc[UR8][R62.64], !P3 ;  /* 0x16c000003e097fae */ /* 0x000fe2000d921848 */
[----:B----4-:R-:W-:Y:S01]  /*13df0*/  IADD3 R4, R5, -0xc7, RZ ;  /* 0xffffff3905047810 */ /* 0x010fe20007ffe0ff */
[----:B------:R-:W-:Y:S01]  /*13e00*/  IMAD.WIDE R54, R0, 0x4, R28 ;  /* 0x0000000400367825 */ /* 0x000fe200078e021c */
[----:B------:R-:W4:Y:S01]  /*13e10*/  LDC R5, c[0x0][0x230] ;  /* 0x00008c00ff057b82 */ /* 0x000f220000000800 */
[----:B------:R-:W-:Y:S01]  /*13e20*/  LDGSTS.E [R9+0x16d00], desc[UR8][R60.64], !P3 ;  /* 0x16d000003c097fae */ /* 0x000fe2000d921848 */
[----:B------:R-:W-:Y:S02]  /*13e30*/  ISETP.GE.U32.AND P3, PT, R2, 0x7ffffeb6, PT ;  /* 0x7ffffeb60200780c */ /* 0x000fe40003f66070 */
[----:B------:R-:W-:Y:S01]  /*13e40*/  IADD3 R2, R14, -0xd3, RZ ;  /* 0xffffff2d0e027810 */ /* 0x000fe20007ffe0ff */
[----:B------:R-:W4:Y:S01]  /*13e50*/  LDL.LU.64 R26, [R1+0x210] ;  /* 0x00021000011a7983 */ /* 0x000f220000300a00 */
[----:B------:R-:W-:-:S03]  /*13e60*/  ISETP.GE.U32.AND P2, PT, R4, 0x7ffffeba, PT ;  /* 0x7ffffeba0400780c */ /* 0x000fc60003f46070 */
[----:B------:R-:W4:Y:S01]  /*13e70*/  LDL.LU.64 R28, [R1+0x208] ;  /* 0x00020800011c7983 */ /* 0x000f220000300a00 */
[----:B---3--:R-:W-:-:S03]  /*13e80*/  VIADD R4, R7, 0xffffff31 ;  /* 0xffffff3107047836 */ /* 0x008fc60000000000 */
[----:B------:R-:W-:Y:S04]  /*13e90*/  LDGSTS.E [R9+0x17400], desc[UR8][R54.64], !P4 ;  /* 0x1740000036097fae */ /* 0x000fe8000e121848 */
[----:B------:R-:W-:Y:S01]  /*13ea0*/  LDGSTS.E [R9+0x17500], desc[UR8][R52.64], !P4 ;  /* 0x1750000034097fae */ /* 0x000fe2000e121848 */
[----:B------:R-:W-:Y:S01]  /*13eb0*/  ISETP.GE.U32.AND P4, PT, R4, 0x7ffffeb2, PT ;  /* 0x7ffffeb20400780c */ /* 0x000fe20003f86070 */
[----:B-1----:R-:W-:Y:S02]  /*13ec0*/  VIADD R4, R6, 0xffffff29 ;  /* 0xffffff2906047836 */ /* 0x002fe40000000000 */
[----:B--2---:R-:W-:-:S04]  /*13ed0*/  IMAD.WIDE R32, R0, 0x4, R240 ;  /* 0x0000000400207825 */ /* 0x004fc800078e02f0 */
[C---:B------:R-:W-:Y:S01]  /*13ee0*/  IMAD.WIDE R14, R0.reuse, 0x4, R22 ;  /* 0x00000004000e7825 */ /* 0x040fe200078e0216 */
[----:B------:R1:W-:Y:S04]  /*13ef0*/  STL.64 [R1+0x10], R32 ;  /* 0x0000102001007387 */ /* 0x0003e80000100a00 */
[----:B------:R-:W2:Y:S04]  /*13f00*/  LDL.LU.64 R240, [R1+0x200] ;  /* 0x0002000001f07983 */ /* 0x000ea80000300a00 */
[----:B------:R3:W-:Y:S01]  /*13f10*/  STL.64 [R1+0x18], R14 ;  /* 0x0000180e01007387 */ /* 0x0007e20000100a00 */
[----:B-----5:R-:W-:-:S03]  /*13f20*/  IMAD.WIDE R30, R0, 0x4, R30 ;  /* 0x00000004001e7825 */ /* 0x020fc600078e021e */
[----:B------:R-:W5:Y:S01]  /*13f30*/  LDL.LU.64 R22, [R1+0x1f8] ;  /* 0x0001f80001167983 */ /* 0x000f620000300a00 */
[----:B------:R-:W-:-:S03]  /*13f40*/  IMAD.WIDE R34, R0, 0x4, R238 ;  /* 0x0000000400227825 */ /* 0x000fc600078e02ee */
[----:B------:R1:W-:Y:S04]  /*13f50*/  LDGSTS.E [R9+0x17c00], desc[UR8][R32.64], !P5 ;  /* 0x17c0000020097fae */ /* 0x0003e8000e921848 */
[----:B------:R3:W-:Y:S01]  /*13f60*/  STL.64 [R1+0x70], R30 ;  /* 0x0000701e01007387 */ /* 0x0007e20000100a00 */
[----:B------:R-:W-:-:S03]  /*13f70*/  IMAD.WIDE R6, R0, 0x4, R242 ;  /* 0x0000000400067825 */ /* 0x000fc600078e02f2 */
[----:B------:R2:W-:Y:S01]  /*13f80*/  STL.64 [R1+0x78], R34 ;  /* 0x0000782201007387 */ /* 0x0005e20000100a00 */
[----:B-1----:R-:W-:-:S03]  /*13f90*/  IMAD.WIDE R32, R0, 0x4, R24 ;  /* 0x0000000400207825 */ /* 0x002fc600078e0218 */
[----:B------:R3:W-:Y:S04]  /*13fa0*/  LDGSTS.E [R9+0x17d00], desc[UR8][R14.64], !P5 ;  /* 0x17d000000e097fae */ /* 0x0007e8000e921848 */
[----:B------:R-:W5:Y:S04]  /*13fb0*/  LDL.LU.64 R24, [R1+0x1f0] ;  /* 0x0001f00001187983 */ /* 0x000f680000300a00 */
[----:B------:R-:W5:Y:S04]  /*13fc0*/  LDL.LU.64 R238, [R1+0x1e8] ;  /* 0x0001e80001ee7983 */ /* 0x000f680000300a00 */
[----:B------:R-:W-:Y:S01]  /*13fd0*/  STL.64 [R1+0x5a0], R32 ;  /* 0x0005a02001007387 */ /* 0x000fe20000100a00 */
[----:B---3--:R-:W1:Y:S03]  /*13fe0*/  LDC R15, c[0x0][0x230] ;  /* 0x00008c00ff0f7b82 */ /* 0x008e660000000800 */
[----:B------:R-:W-:Y:S04]  /*13ff0*/  LDGSTS.E [R9+0x18400], desc[UR8][R30.64], !P1 ;  /* 0x184000001e097fae */ /* 0x000fe8000c921848 */
[----:B------:R3:W-:Y:S01]  /*14000*/  STL.64 [R1+0x5a8], R6 ;  /* 0x0005a80601007387 */ /* 0x0007e20000100a00 */
[----:B------:R-:W1:Y:S03]  /*14010*/  LDC R14, c[0x0][0x230] ;  /* 0x00008c00ff0e7b82 */ /* 0x000e660000000800 */
[----:B------:R2:W-:Y:S04]  /*14020*/  LDGSTS.E [R9+0x18500], desc[UR8][R34.64], !P1 ;  /* 0x1850000022097fae */ /* 0x0005e8000c921848 */
[----:B------:R-:W3:Y:S04]  /*14030*/  LDL.LU.64 R30, [R1+0x1e0] ;  /* 0x0001e000011e7983 */ /* 0x000ee80000300a00 */
[----:B------:R-:W3:Y:S04]  /*14040*/  LDL.LU.64 R242, [R1+0x1d8] ;  /* 0x0001d80001f27983 */ /* 0x000ee80000300a00 */
[----:B------:R-:W-:Y:S01]  /*14050*/  LDGSTS.E [R9+0x18c00], desc[UR8][R32.64], !P2 ;  /* 0x18c0000020097fae */ /* 0x000fe2000d121848 */
[----:B------:R-:W-:-:S03]  /*14060*/  ISETP.GE.U32.AND P5, PT, R2, 0x7ffffeae, PT ;  /* 0x7ffffeae0200780c */ /* 0x000fc60003fa6070 */
[----:B------:R3:W-:Y:S01]  /*14070*/  LDGSTS.E [R9+0x18d00], desc[UR8][R6.64], !P2 ;  /* 0x18d0000006097fae */ /* 0x0007e2000d121848 */
[----:B----4-:R-:W-:-:S04]  /*14080*/  IMAD.WIDE R26, R0, 0x4, R26 ;  /* 0x00000004001a7825 */ /* 0x010fc800078e021a */
[C---:B------:R-:W-:Y:S01]  /*14090*/  IMAD.WIDE R36, R0.reuse, 0x4, R28 ;  /* 0x0000000400247825 */ /* 0x040fe200078e021c */
[----:B------:R4:W-:Y:S03]  /*140a0*/  STL.64 [R1+0x5d0], R26 ;  /* 0x0005d01a01007387 */ /* 0x0009e60000100a00 */
[C---:B--2---:R-:W-:Y:S01]  /*140b0*/  IMAD.WIDE R34, R0.reuse, 0x4, R240 ;  /* 0x0000000400227825 */ /* 0x044fe200078e02f0 */
[----:B------:R2:W-:Y:S03]  /*140c0*/  STL.64 [R1+0x5d8], R36 ;  /* 0x0005d82401007387 */ /* 0x0005e60000100a00 */
[----:B-----5:R-:W-:Y:S01]  /*140d0*/  IMAD.WIDE R24, R0, 0x4, R24 ;  /* 0x0000000400187825 */ /* 0x020fe200078e0218 */
[----:B------:R-:W5:Y:S01]  /*140e0*/  LDL.LU.64 R28, [R1+0x1d0] ;  /* 0x0001d000011c7983 */ /* 0x000f620000300a00 */
[----:B------:R-:W-:Y:S01]  /*140f0*/  ISETP.GE.U32.AND P1, PT, R4, 0x7ffffeaa, PT ;  /* 0x7ffffeaa0400780c */ /* 0x000fe20003f26070 */
[----:B---3--:R-:W3:Y:S01]  /*14100*/  LDC R7, c[0x0][0x230] ;  /* 0x00008c00ff077b82 */ /* 0x008ee20000000800 */
[C---:B------:R-:W-:Y:S01]  /*14110*/  IMAD.WIDE R32, R0.reuse, 0x4, R22 ;  /* 0x0000000400207825 */ /* 0x040fe200078e0216 */
[----:B------:R-:W-:Y:S04]  /*14120*/  LDGSTS.E [R9+0x19400], desc[UR8][R26.64], !P3 ;  /* 0x194000001a097fae */ /* 0x000fe8000d921848 */
[----:B------:R-:W3:Y:S01]  /*14130*/  LDL.LU.64 R22, [R1+0x1c8] ;  /* 0x0001c80001167983 */ /* 0x000ee20000300a00 */
[----:B------:R-:W-:Y:S01]  /*14140*/  VIADD R2, R13, 0xffffff25 ;  /* 0xffffff250d027836 */ /* 0x000fe20000000000 */
[----:B------:R-:W3:Y:S02]  /*14150*/  LDC R6, c[0x0][0x230] ;  /* 0x00008c00ff067b82 */ /* 0x000ee40000000800 */
[----:B------:R1:W-:Y:S04]  /*14160*/  STL.64 [R1+0x600], R34 ;  /* 0x0006002201007387 */ /* 0x0003e80000100a00 */
[----:B------:R1:W-:Y:S02]  /*14170*/  STL.64 [R1+0x608], R32 ;  /* 0x0006082001007387 */ /* 0x0003e40000100a00 */
[----:B------:R-:W3:Y:S02]  /*14180*/  LDC R13, c[0x0][0x230] ;  /* 0x00008c00ff0d7b82 */ /* 0x000ee40000000800 */
[----:B----4-:R-:W4:Y:S04]  /*14190*/  LDL.LU.64 R26, [R1+0x1c0] ;  /* 0x0001c000011a7983 */ /* 0x010f280000300a00 */
[----:B------:R-:W4:Y:S04]  /*141a0*/  LDL.LU.64 R240, [R1+0x1b8] ;  /* 0x0001b80001f07983 */ /* 0x000f280000300a00 */
[----:B------:R2:W-:Y:S04]  /*141b0*/  LDGSTS.E [R9+0x19500], desc[UR8][R36.64], !P3 ;  /* 0x1950000024097fae */ /* 0x0005e8000d921848 */
[----:B------:R1:W-:Y:S04]  /*141c0*/  LDGSTS.E [R9+0x19c00], desc[UR8][R34.64], !P4 ;  /* 0x19c0000022097fae */ /* 0x0003e8000e121848 */
[----:B------:R1:W-:Y:S01]  /*141d0*/  LDGSTS.E [R9+0x19d00], desc[UR8][R32.64], !P4 ;  /* 0x19d0000020097fae */ /* 0x0003e2000e121848 */
[----:B--2---:R-:W-:-:S03]  /*141e0*/  IMAD.WIDE R36, R0, 0x4, R238 ;  /* 0x0000000400247825 */ /* 0x004fc600078e02ee */
[----:B------:R2:W-:Y:S01]  /*141f0*/  STL.64 [R1+0x630], R24 ;  /* 0x0006301801007387 */ /* 0x0005e20000100a00 */
[----:B-1----:R-:W-:-:S03]  /*14200*/  IMAD.WIDE R34, R0, 0x4, R30 ;  /* 0x0000000400227825 */ /* 0x002fc600078e021e */
[----:B------:R5:W-:Y:S01]  /*14210*/  STL.64 [R1+0x638], R36 ;  /* 0x0006382401007387 */ /* 0x000be20000100a00 */
[----:B------:R-:W-:-:S03]  /*14220*/  IMAD.WIDE R32, R0, 0x4, R242 ;  /* 0x0000000400207825 */ /* 0x000fc600078e02f2 */
[----:B------:R-:W4:Y:S04]  /*14230*/  LDL.LU.64 R30, [R1+0x1b0] ;  /* 0x0001b000011e7983 */ /* 0x000f280000300a00 */
[----:B------:R-:W4:Y:S04]  /*14240*/  LDL.LU.64 R238, [R1+0x1a8] ;  /* 0x0001a80001ee7983 */ /* 0x000f280000300a00 */
[----:B------:R4:W-:Y:S04]  /*14250*/  STL.64 [R1+0x660], R34 ;  /* 0x0006602201007387 */ /* 0x0009e80000100a00 */
[----:B------:R-:W-:Y:S04]  /*14260*/  LDGSTS.E [R9+0x1a400], desc[UR8][R24.64], !P5 ;  /* 0x1a40000018097fae */ /* 0x000fe8000e921848 */
[----:B------:R1:W-:Y:S01]  /*14270*/  STL.64 [R1+0x668], R32 ;  /* 0x0006682001007387 */ /* 0x0003e20000100a00 */
[----:B------:R-:W-:-:S02]  /*14280*/  IADD3 R4, R5, -0xdf, RZ ;  /* 0xffffff2105047810 */ /* 0x000fc40007ffe0ff */
[----:B------:R-:W-:Y:S01]  /*14290*/  ISETP.GE.U32.AND P2, PT, R2, 0x7ffffea6, PT ;  /* 0x7ffffea60200780c */ /* 0x000fe20003f46070 */
[----:B------:R5:W-:Y:S04]  /*142a0*/  LDGSTS.E [R9+0x1a500], desc[UR8][R36.64], !P5 ;  /* 0x1a50000024097fae */ /* 0x000be8000e921848 */
[----:B--2---:R-:W2:Y:S01]  /*142b0*/  LDL.LU.64 R24, [R1+0x1a0] ;  /* 0x0001a00001187983 */ /* 0x004ea20000300a00 */
[----:B------:R-:W2:Y:S03]  /*142c0*/  LDC R5, c[0x0][0x230] ;  /* 0x00008c00ff057b82 */ /* 0x000ea60000000800 */
[----:B------:R-:W2:Y:S01]  /*142d0*/  LDL.LU.64 R242, [R1+0x198] ;  /* 0x0001980001f27983 */ /* 0x000ea20000300a00 */
[----:B------:R-:W-:Y:S01]  /*142e0*/  VIADD R2, R19, 0xffffff1d ;  /* 0xffffff1d13027836 */ /* 0x000fe20000000000 */
[----:B------:R-:W-:-:S02]  /*142f0*/  ISETP.GE.U32.AND P3, PT, R4, 0x7ffffea2, PT ;  /* 0x7ffffea20400780c */ /* 0x000fc40003f66070 */
[----:B------:R4:W-:Y:S01]  /*14300*/  LDGSTS.E [R9+0x1ac00], desc[UR8][R34.64], !P1 ;  /* 0x1ac0000022097fae */ /* 0x0009e2000c921848 */
[----:B------:R-:W2:Y:S01]  /*14310*/  LDC R19, c[0x0][0x230] ;  /* 0x00008c00ff137b82 */ /* 0x000ea20000000800 */
[----:B------:R-:W-:Y:S02]  /*14320*/  ISETP.GE.U32.AND P4, PT, R2, 0x7ffffe9e, PT ;  /* 0x7ffffe9e0200780c */ /* 0x000fe40003f86070 */
[----:B------:R1:W-:Y:S01]  /*14330*/  LDGSTS.E [R9+0x1ad00], desc[UR8][R32.64], !P1 ;  /* 0x1ad0000020097fae */ /* 0x0003e2000c921848 */
[----:B------:R-:W-:-:S04]  /*14340*/  IADD3 R2, R15, -0xeb, RZ ;  /* 0xffffff150f027810 */ /* 0x000fc80007ffe0ff */
[----:B------:R-:W-:Y:S01]  /*14350*/  ISETP.GE.U32.AND P1, PT, R2, 0x7ffffe96, PT ;  /* 0x7ffffe960200780c */ /* 0x000fe20003f26070 */
[----:B------:R-:W-:Y:S01]  /*14360*/  VIADD R2, R14, 0xffffff0d ;  /* 0xffffff0d0e027836 */ /* 0x000fe20000000000 */
[----:B------:R-:W2:Y:S01]  /*14370*/  LDC R15, c[0x0][0x230] ;  /* 0x00008c00ff0f7b82 */ /* 0x000ea20000000800 */
[----:B------:R-:W-:Y:S02]  /*14380*/  VIADD R4, R12, 0xffffff19 ;  /* 0xffffff190c047836 */ /* 0x000fe40000000000 */
[----:B-----5:R-:W-:-:S05]  /*14390*/  IMAD.WIDE R36, R0, 0x4, R28 ;  /* 0x0000000400247825 */ /* 0x020fca00078e021c */
[----:B------:R-:W5:Y:S01]  /*143a0*/  LDC R14, c[0x0][0x230] ;  /* 0x00008c00ff0e7b82 */ /* 0x000f620000000800 */
[C---:B---3--:R-:W-:Y:S01]  /*143b0*/  IMAD.WIDE R22, R0.reuse, 0x4, R22 ;  /* 0x0000000400167825 */ /* 0x048fe200078e0216 */
[----:B------:R-:W-:Y:S04]  /*143c0*/  STL.64 [R1+0x698], R36 ;  /* 0x0006982401007387 */ /* 0x000fe80000100a00 */
[----:B------:R3:W-:Y:S04]  /*143d0*/  STL.64 [R1+0x6a8], R22 ;  /* 0x0006a81601007387 */ /* 0x0007e80000100a00 */
[----:B------:R-:W-:Y:S01]  /*143e0*/  LDGSTS.E [R9+0x1b400], desc[UR8][R36.64], !P2 ;  /* 0x1b40000024097fae */ /* 0x000fe2000d121848 */
[----:B----4-:R-:W-:-:S03]  /*143f0*/  IMAD.WIDE R34, R0, 0x4, R26 ;  /* 0x0000000400227825 */ /* 0x010fc600078e021a */
[----:B------:R-:W-:Y:S01]  /*14400*/  LDGSTS.E [R9+0x1b500], desc[UR8][R22.64], !P2 ;  /* 0x1b50000016097fae */ /* 0x000fe2000d121848 */
[----:B-1----:R-:W-:-:S03]  /*14410*/  IMAD.WIDE R32, R0, 0x4, R240 ;  /* 0x0000000400207825 */ /* 0x002fc600078e02f0 */
[----:B------:R-:W4:Y:S04]  /*14420*/  LDL.LU.64 R26, [R1+0x190] ;  /* 0x00019000011a7983 */ /* 0x000f280000300a00 */
[----:B------:R-:W5:Y:S04]  /*14430*/  LDL.LU.64 R28, [R1+0x188] ;  /* 0x00018800011c7983 */ /* 0x000f680000300a00 */
[----:B------:R1:W-:Y:S04]  /*14440*/  STL.64 [R1+0x6d0], R34 ;  /* 0x0006d02201007387 */ /* 0x0003e80000100a00 */
[----:B------:R2:W-:Y:S04]  /*14450*/  STL.64 [R1+0x6d8], R32 ;  /* 0x0006d82001007387 */ /* 0x0005e80000100a00 */
[----:B------:R-:W5:Y:S04]  /*14460*/  LDL.LU.64 R240, [R1+0x180] ;  /* 0x0001800001f07983 */ /* 0x000f680000300a00 */
[----:B---3--:R-:W3:Y:S04]  /*14470*/  LDL.LU.64 R22, [R1+0x178] ;  /* 0x0001780001167983 */ /* 0x008ee80000300a00 */
[----:B------:R1:W-:Y:S01]  /*14480*/  LDGSTS.E [R9+0x1bc00], desc[UR8][R34.64], !P3 ;  /* 0x1bc0000022097fae */ /* 0x0003e2000d921848 */
[----:B------:R-:W-:-:S03]  /*14490*/  IMAD.WIDE R30, R0, 0x4, R30 ;  /* 0x00000004001e7825 */ /* 0x000fc600078e021e */
[----:B------:R2:W-:Y:S01]  /*144a0*/  LDGSTS.E [R9+0x1bd00], desc[UR8][R32.64], !P3 ;  /* 0x1bd0000020097fae */ /* 0x0005e2000d921848 */
[----:B------:R-:W-:Y:S01]  /*144b0*/  ISETP.GE.U32.AND P3, PT, R2, 0x7ffffe8e, PT ;  /* 0x7ffffe8e0200780c */ /* 0x000fe20003f66070 */
[----:B------:R-:W-:Y:S02]  /*144c0*/  VIADD R2, R13, 0xffffff05 ;  /* 0xffffff050d027836 */ /* 0x000fe40000000000 */
[----:B------:R2:W-:Y:S01]  /*144d0*/  STL.64 [R1+0x700], R30 ;  /* 0x0007001e01007387 */ /* 0x0005e20000100a00 */
[----:B-1----:R-:W-:-:S03]  /*144e0*/  IMAD.WIDE R34, R0, 0x4, R238 ;  /* 0x0000000400227825 */ /* 0x002fc600078e02ee */
[----:B------:R-:W-:Y:S04]  /*144f0*/  LDGSTS.E [R9+0x1c400], desc[UR8][R30.64], !P4 ;  /* 0x1c4000001e097fae */ /* 0x000fe8000e121848 */
[----:B------:R1:W-:Y:S01]  /*14500*/  STL.64 [R1+0x708], R34 ;  /* 0x0007082201007387 */ /* 0x0003e20000100a00 */
[----:B------:R-:W-:Y:S01]  /*14510*/  ISETP.GE.U32.AND P5, PT, R4, 0x7ffffe9a, PT ;  /* 0x7ffffe9a0400780c */ /* 0x000fe20003fa6070 */
[C---:B--2---:R-:W-:Y:S02]  /*14520*/  IMAD.WIDE R32, R0.reuse, 0x4, R24 ;  /* 0x0000000400207825 */ /* 0x044fe400078e0218 */
[----:B------:R1:W-:Y:S02]  /*14530*/  LDGSTS.E [R9+0x1c500], desc[UR8][R34.64], !P4 ;  /* 0x1c50000022097fae */ /* 0x0003e4000e121848 */
[----:B------:R-:W-:-:S02]  /*14540*/  IMAD.WIDE R12, R0, 0x4, R242 ;  /* 0x00000004000c7825 */ /* 0x000fc400078e02f2 */
[----:B------:R-:W2:Y:S04]  /*14550*/  LDL.LU.64 R24, [R1+0x170] ;  /* 0x0001700001187983 */ /* 0x000ea80000300a00 */
[----:B------:R-:W2:Y:S04]  /*14560*/  LDL.LU.64 R238, [R1+0x168] ;  /* 0x0001680001ee7983 */ /* 0x000ea80000300a00 */
[----:B------:R3:W-:Y:S04]  /*14570*/  STL.64 [R1+0x730], R32 ;  /* 0x0007302001007387 */ /* 0x0007e80000100a00 */
[----:B------:R2:W-:Y:S04]  /*14580*/  STL.64 [R1+0x738], R12 ;  /* 0x0007380c01007387 */ /* 0x0005e80000100a00 */
[----:B------:R-:W2:Y:S04]  /*14590*/  LDL.LU.64 R30, [R1+0x160] ;  /* 0x00016000011e7983 */ /* 0x000ea80000300a00 */
[----:B------:R-:W2:Y:S01]  /*145a0*/  LDL.LU.64 R242, [R1+0x158] ;  /* 0x0001580001f27983 */ /* 0x000ea20000300a00 */
[----:B------:R-:W-:-:S02]  /*145b0*/  VIADD R4, R7, 0xffffff11 ;  /* 0xffffff1107047836 */ /* 0x000fc40000000000 */
[----:B------:R-:W2:Y:S01]  /*145c0*/  LDC R7, c[0x0][0x230] ;  /* 0x00008c00ff077b82 */ /* 0x000ea20000000800 */
[----:B------:R3:W-:Y:S02]  /*145d0*/  LDGSTS.E [R9+0x1cc00], desc[UR8][R32.64], !P5 ;  /* 0x1cc0000020097fae */ /* 0x0007e4000e921848 */
[----:B------:R-:W-:Y:S02]  /*145e0*/  ISETP.GE.U32.AND P2, PT, R4, 0x7ffffe92, PT ;  /* 0x7ffffe920400780c */ /* 0x000fe40003f46070 */
[----:B------:R2:W-:Y:S01]  /*145f0*/  LDGSTS.E [R9+0x1cd00], desc[UR8][R12.64], !P5 ;  /* 0x1cd000000c097fae */ /* 0x0005e2000e921848 */
[----:B----4-:R-:W-:-:S04]  /*14600*/  IMAD.WIDE R26, R0, 0x4, R26 ;  /* 0x00000004001a7825 */ /* 0x010fc800078e021a */
[C---:B-----5:R-:W-:Y:S01]  /*14610*/  IMAD.WIDE R36, R0.reuse, 0x4, R28 ;  /* 0x0000000400247825 */ /* 0x060fe200078e021c */
[----:B------:R4:W-:Y:S03]  /*14620*/  STL.64 [R1+0x760], R26 ;  /* 0x0007601a01007387 */ /* 0x0009e60000100a00 */
[C---:B-1----:R-:W-:Y:S01]  /*14630*/  IMAD.WIDE R34, R0.reuse, 0x4, R240 ;  /* 0x0000000400227825 */ /* 0x042fe200078e02f0 */
[----:B------:R1:W-:Y:S03]  /*14640*/  STL.64 [R1+0x768], R36 ;  /* 0x0007682401007387 */ /* 0x0003e60000100a00 */
[C---:B---3--:R-:W-:Y:S01]  /*14650*/  IMAD.WIDE R32, R0.reuse, 0x4, R22 ;  /* 0x0000000400207825 */ /* 0x048fe200078e0216 */
[----:B------:R-:W-:Y:S03]  /*14660*/  LDGSTS.E [R9+0x1d400], desc[UR8][R26.64], !P1 ;  /* 0x1d4000001a097fae */ /* 0x000fe6000c921848 */
[----:B--2---:R-:W-:Y:S01]  /*14670*/  IMAD.WIDE R24, R0, 0x4, R24 ;  /* 0x0000000400187825 */ /* 0x004fe200078e0218 */
[----:B------:R-:W2:Y:S01]  /*14680*/  LDL.LU.64 R22, [R1+0x150] ;  /* 0x0001500001167983 */ /* 0x000ea20000300a00 */
[----:B------:R-:W-:Y:S01]  /*14690*/  IADD3 R4, R6, -0xf7, RZ ;  /* 0xffffff0906047810 */ /* 0x000fe20007ffe0ff */
[----:B------:R-:W3:Y:S02]  /*146a0*/  LDC R12, c[0x0][0x230] ;  /* 0x00008c00ff0c7b82 */ /* 0x000ee40000000800 */
[----:B------:R-:W5:Y:S04]  /*146b0*/  LDL.LU.64 R28, [R1+0x148] ;  /* 0x00014800011c7983 */ /* 0x000f680000300a00 */
[----:B------:R1:W-:Y:S01]  /*146c0*/  STL.64 [R1+0x7c8], R34 ;  /* 0x0007c82201007387 */ /* 0x0003e20000100a00 */
[----:B------:R-:W-:Y:S01]  /*146d0*/  ISETP.GE.U32.AND P5, PT, R2, 0x7ffffe86, PT ;  /* 0x7ffffe860200780c */ /* 0x000fe20003fa6070 */
[----:B------:R-:W3:Y:S02]  /*146e0*/  LDC R6, c[0x0][0x230] ;  /* 0x00008c00ff067b82 */ /* 0x000ee40000000800 */
[----:B------:R1:W-:Y:S04]  /*146f0*/  STL.64 [R1+0x7d0], R32 ;  /* 0x0007d02001007387 */ /* 0x0003e80000100a00 */
[----:B----4-:R-:W4:Y:S02]  /*14700*/  LDL.LU.64 R26, [R1+0x140] ;  /* 0x00014000011a7983 */ /* 0x010f240000300a00 */
[----:B------:R-:W3:Y:S02]  /*14710*/  LDC R13, c[0x0][0x230] ;  /* 0x00008c00ff0d7b82 */ /* 0x000ee40000000800 */
[----:B------:R-:W3:Y:S04]  /*14720*/  LDL.LU.64 R240, [R1+0x138] ;  /* 0x0001380001f07983 */ /* 0x000ee80000300a00 */
[----:B------:R1:W-:Y:S04]  /*14730*/  LDGSTS.E [R9+0x1d500], desc[UR8][R36.64], !P1 ;  /* 0x1d50000024097fae */ /* 0x0003e8000c921848 */
[----:B------:R1:W-:Y:S04]  /*14740*/  LDGSTS.E [R9+0x1dc00], desc[UR8][R34.64], !P2 ;  /* 0x1dc0000022097fae */ /* 0x0003e8000d121848 */
[----:B------:R1:W-:Y:S02]  /*14750*/  LDGSTS.E [R9+0x1dd00], desc[UR8][R32.64], !P2 ;  /* 0x1dd0000020097fae */ /* 0x0003e4000d121848 */
[----:B-1----:R-:W-:-:S02]  /*14760*/  IMAD.WIDE R36, R0, 0x4, R238 ;  /* 0x0000000400247825 */ /* 0x002fc400078e02ee */
[----:B------:R1:W-:Y:S02]  /*14770*/  STL.64 [R1+0x850], R24 ;  /* 0x0008501801007387 */ /* 0x0003e40000100a00 */
[C---:B------:R-:W-:Y:S02]  /*14780*/  IMAD.WIDE R34, R0.reuse, 0x4, R30 ;  /* 0x0000000400227825 */ /* 0x040fe400078e021e */
[----:B------:R5:W-:Y:S02]  /*14790*/  STL.64 [R1+0x860], R36 ;  /* 0x0008602401007387 */ /* 0x000be40000100a00 */
[----:B------:R-:W-:Y:S02]  /*147a0*/  IMAD.WIDE R32, R0, 0x4, R242 ;  /* 0x0000000400207825 */ /* 0x000fe400078e02f2 */
[----:B------:R-:W3:Y:S04]  /*147b0*/  LDL.LU.64 R238, [R1+0x248] ;  /* 0x0002480001ee7983 */ /* 0x000ee80000300a00 */
[----:B------:R-:W3:Y:S04]  /*147c0*/  LDL.LU.64 R30, [R1+0x250] ;  /* 0x00025000011e7983 */ /* 0x000ee80000300a00 */
[----:B------:R4:W-:Y:S04]  /*147d0*/  STL.64 [R1+0x8d8], R34 ;  /* 0x0008d82201007387 */ /* 0x0009e80000100a00 */
[----:B------:R-:W-:Y:S04]  /*147e0*/  LDGSTS.E [R9+0x1e400], desc[UR8][R24.64], !P3 ;  /* 0x1e40000018097fae */ /* 0x000fe8000d921848 */
[----:B------:R3:W-:Y:S01]  /*147f0*/  STL.64 [R1+0x8e0], R32 ;  /* 0x0008e02001007387 */ /* 0x0007e20000100a00 */
[----:B------:R-:W-:-:S03]  /*14800*/  ISETP.GE.U32.AND P4, PT, R4, 0x7ffffe8a, PT ;  /* 0x7ffffe8a0400780c */ /* 0x000fc60003f86070 */
[----:B------:R5:W-:Y:S04]  /*14810*/  LDGSTS.E [R9+0x1e500], desc[UR8][R36.64], !P3 ;  /* 0x1e50000024097fae */ /* 0x000be8000d921848 */
[----:B-1----:R-:W3:Y:S04]  /*14820*/  LDL.LU.64 R24, [R1+0x258] ;  /* 0x0002580001187983 */ /* 0x002ee80000300a00 */
[----:B------:R-:W3:Y:S04]  /*14830*/  LDL.LU.64 R242, [R1+0x260] ;  /* 0x0002600001f27983 */ /* 0x000ee80000300a00 */
[----:B------:R4:W-:Y:S04]  /*14840*/  LDGSTS.E [R9+0x1ec00], desc[UR8][R34.64], !P4 ;  /* 0x1ec0000022097fae */ /* 0x0009e8000e121848 */
[----:B------:R3:W-:Y:S01]  /*14850*/  LDGSTS.E [R9+0x1ed00], desc[UR8][R32.64], !P4 ;  /* 0x1ed0000020097fae */ /* 0x0007e2000e121848 */
[----:B--2---:R-:W-:-:S04]  /*14860*/  IMAD.WIDE R22, R0, 0x4, R22 ;  /* 0x0000000400167825 */ /* 0x004fc800078e0216 */
[C---:B-----5:R-:W-:Y:S01]  /*14870*/  IMAD.WIDE R36, R0.reuse, 0x4, R28 ;  /* 0x0000000400247825 */ /* 0x060fe200078e021c */
[----:B------:R1:W-:Y:S04]  /*14880*/  STL.64 [R1+0x920], R22 ;  /* 0x0009201601007387 */ /* 0x0003e80000100a00 */
[----:B------:R-:W-:Y:S04]  /*14890*/  STL.64 [R1+0x928], R36 ;  /* 0x0009282401007387 */ /* 0x000fe80000100a00 */
[----:B------:R-:W2:Y:S01]  /*148a0*/  LDL.LU.64 R28, [R1+0x268] ;  /* 0x00026800011c7983 */ /* 0x000ea20000300a00 */
[----:B----4-:R-:W-:-:S03]  /*148b0*/  IMAD.WIDE R34, R0, 0x4, R26 ;  /* 0x0000000400227825 */ /* 0x010fc600078e021a */
[----:B------:R-:W-:Y:S01]  /*148c0*/  LDGSTS.E [R9+0x1f400], desc[UR8][R22.64], !P5 ;  /* 0x1f40000016097fae */ /* 0x000fe2000e921848 */
[----:B---3--:R-:W-:-:S03]  /*148d0*/  IMAD.WIDE R32, R0, 0x4, R240 ;  /* 0x0000000400207825 */ /* 0x008fc600078e02f0 */
[----:B------:R-:W3:Y:S04]  /*148e0*/  LDL.LU.64 R26, [R1+0x270] ;  /* 0x00027000011a7983 */ /* 0x000ee80000300a00 */
[----:B------:R4:W-:Y:S04]  /*148f0*/  STL.64 [R1+0x950], R34 ;  /* 0x0009502201007387 */ /* 0x0009e80000100a00 */
[----:B------:R5:W-:Y:S04]  /*14900*/  STL.64 [R1+0x958], R32 ;  /* 0x0009582001007387 */ /* 0x000be80000100a00 */
[----:B------:R-:W4:Y:S04]  /*14910*/  LDL.LU.64 R240, [R1+0x278] ;  /* 0x0002780001f07983 */ /* 0x000f280000300a00 */
[----:B-1----:R-:W5:Y:S01]  /*14920*/  LDL.LU.64 R22, [R1+0x280] ;  /* 0x0002800001167983 */ /* 0x002f620000300a00 */
[----:B------:R-:W-:-:S03]  /*14930*/  IMAD.WIDE R218, R0, 0x4, R238 ;  /* 0x0000000400da7825 */ /* 0x000fc600078e02ee */
[----:B------:R1:W-:Y:S01]  /*14940*/  LDGSTS.E [R9+0x1f500], desc[UR8][R36.64], !P5 ;  /* 0x1f50000024097fae */ /* 0x0003e2000e921848 */
[----:B------:R-:W-:-:S03]  /*14950*/  IMAD.WIDE R216, R0, 0x4, R30 ;  /* 0x0000000400d87825 */ /* 0x000fc600078e021e */
[----:B------:R-:W5:Y:S04]  /*14960*/  LDL.LU.64 R238, [R1+0x288] ;  /* 0x0002880001ee7983 */ /* 0x000f680000300a00 */
[----:B------:R-:W5:Y:S01]  /*14970*/  LDL.LU.64 R30, [R1+0x290] ;  /* 0x00029000011e7983 */ /* 0x000f620000300a00 */
[----:B------:R-:W-:-:S03]  /*14980*/  IMAD.WIDE R206, R0, 0x4, R24 ;  /* 0x0000000400ce7825 */ /* 0x000fc600078e0218 */
[----:B------:R-:W5:Y:S01]  /*14990*/  LDL.LU.64 R24, [R1+0x298] ;  /* 0x0002980001187983 */ /* 0x000f620000300a00 */
[----:B------:R-:W-:-:S03]  /*149a0*/  IMAD.WIDE R204, R0, 0x4, R242 ;  /* 0x0000000400cc7825 */ /* 0x000fc600078e02f2 */
[----:B------:R-:W5:Y:S01]  /*149b0*/  LDL.LU.64 R242, [R1+0x340] ;  /* 0x0003400001f27983 */ /* 0x000f620000300a00 */
[----:B--2---:R-:W-:-:S03]  /*149c0*/  IMAD.WIDE R202, R0, 0x4, R28 ;  /* 0x0000000400ca7825 */ /* 0x004fc600078e021c */
[----:B------:R-:W2:Y:S01]  /*149d0*/  LDL.LU.64 R28, [R1+0x348] ;  /* 0x00034800011c7983 */ /* 0x000ea20000300a00 */
[----:B---3--:R-:W-:-:S03]  /*149e0*/  IMAD.WIDE R200, R0, 0x4, R26 ;  /* 0x0000000400c87825 */ /* 0x008fc600078e021a */
[----:B------:R-:W3:Y:S01]  /*149f0*/  LDL.LU.64 R26, [R1+0x350] ;  /* 0x00035000011a7983 */ /* 0x000ee20000300a00 */
[----:B----4-:R-:W-:-:S03]  /*14a00*/  IMAD.WIDE R198, R0, 0x4, R240 ;  /* 0x0000000400c67825 */ /* 0x010fc600078e02f0 */
[----:B------:R-:W4:Y:S01]  /*14a10*/  LDL.LU.64 R240, [R1+0x358] ;  /* 0x0003580001f07983 */ /* 0x000f220000300a00 */
[----:B-----5:R-:W-:-:S03]  /*14a20*/  IMAD.WIDE R196, R0, 0x4, R22 ;  /* 0x0000000400c47825 */ /* 0x020fc600078e0216 */
[----:B------:R-:W5:Y:S01]  /*14a30*/  LDL.LU.64 R22, [R1+0x360] ;  /* 0x0003600001167983 */ /* 0x000f620000300a00 */
[----:B------:R-:W-:-:S03]  /*14a40*/  IMAD.WIDE R166, R0, 0x4, R238 ;  /* 0x0000000400a67825 */ /* 0x000fc600078e02ee */
[----:B------:R-:W5:Y:S01]  /*14a50*/  LDL.LU.64 R238, [R1+0x368] ;  /* 0x0003680001ee7983 */ /* 0x000f620000300a00 */
[----:B------:R-:W-:-:S03]  /*14a60*/  IMAD.WIDE R164, R0, 0x4, R30 ;  /* 0x0000000400a47825 */ /* 0x000fc600078e021e */
        /* <DEDUP_REMOVED lines=21> */
[----:B------:R-:W-:Y:S02]  /*14bc0*/  VIADD R4, R5, 0xffffff01 ;  /* 0xffffff0105047836 */ /* 0x000fe40000000000 */
[----:B------:R-:W1:Y:S03]  /*14bd0*/  LDC R5, c[0x0][0x230] ;  /* 0x00008c00ff057b82 */ /* 0x000e660000000800 */
[----:B------:R-:W-:-:S13]  /*14be0*/  ISETP.GE.U32.AND P1, PT, R4, 0x7ffffe82, PT ;  /* 0x7ffffe820400780c */ /* 0x000fda0003f26070 */
[----:B------:R1:W-:Y:S04]  /*14bf0*/  LDGSTS.E [R9+0x1fc00], desc[UR8][R34.64], !P1 ;  /* 0x1fc0000022097fae */ /* 0x0003e8000c921848 */
[----:B------:R-:W-:Y:S01]  /*14c00*/  LDGSTS.E [R9+0x1fd00], desc[UR8][R32.64], !P1 ;  /* 0x1fd0000020097fae */ /* 0x000fe2000c921848 */
[----:B--2---:R-:W-:-:S03]  /*14c10*/  IMAD.WIDE R110, R0, 0x4, R28 ;  /* 0x00000004006e7825 */ /* 0x004fc600078e021c */
[----:B------:R-:W2:Y:S01]  /*14c20*/  LDL.LU.64 R28, [R1+0x3c8] ;  /* 0x0003c800011c7983 */ /* 0x000ea20000300a00 */
[----:B---3--:R-:W-:-:S03]  /*14c30*/  IMAD.WIDE R108, R0, 0x4, R26 ;  /* 0x00000004006c7825 */ /* 0x008fc600078e021a */
[----:B------:R-:W3:Y:S01]  /*14c40*/  LDL.LU.64 R26, [R1+0x3d0] ;  /* 0x0003d000011a7983 */ /* 0x000ee20000300a00 */
[----:B----4-:R-:W-:-:S03]  /*14c50*/  IMAD.WIDE R102, R0, 0x4, R240 ;  /* 0x0000000400667825 */ /* 0x010fc600078e02f0 */
[----:B------:R-:W4:Y:S01]  /*14c60*/  LDL.LU.64 R240, [R1+0x3d8] ;  /* 0x0003d80001f07983 */ /* 0x000f220000300a00 */
[----:B-----5:R-:W-:-:S03]  /*14c70*/  IMAD.WIDE R100, R0, 0x4, R22 ;  /* 0x0000000400647825 */ /* 0x020fc600078e0216 */
[----:B------:R-:W5:Y:S04]  /*14c80*/  LDL.LU.64 R22, [R1+0x3e0] ;  /* 0x0003e00001167983 */ /* 0x000f680000300a00 */
[----:B------:R-:W3:Y:S04]  /*14c90*/  LDL.LU.64 R34, [R1+0x3e8] ;  /* 0x0003e80001227983 */ /* 0x000ee80000300a00 */
[----:B------:R-:W5:Y:S01]  /*14ca0*/  LDL.LU.64 R32, [R1+0x3f0] ;  /* 0x0003f00001207983 */ /* 0x000f620000300a00 */
[----:B------:R-:W-:-:S03]  /*14cb0*/  IMAD.WIDE R58, R0, 0x4, R24 ;  /* 0x00000004003a7825 */ /* 0x000fc600078e0218 */
[----:B------:R-:W5:Y:S01]  /*14cc0*/  LDL.LU.64 R24, [R1+0x3f8] ;  /* 0x0003f80001187983 */ /* 0x000f620000300a00 */
[----:B------:R-:W-:-:S03]  /*14cd0*/  IMAD.WIDE R56, R0, 0x4, R242 ;  /* 0x0000000400387825 */ /* 0x000fc600078e02f2 */
[----:B------:R-:W1:Y:S01]  /*14ce0*/  LDL.LU.64 R242, [R1+0x400] ;  /* 0x0004000001f27983 */ /* 0x000e620000300a00 */
[----:B------:R-:W-:-:S03]  /*14cf0*/  IMAD.WIDE R66, R0, 0x4, R238 ;  /* 0x0000000400427825 */ /* 0x000fc600078e02ee */
[----:B------:R-:W5:Y:S01]  /*14d00*/  LDL.LU.64 R238, [R1+0x408] ;  /* 0x0004080001ee7983 */ /* 0x000f620000300a00 */
[----:B------:R-:W-:-:S03]  /*14d10*/  IMAD.WIDE R64, R0, 0x4, R30 ;  /* 0x0000000400407825 */ /* 0x000fc600078e021e */
[----:B------:R-:W5:Y:S01]  /*14d20*/  LDL.LU.64 R30, [R1+0x410] ;  /* 0x00041000011e7983 */ /* 0x000f620000300a00 */
[----:B------:R-:W-:Y:S02]  /*14d30*/  IADD3 R2, R15, -0x84, RZ ;  /* 0xffffff7c0f027810 */ /* 0x000fe40007ffe0ff */
[----:B------:R-:W1:Y:S01]  /*14d40*/  LDC R15, c[0x0][0x230] ;  /* 0x00008c00ff0f7b82 */ /* 0x000e620000000800 */
[----:B------:R-:W-:Y:S01]  /*14d50*/  VIADD R4, R7, 0xffffff78 ;  /* 0xffffff7807047836 */ /* 0x000fe20000000000 */
[----:B------:R-:W-:Y:S01]  /*14d60*/  ISETP.GE.U32.AND P2, PT, R2, 0x7ffffefd, PT ;  /* 0x7ffffefd0200780c */ /* 0x000fe20003f46070 */
[----:B------:R-:W-:-:S05]  /*14d70*/  VIADD R2, R14, 0xffffff74 ;  /* 0xffffff740e027836 */ /* 0x000fca0000000000 */
[----:B------:R-:W1:Y:S01]  /*14d80*/  LDC R7, c[0x0][0x230] ;  /* 0x00008c00ff077b82 */ /* 0x000e620000000800 */
[----:B--2---:R-:W-:-:S04]  /*14d90*/  IMAD.WIDE R50, R0, 0x4, R28 ;  /* 0x0000000400327825 */ /* 0x004fc800078e021c */
[C---:B----4-:R-:W-:Y:S01]  /*14da0*/  IMAD.WIDE R46, R0.reuse, 0x4, R240 ;  /* 0x00000004002e7825 */ /* 0x050fe200078e02f0 */
[----:B------:R-:W2:Y:S03]  /*14db0*/  LDL.LU.64 R28, [R1+0x418] ;  /* 0x00041800011c7983 */ /* 0x000ea60000300a00 */
[C---:B---3--:R-:W-:Y:S01]  /*14dc0*/  IMAD.WIDE R42, R0.reuse, 0x4, R34 ;  /* 0x00000004002a7825 */ /* 0x048fe200078e0222 */
[----:B------:R-:W3:Y:S03]  /*14dd0*/  LDL.LU.64 R240, [R1+0x438] ;  /* 0x0004380001f07983 */ /* 0x000ee60000300a00 */
[----:B-1----:R-:W-:Y:S01]  /*14de0*/  IMAD.WIDE R36, R0, 0x4, R242 ;  /* 0x0000000400247825 */ /* 0x002fe200078e02f2 */
[----:B------:R-:W4:Y:S01]  /*14df0*/  LDL.LU.64 R74, [R1+0x4d0] ;  /* 0x0004d000014a7983 */ /* 0x000f220000300a00 */
[----:B------:R-:W-:Y:S01]  /*14e00*/  ISETP.GE.U32.AND P3, PT, R4, 0x7ffffef9, PT ;  /* 0x7ffffef90400780c */ /* 0x000fe20003f66070 */
[----:B------:R-:W1:Y:S02]  /*14e10*/  LDC R14, c[0x0][0x230] ;  /* 0x00008c00ff0e7b82 */ /* 0x000e640000000800 */
[----:B------:R-:W4:Y:S04]  /*14e20*/  LDL.LU.64 R72, [R1+0x4c0] ;  /* 0x0004c00001487983 */ /* 0x000f280000300a00 */
[----:B------:R-:W4:Y:S04]  /*14e30*/  LDL.LU.64 R34, [R1+0x4b8] ;  /* 0x0004b80001227983 */ /* 0x000f280000300a00 */
[----:B------:R-:W4:Y:S01]  /*14e40*/  LDL.LU.64 R242, [R1+0x4b0] ;  /* 0x0004b00001f27983 */ /* 0x000f220000300a00 */
[----:B------:R-:W-:Y:S01]  /*14e50*/  ISETP.GE.U32.AND P4, PT, R2, 0x7ffffef5, PT ;  /* 0x7ffffef50200780c */ /* 0x000fe20003f86070 */
[----:B------:R-:W-:Y:S01]  /*14e60*/  VIADD R2, R12, 0xffffff6c ;  /* 0xffffff6c0c027836 */ /* 0x000fe20000000000 */
[----:B------:R-:W-:Y:S01]  /*14e70*/  IADD3 R4, R6, -0x90, RZ ;  /* 0xffffff7006047810 */ /* 0x000fe20007ffe0ff */
[----:B------:R-:W5:Y:S01]  /*14e80*/  LDC R12, c[0x0][0x230] ;  /* 0x00008c00ff0c7b82 */ /* 0x000f620000000800 */
[----:B------:R-:W-:Y:S02]  /*14e90*/  LDGSTS.E [R10+0x10600], desc[UR8][R218.64], !P2 ;  /* 0x10600000da0a7fae */ /* 0x000fe4000d121848 */
[----:B------:R-:W-:Y:S01]  /*14ea0*/  ISETP.GE.U32.AND P5, PT, R4, 0x7ffffef1, PT ;  /* 0x7ffffef10400780c */ /* 0x000fe20003fa6070 */
[----:B------:R-:W-:Y:S01]  /*14eb0*/  VIADD R4, R5, 0xffffff68 ;  /* 0xffffff6805047836 */ /* 0x000fe20000000000 */
[----:B------:R-:W-:Y:S01]  /*14ec0*/  ISETP.GE.U32.AND P1, PT, R2, 0x7ffffeed, PT ;  /* 0x7ffffeed0200780c */ /* 0x000fe20003f26070 */
[----:B------:R-:W-:Y:S02]  /*14ed0*/  LDGSTS.E [R10+0x10700], desc[UR8][R216.64], !P2 ;  /* 0x10700000d80a7fae */ /* 0x000fe4000d121848 */
[----:B------:R-:W1:Y:S01]  /*14ee0*/  LDC R6, c[0x0][0x230] ;  /* 0x00008c00ff067b82 */ /* 0x000e620000000800 */
[----:B------:R-:W-:Y:S01]  /*14ef0*/  IADD3 R2, R15, -0x9c, RZ ;  /* 0xffffff640f027810 */ /* 0x000fe20007ffe0ff */
[----:B------:R-:W-:Y:S06]  /*14f00*/  LDGSTS.E [R10+0x10e00], desc[UR8][R206.64], !P3 ;  /* 0x10e00000ce0a7fae */ /* 0x000fec000d921848 */
[----:B------:R-:W1:Y:S01]  /*14f10*/  LDC R5, c[0x0][0x230] ;  /* 0x00008c00ff057b82 */ /* 0x000e620000000800 */
[----:B------:R-:W-:Y:S01]  /*14f20*/  ISETP.GE.U32.AND P2, PT, R4, 0x7ffffee9, PT ;  /* 0x7ffffee90400780c */ /* 0x000fe20003f46070 */
[----:B------:R-:W-:Y:S01]  /*14f30*/  LDGSTS.E [R10+0x10f00], desc[UR8][R204.64], !P3 ;  /* 0x10f00000cc0a7fae */ /* 0x000fe2000d921848 */
[----:B------:R-:W-:Y:S01]  /*14f40*/  ISETP.GE.U32.AND P3, PT, R2, 0x7ffffee5, PT ;  /* 0x7ffffee50200780c */ /* 0x000fe20003f66070 */
[----:B------:R-:W-:-:S02]  /*14f50*/  VIADD R4, R7, 0xffffff60 ;  /* 0xffffff6007047836 */ /* 0x000fc40000000000 */
[----:B------:R-:W-:Y:S01]  /*14f60*/  VIADD R2, R13, 0xffffff5c ;  /* 0xffffff5c0d027836 */ /* 0x000fe20000000000 */
[----:B------:R-:W-:Y:S01]  /*14f70*/  LDGSTS.E [R10+0x11600], desc[UR8][R202.64], !P4 ;  /* 0x11600000ca0a7fae */ /* 0x000fe2000e121848 */
[----:B------:R-:W1:Y:S03]  /*14f80*/  LDC R7, c[0x0][0x230] ;  /* 0x00008c00ff077b82 */ /* 0x000e660000000800 */
[----:B------:R-:W-:Y:S05]  /*14f90*/  LDGSTS.E [R10+0x11700], desc[UR8][R200.64], !P4 ;  /* 0x11700000c80a7fae */ /* 0x000fea000e121848 */
[----:B------:R-:W1:Y:S01]  /*14fa0*/  LDC R13, c[0x0][0x230] ;  /* 0x00008c00ff0d7b82 */ /* 0x000e620000000800 */
[----:B------:R-:W-:Y:S01]  /*14fb0*/  LDGSTS.E [R10+0x11e00], desc[UR8][R198.64], !P5 ;  /* 0x11e00000c60a7fae */ /* 0x000fe2000e921848 */
[----:B------:R-:W-:-:S03]  /*14fc0*/  ISETP.GE.U32.AND P4, PT, R4, 0x7ffffee1, PT ;  /* 0x7ffffee10400780c */ /* 0x000fc60003f86070 */
[----:B------:R-:W-:Y:S01]  /*14fd0*/  LDGSTS.E [R10+0x11f00], desc[UR8][R196.64], !P5 ;  /* 0x11f00000c40a7fae */ /* 0x000fe2000e921848 */
[----:B------:R-:W-:Y:S01]  /*14fe0*/  ISETP.GE.U32.AND P5, PT, R2, 0x7ffffedd, PT ;  /* 0x7ffffedd0200780c */ /* 0x000fe20003fa6070 */
[----:B-----5:R-:W-:Y:S01]  /*14ff0*/  VIADD R2, R12, 0xffffff54 ;  /* 0xffffff540c027836 */ /* 0x020fe20000000000 */
[----:B-1----:R-:W-:Y:S01]  /*15000*/  IADD3 R4, R6, -0xa8, RZ ;  /* 0xffffff5806047810 */ /* 0x002fe20007ffe0ff */
[----:B------:R-:W1:Y:S01]  /*15010*/  LDC R12, c[0x0][0x230] ;  /* 0x00008c00ff0c7b82 */ /* 0x000e620000000800 */
[----:B------:R-:W-:Y:S04]  /*15020*/  LDGSTS.E [R10+0x12600], desc[UR8][R166.64], !P1 ;  /* 0x12600000a60a7fae */ /* 0x000fe8000c921848 */
[----:B------:R-:W-:Y:S03]  /*15030*/  LDGSTS.E [R10+0x12700], desc[UR8][R164.64], !P1 ;  /* 0x12700000a40a7fae */ /* 0x000fe6000c921848 */
[----:B------:R-:W5:Y:S01]  /*15040*/  LDC R6, c[0x0][0x230] ;  /* 0x00008c00ff067b82 */ /* 0x000f620000000800 */
[----:B------:R-:W-:Y:S01]  /*15050*/  ISETP.GE.U32.AND P1, PT, R4, 0x7ffffed9, PT ;  /* 0x7ffffed90400780c */ /* 0x000fe20003f26070 */
[----:B------:R-:W-:Y:S01]  /*15060*/  VIADD R4, R5, 0xffffff50 ;  /* 0xffffff5005047836 */ /* 0x000fe20000000000 */
[----:B------:R-:W-:Y:S04]  /*15070*/  LDGSTS.E [R10+0x12e00], desc[UR8][R158.64], !P2 ;  /* 0x12e000009e0a7fae */ /* 0x000fe8000d121848 */
[----:B------:R-:W-:Y:S01]  /*15080*/  LDGSTS.E [R10+0x12f00], desc[UR8][R156.64], !P2 ;  /* 0x12f000009c0a7fae */ /* 0x000fe2000d121848 */
[----:B------:R-:W5:Y:S01]  /*15090*/  LDC R5, c[0x0][0x230] ;  /* 0x00008c00ff057b82 */ /* 0x000f620000000800 */
[----:B------:R-:W-:-:S02]  /*150a0*/  ISETP.GE.U32.AND P2, PT, R2, 0x7ffffed5, PT ;  /* 0x7ffffed50200780c */ /* 0x000fc40003f46070 */
[----:B------:R-:W-:Y:S01]  /*150b0*/  IADD3 R2, R14, -0xb4, RZ ;  /* 0xffffff4c0e027810 */ /* 0x000fe20007ffe0ff */
[----:B------:R-:W-:Y:S04]  /*150c0*/  LDGSTS.E [R10+0x13600], desc[UR8][R146.64], !P3 ;  /* 0x13600000920a7fae */ /* 0x000fe8000d921848 */
[----:B------:R-:W-:Y:S01]  /*150d0*/  LDGSTS.E [R10+0x13700], desc[UR8][R144.64], !P3 ;  /* 0x13700000900a7fae */ /* 0x000fe2000d921848 */
[----:B------:R-:W5:Y:S01]  /*150e0*/  LDC R14, c[0x0][0x230] ;  /* 0x00008c00ff0e7b82 */ /* 0x000f620000000800 */
[----:B------:R-:W-:Y:S02]  /*150f0*/  ISETP.GE.U32.AND P3, PT, R4, 0x7ffffed1, PT ;  /* 0x7ffffed10400780c */ /* 0x000fe40003f66070 */
[----:B------:R-:W-:Y:S01]  /*15100*/  LDGSTS.E [R10+0x13e00], desc[UR8][R138.64], !P4 ;  /* 0x13e000008a0a7fae */ /* 0x000fe2000e121848 */
[----:B------:R-:W-:-:S03]  /*15110*/  VIADD R4, R7, 0xffffff48 ;  /* 0xffffff4807047836 */ /* 0x000fc60000000000 */
[----:B------:R-:W-:Y:S01]  /*15120*/  LDGSTS.E [R10+0x13f00], desc[UR8][R136.64], !P4 ;  /* 0x13f00000880a7fae */ /* 0x000fe2000e121848 */
[----:B------:R-:W-:Y:S01]  /*15130*/  ISETP.GE.U32.AND P4, PT, R2, 0x7ffffecd, PT ;  /* 0x7ffffecd0200780c */ /* 0x000fe20003f86070 */
[----:B------:R-:W-:Y:S01]  /*15140*/  VIADD R2, R13, 0xffffff44 ;  /* 0xffffff440d027836 */ /* 0x000fe20000000000 */
[----:B------:R-:W5:Y:S01]  /*15150*/  LDC R7, c[0x0][0x230] ;  /* 0x00008c00ff077b82 */ /* 0x000f620000000800 */
[----:B------:R-:W-:Y:S04]  /*15160*/  LDGSTS.E [R10+0x14600], desc[UR8][R130.64], !P5 ;  /* 0x14600000820a7fae */ /* 0x000fe8000e921848 */
[----:B------:R-:W-:Y:S03]  /*15170*/  LDGSTS.E [R10+0x14700], desc[UR8][R128.64], !P5 ;  /* 0x14700000800a7fae */ /* 0x000fe6000e921848 */
[----:B------:R-:W5:Y:S01]  /*15180*/  LDC R13, c[0x0][0x230] ;  /* 0x00008c00ff0d7b82 */ /* 0x000f620000000800 */
[----:B------:R-:W-:Y:S01]  /*15190*/  LDGSTS.E [R10+0x14e00], desc[UR8][R122.64], !P1 ;  /* 0x14e000007a0a7fae */ /* 0x000fe2000c921848 */
[----:B------:R-:W-:-:S03]  /*151a0*/  ISETP.GE.U32.AND P5, PT, R4, 0x7ffffec9, PT ;  /* 0x7ffffec90400780c */ /* 0x000fc60003fa6070 */
[----:B------:R-:W-:Y:S01]  /*151b0*/  LDGSTS.E [R10+0x14f00], desc[UR8][R120.64], !P1 ;  /* 0x14f00000780a7fae */ /* 0x000fe2000c921848 */
[----:B------:R-:W-:Y:S01]  /*151c0*/  ISETP.GE.U32.AND P1, PT, R2, 0x7ffffec5, PT ;  /* 0x7ffffec50200780c */ /* 0x000fe20003f26070 */
[----:B-1----:R-:W-:Y:S01]  /*151d0*/  VIADD R2, R12, 0xffffff3c ;  /* 0xffffff3c0c027836 */ /* 0x002fe20000000000 */
[----:B-----5:R-:W-:Y:S01]  /*151e0*/  IADD3 R4, R6, -0xc0, RZ ;  /* 0xffffff4006047810 */ /* 0x020fe20007ffe0ff */
[----:B------:R-:W1:Y:S01]  /*151f0*/  LDC R12, c[0x0][0x230] ;  /* 0x00008c00ff0c7b82 */ /* 0x000e620000000800 */
[----:B------:R-:W-:Y:S04]  /*15200*/  LDGSTS.E [R10+0x15600], desc[UR8][R110.64], !P2 ;  /* 0x156000006e0a7fae */ /* 0x000fe8000d121848 */
[----:B------:R-:W-:Y:S01]  /*15210*/  LDGSTS.E [R10+0x15700], desc[UR8][R108.64], !P2 ;  /* 0x157000006c0a7fae */ /* 0x000fe2000d121848 */
[----:B------:R-:W-:-:S02]  /*15220*/  ISETP.GE.U32.AND P2, PT, R4, 0x7ffffec1, PT ;  /* 0x7ffffec10400780c */ /* 0x000fc40003f46070 */
[----:B------:R-:W5:Y:S01]  /*15230*/  LDC R6, c[0x0][0x230] ;  /* 0x00008c00ff067b82 */ /* 0x000f620000000800 */
[----:B------:R-:W-:Y:S01]  /*15240*/  VIADD R4, R5, 0xffffff38 ;  /* 0xffffff3805047836 */ /* 0x000fe20000000000 */
[----:B------:R-:W-:Y:S01]  /*15250*/  LDGSTS.E [R10+0x15e00], desc[UR8][R102.64], !P3 ;  /* 0x15e00000660a7fae */ /* 0x000fe2000d921848 */
[----:B------:R-:W-:-:S03]  /*15260*/  IMAD.WIDE R48, R0, 0x4, R26 ;  /* 0x0000000400307825 */ /* 0x000fc600078e021a */
[----:B------:R-:W-:Y:S02]  /*15270*/  LDGSTS.E [R10+0x15f00], desc[UR8][R100.64], !P3 ;  /* 0x15f00000640a7fae */ /* 0x000fe4000d921848 */
[----:B------:R-:W5:Y:S01]  /*15280*/  LDC R5, c[0x0][0x230] ;  /* 0x00008c00ff057b82 */ /* 0x000f620000000800 */
[----:B------:R-:W-:Y:S01]  /*15290*/  ISETP.GE.U32.AND P3, PT, R2, 0x7ffffebd, PT ;  /* 0x7ffffebd0200780c */ /* 0x000fe20003f66070 */
[----:B------:R-:W-:Y:S01]  /*152a0*/  LDGSTS.E [R10+0x16600], desc[UR8][R66.64], !P4 ;  /* 0x16600000420a7fae */ /* 0x000fe2000e121848 */
[----:B------:R-:W-:-:S03]  /*152b0*/  IADD3 R2, R14, -0xcc, RZ ;  /* 0xffffff340e027810 */ /* 0x000fc60007ffe0ff */
[----:B------:R-:W-:Y:S01]  /*152c0*/  LDGSTS.E [R10+0x16700], desc[UR8][R64.64], !P4 ;  /* 0x16700000400a7fae */ /* 0x000fe2000e121848 */
[----:B------:R-:W-:Y:S01]  /*152d0*/  ISETP.GE.U32.AND P4, PT, R4, 0x7ffffeb9, PT ;  /* 0x7ffffeb90400780c */ /* 0x000fe20003f86070 */
[----:B------:R-:W3:Y:S02]  /*152e0*/  LDC R26, c[0x0][0x230] ;  /* 0x00008c00ff1a7b82 */ /* 0x000ee40000000800 */
[----:B------:R-:W-:Y:S01]  /*152f0*/  LDGSTS.E [R10+0x16e00], desc[UR8][R58.64], !P5 ;  /* 0x16e000003a0a7fae */ /* 0x000fe2000e921848 */
[----:B------:R-:W-:Y:S02]  /*15300*/  VIADD R4, R7, 0xffffff30 ;  /* 0xffffff3007047836 */ /* 0x000fe40000000000 */
[----:B------:R-:W-:Y:S01]  /*15310*/  IMAD.WIDE R44, R0, 0x4, R22 ;  /* 0x00000004002c7825 */ /* 0x000fe200078e0216 */
[----:B------:R-:W-:Y:S01]  /*15320*/  LDGSTS.E [R10+0x16f00], desc[UR8][R56.64], !P5 ;  /* 0x16f00000380a7fae */ /* 0x000fe2000e921848 */
[----:B------:R-:W-:Y:S01]  /*15330*/  ISETP.GE.U32.AND P5, PT, R2, 0x7ffffeb5, PT ;  /* 0x7ffffeb50200780c */ /* 0x000fe20003fa6070 */
[----:B------:R-:W4:Y:S01]  /*15340*/  LDC R23, c[0x0][0x230] ;  /* 0x00008c00ff177b82 */ /* 0x000f220000000800 */
[----:B------:R-:W-:Y:S01]  /*15350*/  VIADD R2, R13, 0xffffff2c ;  /* 0xffffff2c0d027836 */ /* 0x000fe20000000000 */
[----:B------:R-:W-:Y:S01]  /*15360*/  LDGSTS.E [R10+0x17600], desc[UR8][R50.64], !P1 ;  /* 0x17600000320a7fae */ /* 0x000fe2000c921848 */
[----:B------:R-:W-:-:S03]  /*15370*/  IMAD.WIDE R40, R0, 0x4, R32 ;  /* 0x0000000400287825 */ /* 0x000fc600078e0220 */
[----:B------:R-:W-:Y:S01]  /*15380*/  LDGSTS.E [R10+0x17700], desc[UR8][R48.64], !P1 ;  /* 0x17700000300a7fae */ /* 0x000fe2000c921848 */
[----:B------:R-:W-:Y:S01]  /*15390*/  ISETP.GE.U32.AND P1, PT, R4, 0x7ffffeb1, PT ;  /* 0x7ffffeb10400780c */ /* 0x000fe20003f26070 */
[----:B------:R-:W-:Y:S01]  /*153a0*/  IMAD.WIDE R38, R0, 0x4, R24 ;  /* 0x0000000400267825 */ /* 0x000fe200078e0218 */
[----:B------:R-:W4:Y:S01]  /*153b0*/  LDC R22, c[0x0][0x230] ;  /* 0x00008c00ff167b82 */ /* 0x000f220000000800 */
[----:B------:R-:W-:Y:S04]  /*153c0*/  LDGSTS.E [R10+0x17e00], desc[UR8][R46.64], !P2 ;  /* 0x17e000002e0a7fae */ /* 0x000fe8000d121848 */
[----:B------:R-:W-:Y:S01]  /*153d0*/  LDGSTS.E [R10+0x17f00], desc[UR8][R44.64], !P2 ;  /* 0x17f000002c0a7fae */ /* 0x000fe2000d121848 */
[----:B------:R-:W-:Y:S01]  /*153e0*/  ISETP.GE.U32.AND P2, PT, R2, 0x7ffffead, PT ;  /* 0x7ffffead0200780c */ /* 0x000fe20003f46070 */
[----:B-1----:R-:W-:Y:S01]  /*153f0*/  VIADD R2, R12, 0xffffff24 ;  /* 0xffffff240c027836 */ /* 0x002fe20000000000 */
[----:B-----5:R-:W-:Y:S01]  /*15400*/  IADD3 R4, R6, -0xd8, RZ ;  /* 0xffffff2806047810 */ /* 0x020fe20007ffe0ff */
[----:B------:R-:W-:Y:S01]  /*15410*/  LDGSTS.E [R10+0x18600], desc[UR8][R42.64], !P3 ;  /* 0x186000002a0a7fae */ /* 0x000fe2000d921848 */
[C---:B------:R-:W-:Y:S01]  /*15420*/  IMAD.WIDE R14, R0.reuse, 0x4, R238 ;  /* 0x00000004000e7825 */ /* 0x040fe200078e02ee */
[----:B------:R-:W1:Y:S02]  /*15430*/  LDC R25, c[0x0][0x230] ;  /* 0x00008c00ff197b82 */ /* 0x000e640000000800 */
[----:B------:R-:W-:Y:S01]  /*15440*/  LDGSTS.E [R10+0x18700], desc[UR8][R40.64], !P3 ;  /* 0x18700000280a7fae */ /* 0x000fe2000d921848 */
[----:B------:R-:W-:-:S03]  /*15450*/  IMAD.WIDE R12, R0, 0x4, R30 ;  /* 0x00000004000c7825 */ /* 0x000fc600078e021e */
[----:B------:R-:W-:Y:S01]  /*15460*/  LDGSTS.E [R10+0x18e00], desc[UR8][R38.64], !P4 ;  /* 0x18e00000260a7fae */ /* 0x000fe2000e121848 */
[----:B------:R-:W-:Y:S01]  /*15470*/  ISETP.GE.U32.AND P3, PT, R4, 0x7ffffea9, PT ;  /* 0x7ffffea90400780c */ /* 0x000fe20003f66070 */
[----:B------:R-:W-:Y:S01]  /*15480*/  VIADD R19, R19, 0xffffff20 ;  /* 0xffffff2013137836 */ /* 0x000fe20000000000 */
[----:B------:R-:W5:Y:S01]  /*15490*/  LDC R24, c[0x0][0x230] ;  /* 0x00008c00ff187b82 */ /* 0x000f620000000800 */
[----:B------:R-:W-:Y:S01]  /*154a0*/  LDGSTS.E [R10+0x18f00], desc[UR8][R36.64], !P4 ;  /* 0x18f00000240a7fae */ /* 0x000fe2000e121848 */
[----:B------:R-:W-:-:S03]  /*154b0*/  ISETP.GE.U32.AND P4, PT, R2, 0x7ffffea5, PT ;  /* 0x7ffffea50200780c */ /* 0x000fc60003f86070 */
[----:B------:R-:W5:Y:S01]  /*154c0*/  LDL.LU.64 R238, [R1+0x4a0] ;  /* 0x0004a00001ee7983 */ /* 0x000f620000300a00 */
[----:B------:R-:W-:-:S03]  /*154d0*/  IADD3 R2, R5, -0xe4, RZ ;  /* 0xffffff1c05027810 */ /* 0x000fc60007ffe0ff */
[----:B------:R-:W-:Y:S04]  /*154e0*/  LDGSTS.E [R10+0x19600], desc[UR8][R14.64], !P5 ;  /* 0x196000000e0a7fae */ /* 0x000fe8000e921848 */
[----:B------:R-:W-:Y:S01]  /*154f0*/  LDGSTS.E [R10+0x19700], desc[UR8][R12.64], !P5 ;  /* 0x197000000c0a7fae */ /* 0x000fe2000e921848 */
[----:B--2---:R-:W-:-:S03]  /*15500*/  IMAD.WIDE R6, R0, 0x4, R28 ;  /* 0x0000000400067825 */ /* 0x004fc600078e021c */
[----:B------:R-:W2:Y:S04]  /*15510*/  LDL.LU.64 R28, [R1+0x490] ;  /* 0x00049000011c7983 */ /* 0x000ea80000300a00 */
[----:B------:R-:W2:Y:S01]  /*15520*/  LDL.LU.64 R32, [R1+0x488] ;  /* 0x0004880001207983 */ /* 0x000ea20000300a00 */
[----:B---3--:R-:W-:-:S03]  /*15530*/  IMAD.WIDE R4, R0, 0x4, R240 ;  /* 0x0000000400047825 */ /* 0x008fc600078e02f0 */
[----:B------:R-:W3:Y:S04]  /*15540*/  LDL.LU.64 R76, [R1+0x480] ;  /* 0x00048000014c7983 */ /* 0x000ee80000300a00 */
[----:B------:R-:W3:Y:S04]  /*15550*/  LDL.LU.64 R30, [R1+0x470] ;  /* 0x00047000011e7983 */ /* 0x000ee80000300a00 */
[----:B------:R-:W-:Y:S04]  /*15560*/  LDGSTS.E [R10+0x19e00], desc[UR8][R6.64], !P1 ;  /* 0x19e00000060a7fae */ /* 0x000fe8000c921848 */
[----:B------:R-:W-:Y:S01]  /*15570*/  LDGSTS.E [R10+0x19f00], desc[UR8][R4.64], !P1 ;  /* 0x19f00000040a7fae */ /* 0x000fe2000c921848 */
[----:B------:R-:W-:Y:S01]  /*15580*/  ISETP.GE.U32.AND P1, PT, R2, 0x7ffffe9d, PT ;  /* 0x7ffffe9d0200780c */ /* 0x000fe20003f26070 */
[----:B------:R-:W-:-:S02]  /*15590*/  VIADD R2, R26, 0xffffff14 ;  /* 0xffffff141a027836 */ /* 0x000fc40000000000 */
[----:B------:R-:W3:Y:S01]  /*155a0*/  LDL.LU.64 R240, [R1+0x460] ;  /* 0x0004600001f07983 */ /* 0x000ee20000300a00 */
[----:B----4-:R-:W-:-:S04]  /*155b0*/  IMAD.WIDE R74, R0, 0x4, R74 ;  /* 0x00000004004a7825 */ /* 0x010fc800078e024a */
[C---:B------:R-:W-:Y:S01]  /*155c0*/  IMAD.WIDE R72, R0.reuse, 0x4, R72 ;  /* 0x0000000400487825 */ /* 0x040fe200078e0248 */
[----:B------:R-:W-:Y:S03]  /*155d0*/  STL.64 [R1+0x40], R74 ;  /* 0x0000404a01007387 */ /* 0x000fe60000100a00 */
[C---:B------:R-:W-:Y:S01]  /*155e0*/  IMAD.WIDE R34, R0.reuse, 0x4, R34 ;  /* 0x0000000400227825 */ /* 0x040fe200078e0222 */
[----:B------:R4:W-:Y:S03]  /*155f0*/  STL.64 [R1+0x48], R72 ;  /* 0x0000484801007387 */ /* 0x0009e60000100a00 */
[----:B------:R-:W-:Y:S01]  /*15600*/  IMAD.WIDE R26, R0, 0x4, R242 ;  /* 0x00000004001a7825 */ /* 0x000fe200078e02f2 */
[----:B------:R5:W-:Y:S04]  /*15610*/  LDGSTS.E [R10+0x1a600], desc[UR8][R74.64], !P2 ;  /* 0x1a6000004a0a7fae */ /* 0x000be8000d121848 */
[----:B------:R-:W-:Y:S04]  /*15620*/  LDGSTS.E [R10+0x1a700], desc[UR8][R72.64], !P2 ;  /* 0x1a700000480a7fae */ /* 0x000fe8000d121848 */
[----:B------:R2:W-:Y:S01]  /*15630*/  STL.64 [R1+0xa0], R34 ;  /* 0x0000a02201007387 */ /* 0x0005e20000100a00 */
[----:B------:R-:W-:-:S03]  /*15640*/  ISETP.GE.U32.AND P5, PT, R19, 0x7ffffea1, PT ;  /* 0x7ffffea11300780c */ /* 0x000fc60003fa6070 */
[----:B------:R2:W-:Y:S04]  /*15650*/  LDGSTS.E [R10+0x1ae00], desc[UR8][R34.64], !P3 ;  /* 0x1ae00000220a7fae */ /* 0x0005e8000d921848 */
[----:B----4-:R-:W4:Y:S04]  /*15660*/  LDL.LU.64 R72, [R1+0x458] ;  /* 0x0004580001487983 */ /* 0x010f280000300a00 */
[----:B------:R3:W-:Y:S04]  /*15670*/  STL.64 [R1+0xa8], R26 ;  /* 0x0000a81a01007387 */ /* 0x0007e80000100a00 */
[----:B------:R-:W4:Y:S04]  /*15680*/  LDL.LU.64 R242, [R1+0x450] ;  /* 0x0004500001f27983 */ /* 0x000f280000300a00 */
[----:B------:R3:W-:Y:S01]  /*15690*/  LDGSTS.E [R10+0x1af00], desc[UR8][R26.64], !P3 ;  /* 0x1af000001a0a7fae */ /* 0x0007e2000d921848 */
[----:B------:R-:W-:Y:S01]  /*156a0*/  ISETP.GE.U32.AND P3, PT, R2, 0x7ffffe95, PT ;  /* 0x7ffffe950200780c */ /* 0x000fe20003f66070 */
[----:B-1----:R-:W-:-:S02]  /*156b0*/  VIADD R2, R25, 0xffffff0c ;  /* 0xffffff0c19027836 */ /* 0x002fc40000000000 */
[C---:B-----5:R-:W-:Y:S02]  /*156c0*/  IMAD.WIDE R74, R0.reuse, 0x4, R238 ;  /* 0x00000004004a7825 */ /* 0x060fe400078e02ee */
[----:B------:R-:W5:Y:S04]  /*156d0*/  LDL.LU.64 R238, [R1+0x528] ;  /* 0x0005280001ee7983 */ /* 0x000f680000300a00 */
[----:B------:R-:W-:Y:S01]  /*156e0*/  LDGSTS.E [R10+0x1b600], desc[UR8][R74.64], !P4 ;  /* 0x1b6000004a0a7fae */ /* 0x000fe2000e121848 */
[----:B--2---:R-:W-:-:S03]  /*156f0*/  IMAD.WIDE R34, R0, 0x4, R28 ;  /* 0x0000000400227825 */ /* 0x004fc600078e021c */
[----:B------:R-:W2:Y:S01]  /*15700*/  LDL.LU.64 R28, [R1+0x518] ;  /* 0x00051800011c7983 */ /* 0x000ea20000300a00 */
[----:B------:R-:W-:-:S03]  /*15710*/  IMAD.WIDE R32, R0, 0x4, R32 ;  /* 0x0000000400207825 */ /* 0x000fc600078e0220 */
[----:B------:R-:W-:Y:S01]  /*15720*/  STL.64 [R1+0x340], R74 ;  /* 0x0003404a01007387 */ /* 0x000fe20000100a00 */
[----:B---3--:R-:W-:-:S03]  /*15730*/  IMAD.WIDE R26, R0, 0x4, R76 ;  /* 0x00000004001a7825 */ /* 0x008fc600078e024c */
[----:B------:R1:W-:Y:S04]  /*15740*/  STL.64 [R1+0x348], R34 ;  /* 0x0003482201007387 */ /* 0x0003e80000100a00 */
[----:B------:R1:W-:Y:S04]  /*15750*/  LDGSTS.E [R10+0x1b700], desc[UR8][R34.64], !P4 ;  /* 0x1b700000220a7fae */ /* 0x0003e8000e121848 */
[----:B------:R3:W-:Y:S04]  /*15760*/  STL.64 [R1+0x350], R32 ;  /* 0x0003502001007387 */ /* 0x0007e80000100a00 */
[----:B------:R3:W-:Y:S01]  /*15770*/  LDGSTS.E [R10+0x1be00], desc[UR8][R32.64], !P5 ;  /* 0x1be00000200a7fae */ /* 0x0007e2000e921848 */
[----:B-1----:R-:W-:-:S03]  /*15780*/  IMAD.WIDE R34, R0, 0x4, R30 ;  /* 0x0000000400227825 */ /* 0x002fc600078e021e */
[----:B------:R1:W-:Y:S04]  /*15790*/  STL.64 [R1+0x358], R26 ;  /* 0x0003581a01007387 */ /* 0x0003e80000100a00 */
[----:B------:R-:W2:Y:S01]  /*157a0*/  LDL.LU.64 R82, [R1+0x8f8] ;  /* 0x0008f80001527983 */ /* 0x000ea20000300a00 */
[----:B---3--:R-:W-:-:S03]  /*157b0*/  IMAD.WIDE R32, R0, 0x4, R240 ;  /* 0x0000000400207825 */ /* 0x008fc600078e02f0 */
[----:B------:R-:W3:Y:S04]  /*157c0*/  LDL.LU.64 R30, [R1+0x8f0] ;  /* 0x0008f000011e7983 */ /* 0x000ee80000300a00 */
[----:B------:R-:W-:Y:S04]  /*157d0*/  STL.64 [R1+0x360], R34 ;  /* 0x0003602201007387 */ /* 0x000fe80000100a00 */
[----:B------:R-:W3:Y:S04]  /*157e0*/  LDL.LU.64 R76, [R1+0x8e8] ;  /* 0x0008e800014c7983 */ /* 0x000ee80000300a00 */
[----:B------:R1:W-:Y:S01]  /*157f0*/  LDGSTS.E [R10+0x1bf00], desc[UR8][R26.64], !P5 ;  /* 0x1bf000001a0a7fae */ /* 0x0003e2000e921848 */
[----:B------:R-:W-:-:S03]  /*15800*/  ISETP.GE.U32.AND P5, PT, R2, 0x7ffffe8d, PT ;  /* 0x7ffffe8d0200780c */ /* 0x000fc60003fa6070 */
[----:B------:R1:W-:Y:S01]  /*15810*/  STL.64 [R1+0x368], R32 ;  /* 0x0003682001007387 */ /* 0x0003e20000100a00 */
[----:B------:R-:W-:-:S03]  /*15820*/  IADD3 R2, R24, -0xfc, RZ ;  /* 0xffffff0418027810 */ /* 0x000fc60007ffe0ff */
[----:B------:R-:W3:Y:S01]  /*15830*/  LDL.LU.64 R240, [R1+0x8d0] ;  /* 0x0008d00001f07983 */ /* 0x000ee20000300a00 */
[----:B------:R-:W-:Y:S02]  /*15840*/  VIADD R19, R23, 0xffffff18 ;  /* 0xffffff1817137836 */ /* 0x000fe40000000000 */
[----:B------:R-:W3:Y:S01]  /*15850*/  LDC R23, c[0x0][0x230] ;  /* 0x00008c00ff177b82 */ /* 0x000ee20000000800 */
[----:B------:R-:W-:Y:S01]  /*15860*/  LDGSTS.E [R10+0x1c600], desc[UR8][R34.64], !P1 ;  /* 0x1c600000220a7fae */ /* 0x000fe2000c921848 */
[C---:B----4-:R-:W-:Y:S01]  /*15870*/  IMAD.WIDE R24, R0.reuse, 0x4, R242 ;  /* 0x0000000400187825 */ /* 0x050fe200078e02f2 */
[----:B------:R-:W-:Y:S02]  /*15880*/  ISETP.GE.U32.AND P2, PT, R19, 0x7ffffe99, PT ;  /* 0x7ffffe991300780c */ /* 0x000fe40003f46070 */
[----:B------:R-:W4:Y:S01]  /*15890*/  LDL.LU.64 R242, [R1+0x8c8] ;  /* 0x0008c80001f27983 */ /* 0x000f220000300a00 */
[----:B-1----:R-:W-:-:S03]  /*158a0*/  IMAD.WIDE R26, R0, 0x4, R72 ;  /* 0x00000004001a7825 */ /* 0x002fc600078e0248 */
[----:B------:R-:W-:Y:S04]  /*158b0*/  LDGSTS.E [R10+0x1c700], desc[UR8][R32.64], !P1 ;  /* 0x1c700000200a7fae */ /* 0x000fe8000c921848 */
[----:B------:R-:W-:Y:S04]  /*158c0*/  STL.64 [R1+0x370], R26 ;  /* 0x0003701a01007387 */ /* 0x000fe80000100a00 */
[----:B------:R5:W-:Y:S04]  /*158d0*/  STL.64 [R1+0x378], R24 ;  /* 0x0003781801007387 */ /* 0x000be80000100a00 */
[----:B------:R-:W4:Y:S01]  /*158e0*/  LDL.LU.64 R80, [R1+0x8c0] ;  /* 0x0008c00001507983 */ /* 0x000f220000300a00 */
[----:B------:R-:W-:-:S03]  /*158f0*/  IADD3 R19, R22, -0xf0, RZ ;  /* 0xffffff1016137810 */ /* 0x000fc60007ffe0ff */
[----:B------:R-:W4:Y:S01]  /*15900*/  LDL.LU.64 R32, [R1+0x8b8] ;  /* 0x0008b80001207983 */ /* 0x000f220000300a00 */
[----:B------:R-:W-:-:S03]  /*15910*/  ISETP.GE.U32.AND P4, PT, R19, 0x7ffffe91, PT ;  /* 0x7ffffe911300780c */ /* 0x000fc60003f86070 */
[----:B------:R-:W-:Y:S01]  /*15920*/  LDGSTS.E [R10+0x1ce00], desc[UR8][R26.64], !P2 ;  /* 0x1ce000001a0a7fae */ /* 0x000fe2000d121848 */
[----:B------:R-:W-:-:S03]  /*15930*/  VIADD R19, R20, 0xffffff08 ;  /* 0xffffff0814137836 */ /* 0x000fc60000000000 */
[----:B------:R5:W-:Y:S01]  /*15940*/  LDGSTS.E [R10+0x1cf00], desc[UR8][R24.64], !P2 ;  /* 0x1cf00000180a7fae */ /* 0x000be2000d121848 */
[----:B------:R-:W-:Y:S01]  /*15950*/  ISETP.GE.U32.AND P2, PT, R2, 0x7ffffe85, PT ;  /* 0x7ffffe850200780c */ /* 0x000fe20003f46070 */
[----:B------:R-:W-:Y:S02]  /*15960*/  IMAD.SHL.U32 R2, R21, 0x80, RZ ;  /* 0x0000008015027824 */ /* 0x000fe400078e00ff */
[----:B------:R-:W4:Y:S04]  /*15970*/  LDL.LU.64 R78, [R1+0x8a8] ;  /* 0x0008a800014e7983 */ /* 0x000f280000300a00 */
[----:B------:R-:W4:Y:S04]  /*15980*/  LDL.LU.64 R74, [R1+0x898] ;  /* 0x00089800014a7983 */ /* 0x000f280000300a00 */
[----:B------:R-:W4:Y:S01]  /*15990*/  LDL.LU.64 R72, [R1+0x890] ;  /* 0x0008900001487983 */ /* 0x000f220000300a00 */
[----:B-----5:R-:W-:-:S05]  /*159a0*/  IMAD.WIDE R24, R0, 0x4, R238 ;  /* 0x0000000400187825 */ /* 0x020fca00078e02ee */
[----:B------:R1:W-:Y:S04]  /*159b0*/  STL.64 [R1+0x380], R24 ;  /* 0x0003801801007387 */ /* 0x0003e80000100a00 */
[----:B------:R-:W5:Y:S01]  /*159c0*/  LDL.LU.64 R34, [R1+0x888] ;  /* 0x0008880001227983 */ /* 0x000f620000300a00 */
[----:B------:R-:W-:Y:S01]  /*159d0*/  ISETP.GE.U32.AND P1, PT, R19, 0x7ffffe89, PT ;  /* 0x7ffffe891300780c */ /* 0x000fe20003f26070 */
[----:B--2---:R-:W-:Y:S02]  /*159e0*/  IMAD.WIDE R20, R0, 0x4, R28 ;  /* 0x0000000400147825 */ /* 0x004fe400078e021c */
[----:B------:R1:W-:Y:S04]  /*159f0*/  LDGSTS.E [R10+0x1d600], desc[UR8][R24.64], !P3 ;  /* 0x1d600000180a7fae */ /* 0x0003e8000d921848 */
[----:B------:R2:W-:Y:S04]  /*15a00*/  STL.64 [R1+0x388], R20 ;  /* 0x0003881401007387 */ /* 0x0005e80000100a00 */
[----:B------:R-:W2:Y:S04]  /*15a10*/  LDL.LU.64 R238, [R1+0x870] ;  /* 0x0008700001ee7983 */ /* 0x000ea80000300a00 */
[----:B------:R-:W2:Y:S01]  /*15a20*/  LDL.LU.64 R28, [R1+0x868] ;  /* 0x00086800011c7983 */ /* 0x000ea20000300a00 */
[----:B------:R-:W-:-:S03]  /*15a30*/  IMAD.WIDE R178, R2, 0x4, R82 ;  /* 0x0000000402b27825 */ /* 0x000fc600078e0252 */
[----:B------:R1:W-:Y:S01]  /*15a40*/  LDGSTS.E [R10+0x1d700], desc[UR8][R20.64], !P3 ;  /* 0x1d700000140a7fae */ /* 0x0003e2000d921848 */
[----:B---3--:R-:W-:-:S03]  /*15a50*/  IMAD.WIDE R176, R2, 0x4, R30 ;  /* 0x0000000402b07825 */ /* 0x008fc600078e021e */
[----:B------:R-:W3:Y:S01]  /*15a60*/  LDL.LU.64 R30, [R1+0x858] ;  /* 0x00085800011e7983 */ /* 0x000ee20000300a00 */
[----:B------:R-:W-:-:S04]  /*15a70*/  IMAD.WIDE R174, R2, 0x4, R76 ;  /* 0x0000000402ae7825 */ /* 0x000fc800078e024c */
[C---:B------:R-:W-:Y:S02]  /*15a80*/  IMAD.WIDE R172, R2.reuse, 0x4, R240 ;  /* 0x0000000402ac7825 */ /* 0x040fe400078e02f0 */
[----:B------:R-:W3:Y:S04]  /*15a90*/  LDL.LU.64 R240, [R1+0x848] ;  /* 0x0008480001f07983 */ /* 0x000ee80000300a00 */
[----:B------:R-:W-:Y:S04]  /*15aa0*/  STL.64 [R1+0xcd0], R178 ;  /* 0x000cd0b201007387 */ /* 0x000fe80000100a00 */
[----:B------:R-:W3:Y:S01]  /*15ab0*/  LDL.LU.64 R76, [R1+0x840] ;  /* 0x00084000014c7983 */ /* 0x000ee20000300a00 */
[----:B----4-:R-:W-:-:S03]  /*15ac0*/  IMAD.WIDE R170, R2, 0x4, R242 ;  /* 0x0000000402aa7825 */ /* 0x010fc600078e02f2 */
[----:B------:R-:W4:Y:S04]  /*15ad0*/  LDL.LU.64 R242, [R1+0x838] ;  /* 0x0008380001f27983 */ /* 0x000f280000300a00 */
[----:B------:R-:W-:Y:S04]  /*15ae0*/  STL.64 [R1+0xcd8], R176 ;  /* 0x000cd8b001007387 */ /* 0x000fe80000100a00 */
[----:B------:R-:W4:Y:S04]  /*15af0*/  LDL.LU.64 R82, [R1+0x830] ;  /* 0x0008300001527983 */ /* 0x000f280000300a00 */
[----:B------:R-:W-:Y:S01]  /*15b00*/  STL.64 [R1+0xd18], R174 ;  /* 0x000d18ae01007387 */ /* 0x000fe20000100a00 */
[----:B------:R-:W-:-:S04]  /*15b10*/  IMAD.WIDE R168, R2, 0x4, R80 ;  /* 0x0000000402a87825 */ /* 0x000fc800078e0250 */
[C---:B------:R-:W-:Y:S02]  /*15b20*/  IMAD.WIDE R154, R2.reuse, 0x4, R32 ;  /* 0x00000004029a7825 */ /* 0x040fe400078e0220 */
[----:B------:R-:W4:Y:S04]  /*15b30*/  LDL.LU.64 R32, [R1+0x828] ;  /* 0x0008280001207983 */ /* 0x000f280000300a00 */
[----:B------:R-:W-:Y:S04]  /*15b40*/  STL.64 [R1+0xd20], R172 ;  /* 0x000d20ac01007387 */ /* 0x000fe80000100a00 */
[----:B------:R-:W4:Y:S01]  /*15b50*/  LDL.LU.64 R84, [R1+0x810] ;  /* 0x0008100001547983 */ /* 0x000f220000300a00 */
[----:B------:R-:W-:-:S03]  /*15b60*/  IMAD.WIDE R152, R2, 0x4, R78 ;  /* 0x0000000402987825 */ /* 0x000fc600078e024e */
[----:B------:R-:W-:Y:S01]  /*15b70*/  STL.64 [R1+0xd80], R170 ;  /* 0x000d80aa01007387 */ /* 0x000fe20000100a00 */
[----:B------:R-:W-:-:S03]  /*15b80*/  IMAD.WIDE R118, R2, 0x4, R74 ;  /* 0x0000000402767825 */ /* 0x000fc600078e024a */
[----:B------:R-:W-:Y:S01]  /*15b90*/  STL.64 [R1+0xd88], R168 ;  /* 0x000d88a801007387 */ /* 0x000fe20000100a00 */
[----:B------:R-:W-:-:S03]  /*15ba0*/  IMAD.WIDE R116, R2, 0x4, R72 ;  /* 0x0000000402747825 */ /* 0x000fc600078e0248 */
[----:B------:R-:W4:Y:S04]  /*15bb0*/  LDL.LU.64 R74, [R1+0x808] ;  /* 0x00080800014a7983 */ /* 0x000f280000300a00 */
[----:B------:R-:W-:Y:S04]  /*15bc0*/  STL.64 [R1+0xe40], R154 ;  /* 0x000e409a01007387 */ /* 0x000fe80000100a00 */
[----:B------:R-:W4:Y:S04]  /*15bd0*/  LDL.LU.64 R72, [R1+0x7f8] ;  /* 0x0007f80001487983 */ /* 0x000f280000300a00 */
[----:B------:R-:W-:Y:S04]  /*15be0*/  STL.64 [R1+0xe58], R152 ;  /* 0x000e589801007387 */ /* 0x000fe80000100a00 */
[----:B------:R-:W-:Y:S01]  /*15bf0*/  STL.64 [R1+0xef0], R118 ;  /* 0x000ef07601007387 */ /* 0x000fe20000100a00 */
[----:B-----5:R-:W-:-:S03]  /*15c00*/  IMAD.WIDE R80, R2, 0x4, R34 ;  /* 0x0000000402507825 */ /* 0x020fc600078e0222 */
[----:B------:R-:W5:Y:S04]  /*15c10*/  LDL.LU.64 R34, [R1+0x7e8] ;  /* 0x0007e80001227983 */ /* 0x000f680000300a00 */
[----:B------:R-:W-:Y:S01]  /*15c20*/  STL.64 [R1+0xef8], R116 ;  /* 0x000ef87401007387 */ /* 0x000fe20000100a00 */
[----:B--2---:R-:W-:-:S03]  /*15c30*/  IMAD.WIDE R78, R2, 0x4, R238 ;  /* 0x00000004024e7825 */ /* 0x004fc600078e02ee */
[----:B------:R-:W2:Y:S01]  /*15c40*/  LDL.LU.64 R238, [R1+0x7e0] ;  /* 0x0007e00001ee7983 */ /* 0x000ea20000300a00 */
[----:B------:R-:W-:-:S03]  /*15c50*/  IMAD.WIDE R28, R2, 0x4, R28 ;  /* 0x00000004021c7825 */ /* 0x000fc600078e021c */
[----:B------:R1:W-:Y:S01]  /*15c60*/  STL.64 [R1+0x1440], R80 ;  /* 0x0014405001007387 */ /* 0x0003e20000100a00 */
[----:B---3--:R-:W-:-:S03]  /*15c70*/  IMAD.WIDE R98, R2, 0x4, R240 ;  /* 0x0000000402627825 */ /* 0x008fc600078e02f0 */
[----:B------:R-:W3:Y:S04]  /*15c80*/  LDL.LU.64 R240, [R1+0x7d8] ;  /* 0x0007d80001f07983 */ /* 0x000ee80000300a00 */
[----:B------:R-:W-:Y:S04]  /*15c90*/  STL.64 [R1+0x1448], R78 ;  /* 0x0014484e01007387 */ /* 0x000fe80000100a00 */
[----:B------:R1:W-:Y:S01]  /*15ca0*/  STL.64 [R1+0x1460], R28 ;  /* 0x0014601c01007387 */ /* 0x0003e20000100a00 */
[----:B----4-:R-:W-:-:S03]  /*15cb0*/  IMAD.WIDE R96, R2, 0x4, R242 ;  /* 0x0000000402607825 */ /* 0x010fc600078e02f2 */
[----:B------:R-:W4:Y:S01]  /*15cc0*/  LDL.LU.64 R242, [R1+0x7c0] ;  /* 0x0007c00001f27983 */ /* 0x000f220000300a00 */
[----:B------:R-:W-:-:S04]  /*15cd0*/  IMAD.WIDE R30, R2, 0x4, R30 ;  /* 0x00000004021e7825 */ /* 0x000fc800078e021e */
[C---:B------:R-:W-:Y:S01]  /*15ce0*/  IMAD.WIDE R76, R2.reuse, 0x4, R76 ;  /* 0x00000004024c7825 */ /* 0x040fe200078e024c */
[----:B------:R1:W-:Y:S03]  /*15cf0*/  STL.64 [R1+0x1468], R30 ;  /* 0x0014681e01007387 */ /* 0x0003e60000100a00 */
[C---:B------:R-:W-:Y:S01]  /*15d00*/  IMAD.WIDE R94, R2.reuse, 0x4, R82 ;  /* 0x00000004025e7825 */ /* 0x040fe200078e0252 */
[----:B------:R-:W-:Y:S04]  /*15d10*/  STL.64 [R1+0x1488], R98 ;  /* 0x0014886201007387 */ /* 0x000fe80000100a00 */
[----:B------:R-:W4:Y:S01]  /*15d20*/  LDL.LU.64 R82, [R1+0x7b8] ;  /* 0x0007b80001527983 */ /* 0x000f220000300a00 */
[----:B------:R-:W-:-:S03]  /*15d30*/  IMAD.WIDE R92, R2, 0x4, R32 ;  /* 0x00000004025c7825 */ /* 0x000fc600078e0220 */
[----:B------:R-:W4:Y:S04]  /*15d40*/  LDL.LU.64 R32, [R1+0x7b0] ;  /* 0x0007b00001207983 */ /* 0x000f280000300a00 */
[----:B------:R1:W-:Y:S04]  /*15d50*/  STL.64 [R1+0x1490], R76 ;  /* 0x0014904c01007387 */ /* 0x0003e80000100a00 */
[----:B------:R-:W4:Y:S04]  /*15d60*/  LDL.LU.64 R214, [R1+0x7a8] ;  /* 0x0007a80001d67983 */ /* 0x000f280000300a00 */
[----:B------:R-:W1:Y:S01]  /*15d70*/  LDL.LU.64 R212, [R1+0x798] ;  /* 0x0007980001d47983 */ /* 0x000e620000300a00 */
[----:B------:R-:W-:-:S03]  /*15d80*/  IMAD.WIDE R90, R2, 0x4, R84 ;  /* 0x00000004025a7825 */ /* 0x000fc600078e0254 */
[----:B------:R-:W-:Y:S04]  /*15d90*/  STL.64 [R1+0x14b8], R96 ;  /* 0x0014b86001007387 */ /* 0x000fe80000100a00 */
[----:B------:R-:W4:Y:S04]  /*15da0*/  LDL.LU.64 R210, [R1+0x788] ;  /* 0x0007880001d27983 */ /* 0x000f280000300a00 */
[----:B------:R-:W4:Y:S01]  /*15db0*/  LDL.LU.64 R208, [R1+0x780] ;  /* 0x0007800001d07983 */ /* 0x000f220000300a00 */
[----:B------:R-:W-:-:S03]  /*15dc0*/  IMAD.WIDE R74, R2, 0x4, R74 ;  /* 0x00000004024a7825 */ /* 0x000fc600078e024a */
[----:B------:R-:W-:Y:S04]  /*15dd0*/  STL.64 [R1+0x14c0], R94 ;  /* 0x0014c05e01007387 */ /* 0x000fe80000100a00 */
[----:B------:R-:W4:Y:S04]  /*15de0*/  LDL.LU.64 R190, [R1+0x558] ;  /* 0x0005580001be7983 */ /* 0x000f280000300a00 */
[----:B------:R-:W4:Y:S04]  /*15df0*/  LDL.LU.64 R186, [R1+0x550] ;  /* 0x0005500001ba7983 */ /* 0x000f280000300a00 */
[----:B------:R-:W-:Y:S01]  /*15e00*/  STL.64 [R1+0x1558], R92 ;  /* 0x0015585c01007387 */ /* 0x000fe20000100a00 */
[----:B------:R-:W-:-:S03]  /*15e10*/  IMAD.WIDE R72, R2, 0x4, R72 ;  /* 0x0000000402487825 */ /* 0x000fc600078e0248 */
[----:B------:R-:W4:Y:S04]  /*15e20*/  LDL.LU.64 R184, [R1+0x548] ;  /* 0x0005480001b87983 */ /* 0x000f280000300a00 */
[----:B------:R-:W-:Y:S04]  /*15e30*/  STL.64 [R1+0x1560], R90 ;  /* 0x0015605a01007387 */ /* 0x000fe80000100a00 */
[----:B------:R-:W4:Y:S04]  /*15e40*/  LDL.LU.64 R182, [R1+0x540] ;  /* 0x0005400001b67983 */ /* 0x000f280000300a00 */
[----:B------:R-:W4:Y:S04]  /*15e50*/  LDL.LU.64 R180, [R1+0x538] ;  /* 0x0005380001b47983 */ /* 0x000f280000300a00 */
[----:B------:R1:W-:Y:S04]  /*15e60*/  STL.64 [R1+0x15c8], R74 ;  /* 0x0015c84a01007387 */ /* 0x0003e80000100a00 */
[----:B------:R-:W4:Y:S04]  /*15e70*/  LDL.LU.64 R248, [R1+0x530] ;  /* 0x0005300001f87983 */ /* 0x000f280000300a00 */
[----:B------:R-:W4:Y:S01]  /*15e80*/  LDL.LU.64 R250, [R1+0x510] ;  /* 0x0005100001fa7983 */ /* 0x000f220000300a00 */
[----:B-----5:R-:W-:-:S04]  /*15e90*/  IMAD.WIDE R88, R2, 0x4, R34 ;  /* 0x0000000402587825 */ /* 0x020fc800078e0222 */
[C---:B--2---:R-:W-:Y:S02]  /*15ea0*/  IMAD.WIDE R86, R2.reuse, 0x4, R238 ;  /* 0x0000000402567825 */ /* 0x044fe400078e02ee */
[----:B------:R-:W2:Y:S04]  /*15eb0*/  LDL.LU.64 R238, [R1+0x508] ;  /* 0x0005080001ee7983 */ /* 0x000ea80000300a00 */
[----:B------:R5:W-:Y:S01]  /*15ec0*/  STL.64 [R1+0x15d0], R72 ;  /* 0x0015d04801007387 */ /* 0x000be20000100a00 */
[----:B---3--:R-:W-:-:S03]  /*15ed0*/  IMAD.WIDE R34, R2, 0x4, R240 ;  /* 0x0000000402227825 */ /* 0x008fc600078e02f0 */
[----:B------:R-:W3:Y:S01]  /*15ee0*/  LDL.LU.64 R240, [R1+0x4f8] ;  /* 0x0004f80001f07983 */ /* 0x000ee20000300a00 */
[----:B----4-:R-:W-:-:S03]  /*15ef0*/  IMAD.WIDE R84, R2, 0x4, R242 ;  /* 0x0000000402547825 */ /* 0x010fc600078e02f2 */
[----:B------:R-:W4:Y:S01]  /*15f00*/  LDL.LU.64 R242, [R1+0x4e8] ;  /* 0x0004e80001f27983 */ /* 0x000f220000300a00 */
[----:B------:R-:W-:-:S05]  /*15f10*/  VIADD R19, R23, 0xffffff00 ;  /* 0xffffff0017137836 */ /* 0x000fca0000000000 */
[----:B------:R-:W-:Y:S01]  /*15f20*/  ISETP.GE.U32.AND P3, PT, R19, 0x7ffffe81, PT ;  /* 0x7ffffe811300780c */ /* 0x000fe20003f66070 */
[----:B------:R-:W-:Y:S01]  /*15f30*/  STL.64 [R1+0x1618], R88 ;  /* 0x0016185801007387 */ /* 0x000fe20000100a00 */
[----:B------:R-:W-:-:S03]  /*15f40*/  IMAD.WIDE R82, R2, 0x4, R82 ;  /* 0x0000000402527825 */ /* 0x000fc600078e0252 */
[----:B------:R-:W-:Y:S01]  /*15f50*/  STL.64 [R1+0x1620], R86 ;  /* 0x0016205601007387 */ /* 0x000fe20000100a00 */
[----:B------:R-:W-:-:S04]  /*15f60*/  IMAD.WIDE R32, R2, 0x4, R32 ;  /* 0x0000000402207825 */ /* 0x000fc800078e0220 */
[----:B------:R-:W-:-:S04]  /*15f70*/  IMAD.WIDE R26, R2, 0x4, R214 ;  /* 0x00000004021a7825 */ /* 0x000fc800078e02d6 */
[----:B-1----:R-:W-:-:S04]  /*15f80*/  IMAD.WIDE R24, R2, 0x4, R212 ;  /* 0x0000000402187825 */ /* 0x002fc800078e02d4 */
[----:B------:R-:W-:-:S04]  /*15f90*/  IMAD.WIDE R22, R2, 0x4, R210 ;  /* 0x0000000402167825 */ /* 0x000fc800078e02d2 */
[----:B------:R-:W-:-:S04]  /*15fa0*/  IMAD.WIDE R20, R2, 0x4, R208 ;  /* 0x0000000402147825 */ /* 0x000fc800078e02d0 */
[----:B------:R-:W-:-:S04]  /*15fb0*/  IMAD.WIDE R224, R0, 0x4, R190 ;  /* 0x0000000400e07825 */ /* 0x000fc800078e02be */
[C---:B------:R-:W-:Y:S01]  /*15fc0*/  IMAD.WIDE R214, R0.reuse, 0x4, R186 ;  /* 0x0000000400d67825 */ /* 0x040fe200078e02ba */
[----:B------:R-:W-:Y:S04]  /*15fd0*/  LDGSTS.E [R10+0x1de00], desc[UR8][R224.64], !P4 ;  /* 0x1de00000e00a7fae */ /* 0x000fe8000e121848 */
[----:B------:R-:W-:Y:S01]  /*15fe0*/  LDGSTS.E [R10+0x1df00], desc[UR8][R214.64], !P4 ;  /* 0x1df00000d60a7fae */ /* 0x000fe2000e121848 */
[----:B------:R-:W-:-:S03]  /*15ff0*/  IMAD.WIDE R212, R0, 0x4, R184 ;  /* 0x0000000400d47825 */ /* 0x000fc600078e02b8 */
[----:B------:R1:W-:Y:S04]  /*16000*/  STL.64 [R1+0x1658], R34 ;  /* 0x0016582201007387 */ /* 0x0003e80000100a00 */
[----:B------:R-:W-:Y:S01]  /*16010*/  LDGSTS.E [R10+0x1e600], desc[UR8][R212.64], !P5 ;  /* 0x1e600000d40a7fae */ /* 0x000fe2000e921848 */
[----:B------:R-:W-:-:S04]  /*16020*/  IMAD.WIDE R210, R0, 0x4, R182 ;  /* 0x0000000400d27825 */ /* 0x000fc800078e02b6 */
[C---:B------:R-:W-:Y:S01]  /*16030*/  IMAD.WIDE R208, R0.reuse, 0x4, R180 ;  /* 0x0000000400d07825 */ /* 0x040fe200078e02b4 */
[----:B------:R-:W-:Y:S04]  /*16040*/  LDGSTS.E [R10+0x1e700], desc[UR8][R210.64], !P5 ;  /* 0x1e700000d20a7fae */ /* 0x000fe8000e921848 */
[----:B------:R-:W-:Y:S01]  /*16050*/  LDGSTS.E [R10+0x1ee00], desc[UR8][R208.64], !P1 ;  /* 0x1ee00000d00a7fae */ /* 0x000fe2000c921848 */
[----:B------:R-:W-:-:S04]  /*16060*/  IMAD.WIDE R190, R0, 0x4, R248 ;  /* 0x0000000400be7825 */ /* 0x000fc800078e02f8 */
[C---:B------:R-:W-:Y:S01]  /*16070*/  IMAD.WIDE R186, R0.reuse, 0x4, R250 ;  /* 0x0000000400ba7825 */ /* 0x040fe200078e02fa */
[----:B------:R-:W-:Y:S04]  /*16080*/  LDGSTS.E [R10+0x1ef00], desc[UR8][R190.64], !P1 ;  /* 0x1ef00000be0a7fae */ /* 0x000fe8000c921848 */
[----:B------:R-:W-:Y:S04]  /*16090*/  STL.64 [R1+0x1660], R84 ;  /* 0x0016605401007387 */ /* 0x000fe80000100a00 */
[----:B------:R-:W-:Y:S04]  /*160a0*/  LDGSTS.E [R10+0x1f600], desc[UR8][R186.64], !P2 ;  /* 0x1f600000ba0a7fae */ /* 0x000fe8000d121848 */
[----:B------:R-:W-:Y:S04]  /*160b0*/  STL.64 [R1+0x1688], R82 ;  /* 0x0016885201007387 */ /* 0x000fe80000100a00 */
[----:B------:R1:W-:Y:S04]  /*160c0*/  STL.64 [R1+0x1690], R32 ;  /* 0x0016902001007387 */ /* 0x0003e80000100a00 */
[----:B------:R1:W-:Y:S04]  /*160d0*/  STL.64 [R1+0x16b0], R26 ;  /* 0x0016b01a01007387 */ /* 0x0003e80000100a00 */
[----:B------:R1:W-:Y:S04]  /*160e0*/  STL.64 [R1+0x16b8], R24 ;  /* 0x0016b81801007387 */ /* 0x0003e80000100a00 */
[----:B------:R1:W-:Y:S04]  /*160f0*/  STL.64 [R1+0x16c0], R22 ;  /* 0x0016c01601007387 */ /* 0x0003e80000100a00 */
[----:B------:R-:W-:Y:S04]  /*16100*/  STL.64 [R1+0x390], R224 ;  /* 0x000390e001007387 */ /* 0x000fe80000100a00 */
[----:B------:R1:W-:Y:S04]  /*16110*/  STL.64 [R1+0x16c8], R20 ;  /* 0x0016c81401007387 */ /* 0x0003e80000100a00 */
[----:B------:R-:W-:Y:S04]  /*16120*/  STL.64 [R1+0x398], R214 ;  /* 0x000398d601007387 */ /* 0x000fe80000100a00 */
[----:B------:R-:W-:Y:S04]  /*16130*/  STL.64 [R1+0x3a0], R212 ;  /* 0x0003a0d401007387 */ /* 0x000fe80000100a00 */
[----:B------:R-:W-:Y:S04]  /*16140*/  STL.64 [R1+0x3a8], R210 ;  /* 0x0003a8d201007387 */ /* 0x000fe80000100a00 */
[----:B------:R-:W-:Y:S04]  /*16150*/  STL.64 [R1+0x3b0], R208 ;  /* 0x0003b0d001007387 */ /* 0x000fe80000100a00 */
[----:B------:R-:W-:Y:S04]  /*16160*/  STL.64 [R1+0x3b8], R190 ;  /* 0x0003b8be01007387 */ /* 0x000fe80000100a00 */
[----:B------:R-:W-:Y:S01]  /*16170*/  STL.64 [R1+0x3c0], R186 ;  /* 0x0003c0ba01007387 */ /* 0x000fe20000100a00 */
[----:B--2---:R-:W-:-:S05]  /*16180*/  IMAD.WIDE R184, R0, 0x4, R238 ;  /* 0x0000000400b87825 */ /* 0x004fca00078e02ee */
[----:B------:R-:W-:Y:S04]  /*16190*/  LDGSTS.E [R10+0x1f700], desc[UR8][R184.64], !P2 ;  /* 0x1f700000b80a7fae */ /* 0x000fe8000d121848 */
[----:B------:R-:W-:Y:S01]  /*161a0*/  STL.64 [R1+0x3c8], R184 ;  /* 0x0003c8b801007387 */ /* 0x000fe20000100a00 */
[----:B---3--:R-:W-:-:S05]  /*161b0*/  IMAD.WIDE R182, R0, 0x4, R240 ;  /* 0x0000000400b67825 */ /* 0x008fca00078e02f0 */
[----:B------:R-:W-:Y:S01]  /*161c0*/  LDGSTS.E [R10+0x1fe00], desc[UR8][R182.64], !P3 ;  /* 0x1fe00000b60a7fae */ /* 0x000fe2000d921848 */
[----:B----4-:R-:W-:-:S05]  /*161d0*/  IMAD.WIDE R180, R0, 0x4, R242 ;  /* 0x0000000400b47825 */ /* 0x010fca00078e02f2 */
[----:B------:R-:W-:Y:S04]  /*161e0*/  LDGSTS.E [R10+0x1ff00], desc[UR8][R180.64], !P3 ;  /* 0x1ff00000b40a7fae */ /* 0x000fe8000d921848 */
[----:B------:R-:W0:Y:S04]  /*161f0*/  LDGDEPBAR ;  /* 0x00000000000079af */ /* 0x000e280000000000 */
[----:B------:R2:W-:Y:S04]  /*16200*/  LDGSTS.E [R8+0x30000], desc[UR8][R178.64], P6 ;  /* 0x30000000b2087fae */ /* 0x0005e8000b121848 */
[----:B------:R3:W-:Y:S04]  /*16210*/  LDGSTS.E [R8+0x30100], desc[UR8][R176.64], P0 ;  /* 0x30100000b0087fae */ /* 0x0007e80008121848 */
[----:B------:R4:W-:Y:S04]  /*16220*/  LDGSTS.E [R8+0x31000], desc[UR8][R174.64], P6 ;  /* 0x31000000ae087fae */ /* 0x0009e8000b121848 */
[----:B------:R4:W-:Y:S04]  /*16230*/  LDGSTS.E [R8+0x31100], desc[UR8][R172.64], P0 ;  /* 0x31100000ac087fae */ /* 0x0009e80008121848 */
[----:B------:R-:W-:Y:S04]  /*16240*/  LDGSTS.E [R8+0x32000], desc[UR8][R170.64], P6 ;  /* 0x32000000aa087fae */ /* 0x000fe8000b121848 */
[----:B------:R4:W-:Y:S04]  /*16250*/  LDGSTS.E [R8+0x32100], desc[UR8][R168.64], P0 ;  /* 0x32100000a8087fae */ /* 0x0009e80008121848 */
[----:B------:R4:W-:Y:S04]  /*16260*/  LDGSTS.E [R8+0x33000], desc[UR8][R154.64], P6 ;  /* 0x330000009a087fae */ /* 0x0009e8000b121848 */
[----:B------:R4:W-:Y:S04]  /*16270*/  LDGSTS.E [R8+0x33100], desc[UR8][R152.64], P0 ;  /* 0x3310000098087fae */ /* 0x0009e80008121848 */
[----:B------:R4:W-:Y:S04]  /*16280*/  LDGSTS.E [R8+0x34000], desc[UR8][R118.64], P6 ;  /* 0x3400000076087fae */ /* 0x0009e8000b121848 */
[----:B------:R4:W-:Y:S04]  /*16290*/  LDGSTS.E [R8+0x34100], desc[UR8][R116.64], P0 ;  /* 0x3410000074087fae */ /* 0x0009e80008121848 */
[----:B------:R-:W-:Y:S04]  /*162a0*/  STL.64 [R1+0x3d0], R182 ;  /* 0x0003d0b601007387 */ /* 0x000fe80000100a00 */
[----:B------:R4:W-:Y:S04]  /*162b0*/  LDGSTS.E [R8+0x35000], desc[UR8][R80.64], P6 ;  /* 0x3500000050087fae */ /* 0x0009e8000b121848 */
[----:B------:R-:W-:Y:S04]  /*162c0*/  STL.64 [R1+0x3d8], R180 ;  /* 0x0003d8b401007387 */ /* 0x000fe80000100a00 */
[----:B------:R4:W-:Y:S04]  /*162d0*/  LDGSTS.E [R8+0x35100], desc[UR8][R78.64], P0 ;  /* 0x351000004e087fae */ /* 0x0009e80008121848 */
[----:B------:R-:W-:Y:S04]  /*162e0*/  LDGSTS.E [R8+0x36000], desc[UR8][R28.64], P6 ;  /* 0x360000001c087fae */ /* 0x000fe8000b121848 */
[----:B------:R-:W2:Y:S04]  /*162f0*/  LDL.LU.64 R80, [R1+0xb40] ;  /* 0x000b400001507983 */ /* 0x000ea80000300a00 */
[----:B------:R-:W-:Y:S04]  /*16300*/  LDGSTS.E [R8+0x36100], desc[UR8][R30.64], P0 ;  /* 0x361000001e087fae */ /* 0x000fe80008121848 */
[----:B------:R-:W3:Y:S04]  /*16310*/  LDL.LU.64 R28, [R1+0xb38] ;  /* 0x000b3800011c7983 */ /* 0x000ee80000300a00 */
[----:B------:R-:W4:Y:S04]  /*16320*/  LDL.LU.64 R78, [R1+0xb20] ;  /* 0x000b2000014e7983 */ /* 0x000f280000300a00 */
[----:B------:R-:W4:Y:S04]  /*16330*/  LDL.LU.64 R30, [R1+0xb18] ;  /* 0x000b1800011e7983 */ /* 0x000f280000300a00 */
[----:B------:R4:W-:Y:S04]  /*16340*/  LDGSTS.E [R8+0x37000], desc[UR8][R98.64], P6 ;  /* 0x3700000062087fae */ /* 0x0009e8000b121848 */
[----:B------:R4:W-:Y:S04]  /*16350*/  LDGSTS.E [R8+0x37100], desc[UR8][R76.64], P0 ;  /* 0x371000004c087fae */ /* 0x0009e80008121848 */
[----:B------:R4:W-:Y:S04]  /*16360*/  LDGSTS.E [R8+0x38000], desc[UR8][R96.64], P6 ;  /* 0x3800000060087fae */ /* 0x0009e8000b121848 */
[----:B------:R4:W-:Y:S04]  /*16370*/  LDGSTS.E [R8+0x38100], desc[UR8][R94.64], P0 ;  /* 0x381000005e087fae */ /* 0x0009e80008121848 */
[----:B------:R-:W4:Y:S04]  /*16380*/  LDL.LU.64 R76, [R1+0xb00] ;  /* 0x000b0000014c7983 */ /* 0x000f280000300a00 */
[----:B------:R-:W4:Y:S04]  /*16390*/  LDL.LU.64 R240, [R1+0xaf8] ;  /* 0x000af80001f07983 */ /* 0x000f280000300a00 */
[----:B------:R-:W4:Y:S04]  /*163a0*/  LDL.LU.64 R242, [R1+0xae0] ;  /* 0x000ae00001f27983 */ /* 0x000f280000300a00 */
[----:B------:R4:W-:Y:S04]  /*163b0*/  LDGSTS.E [R8+0x39000], desc[UR8][R92.64], P6 ;  /* 0x390000005c087fae */ /* 0x0009e8000b121848 */
[----:B------:R4:W-:Y:S04]  /*163c0*/  LDGSTS.E [R8+0x39100], desc[UR8][R90.64], P0 ;  /* 0x391000005a087fae */ /* 0x0009e80008121848 */
[----:B------:R4:W-:Y:S04]  /*163d0*/  LDGSTS.E [R8+0x3a000], desc[UR8][R74.64], P6 ;  /* 0x3a0000004a087fae */ /* 0x0009e8000b121848 */
[----:B------:R4:W-:Y:S04]  /*163e0*/  LDGSTS.E [R8+0x3a100], desc[UR8][R72.64], P0 ;  /* 0x3a10000048087fae */ /* 0x0009e80008121848 */
[----:B------:R4:W-:Y:S04]  /*163f0*/  LDGSTS.E [R8+0x3b000], desc[UR8][R88.64], P6 ;  /* 0x3b00000058087fae */ /* 0x0009e8000b121848 */
[----:B------:R-:W4:Y:S04]  /*16400*/  LDL.LU.64 R74, [R1+0xad8] ;  /* 0x000ad800014a7983 */ /* 0x000f280000300a00 */
[----:B-----5:R-:W5:Y:S04]  /*16410*/  LDL.LU.64 R72, [R1+0xac0] ;  /* 0x000ac00001487983 */ /* 0x020f680000300a00 */
[----:B------:R5:W-:Y:S04]  /*16420*/  LDGSTS.E [R8+0x3b100], desc[UR8][R86.64], P0 ;  /* 0x3b10000056087fae */ /* 0x000be80008121848 */
[----:B------:R5:W-:Y:S04]  /*16430*/  LDGSTS.E [R8+0x3c000], desc[UR8][R34.64], P6 ;  /* 0x3c00000022087fae */ /* 0x000be8000b121848 */
[----:B------:R5:W-:Y:S04]  /*16440*/  LDGSTS.E [R8+0x3c100], desc[UR8][R84.64], P0 ;  /* 0x3c10000054087fae */ /* 0x000be80008121848 */
[----:B------:R5:W-:Y:S04]  /*16450*/  LDGSTS.E [R8+0x3d000], desc[UR8][R82.64], P6 ;  /* 0x3d00000052087fae */ /* 0x000be8000b121848 */
[----:B-1----:R-:W5:Y:S04]  /*16460*/  LDL.LU.64 R34, [R1+0xab8] ;  /* 0x000ab80001227983 */ /* 0x002f680000300a00 */
[----:B------:R1:W-:Y:S04]  /*16470*/  LDGSTS.E [R8+0x3d100], desc[UR8][R32.64], P0 ;  /* 0x3d10000020087fae */ /* 0x0003e80008121848 */
[----:B------:R1:W-:Y:S04]  /*16480*/  LDGSTS.E [R8+0x3e000], desc[UR8][R26.64], P6 ;  /* 0x3e0000001a087fae */ /* 0x0003e8000b121848 */
[----:B------:R1:W-:Y:S04]  /*16490*/  LDGSTS.E [R8+0x3e100], desc[UR8][R24.64], P0 ;  /* 0x3e10000018087fae */ /* 0x0003e80008121848 */
[----:B------:R-:W5:Y:S04]  /*164a0*/  LDL.LU.64 R32, [R1+0xa90] ;  /* 0x000a900001207983 */ /* 0x000f680000300a00 */
[----:B------:R-:W5:Y:S04]  /*164b0*/  LDL.LU.64 R238, [R1+0xa88] ;  /* 0x000a880001ee7983 */ /* 0x000f680000300a00 */
[----:B------:R1:W-:Y:S04]  /*164c0*/  LDGSTS.E [R8+0x3f000], desc[UR8][R22.64], P6 ;  /* 0x3f00000016087fae */ /* 0x0003e8000b121848 */
[----:B------:R1:W-:Y:S01]  /*164d0*/  LDGSTS.E [R8+0x3f100], desc[UR8][R20.64], P0 ;  /* 0x3f10000014087fae */ /* 0x0003e20008121848 */
[----:B--2---:R-:W-:-:S05]  /*164e0*/  IMAD.WIDE R178, R2, 0x4, R80 ;  /* 0x0000000402b27825 */ /* 0x004fca00078e0250 */
[----:B------:R2:W-:Y:S01]  /*164f0*/  LDGSTS.E [R11+0x30200], desc[UR8][R178.64], P6 ;  /* 0x30200000b20b7fae */ /* 0x0005e2000b121848 */
[----:B---3--:R-:W-:-:S03]  /*16500*/  IMAD.WIDE R176, R2, 0x4, R28 ;  /* 0x0000000402b07825 */ /* 0x008fc600078e021c */
[----:B------:R-:W3:Y:S01]  /*16510*/  LDL.LU.64 R28, [R1+0xa60] ;  /* 0x000a6000011c7983 */ /* 0x000ee20000300a00 */
[----:B----4-:R-:W-:-:S03]  /*16520*/  IMAD.WIDE R174, R2, 0x4, R78 ;  /* 0x0000000402ae7825 */ /* 0x010fc600078e024e */
[----:B------:R4:W-:Y:S01]  /*16530*/  LDGSTS.E [R11+0x30300], desc[UR8][R176.64], P0 ;  /* 0x30300000b00b7fae */ /* 0x0009e20008121848 */
[----:B------:R-:W-:-:S03]  /*16540*/  IMAD.WIDE R172, R2, 0x4, R30 ;  /* 0x0000000402ac7825 */ /* 0x000fc600078e021e */
[----:B------:R-:W2:Y:S04]  /*16550*/  LDL.LU.64 R30, [R1+0xa58] ;  /* 0x000a5800011e7983 */ /* 0x000ea80000300a00 */
[----:B------:R-:W-:Y:S04]  /*16560*/  STL.64 [R1+0x798], R178 ;  /* 0x000798b201007387 */ /* 0x000fe80000100a00 */
[----:B------:R-:W-:Y:S04]  /*16570*/  STL.64 [R1+0x7a8], R176 ;  /* 0x0007a8b001007387 */ /* 0x000fe80000100a00 */
[----:B------:R4:W-:Y:S04]  /*16580*/  LDGSTS.E [R11+0x31200], desc[UR8][R174.64], P6 ;  /* 0x31200000ae0b7fae */ /* 0x0009e8000b121848 */
[----:B------:R4:W-:Y:S01]  /*16590*/  LDGSTS.E [R11+0x31300], desc[UR8][R172.64], P0 ;  /* 0x31300000ac0b7fae */ /* 0x0009e20008121848 */
[----:B------:R-:W-:-:S03]  /*165a0*/  IMAD.WIDE R168, R2, 0x4, R240 ;  /* 0x0000000402a87825 */ /* 0x000fc600078e02f0 */
[----:B------:R-:W4:Y:S01]  /*165b0*/  LDL.LU.64 R240, [R1+0xa50] ;  /* 0x000a500001f07983 */ /* 0x000f220000300a00 */
[----:B------:R-:W-:-:S03]  /*165c0*/  IMAD.WIDE R154, R2, 0x4, R242 ;  /* 0x00000004029a7825 */ /* 0x000fc600078e02f2 */
[----:B------:R-:W-:Y:S04]  /*165d0*/  STL.64 [R1+0x7d8], R174 ;  /* 0x0007d8ae01007387 */ /* 0x000fe80000100a00 */
[----:B------:R-:W3:Y:S01]  /*165e0*/  LDL.LU.64 R242, [R1+0xa48] ;  /* 0x000a480001f27983 */ /* 0x000ee20000300a00 */
[----:B------:R-:W-:-:S03]  /*165f0*/  IMAD.WIDE R170, R2, 0x4, R76 ;  /* 0x0000000402aa7825 */ /* 0x000fc600078e024c */
[----:B------:R-:W-:Y:S04]  /*16600*/  STL.64 [R1+0x8f8], R172 ;  /* 0x0008f8ac01007387 */ /* 0x000fe80000100a00 */
[----:B------:R-:W-:Y:S04]  /*16610*/  STL.64 [R1+0xb00], R170 ;  /* 0x000b00aa01007387 */ /* 0x000fe80000100a00 */
[----:B------:R-:W2:Y:S04]  /*16620*/  LDL.LU.64 R96, [R1+0xa40] ;  /* 0x000a400001607983 */ /* 0x000ea80000300a00 */
[----:B------:R-:W2:Y:S01]  /*16630*/  LDL.LU.64 R94, [R1+0xa38] ;  /* 0x000a3800015e7983 */ /* 0x000ea20000300a00 */
[----:B------:R-:W-:-:S03]  /*16640*/  IMAD.WIDE R152, R2, 0x4, R74 ;  /* 0x0000000402987825 */ /* 0x000fc600078e024a */
[----:B------:R-:W-:Y:S04]  /*16650*/  STL.64 [R1+0xaf8], R168 ;  /* 0x000af8a801007387 */ /* 0x000fe80000100a00 */
[----:B------:R-:W2:Y:S01]  /*16660*/  LDL.LU.64 R92, [R1+0xa30] ;  /* 0x000a3000015c7983 */ /* 0x000ea20000300a00 */
[----:B-----5:R-:W-:-:S03]  /*16670*/  IMAD.WIDE R118, R2, 0x4, R72 ;  /* 0x0000000402767825 */ /* 0x020fc600078e0248 */
[----:B------:R-:W5:Y:S04]  /*16680*/  LDL.LU.64 R90, [R1+0xa28] ;  /* 0x000a2800015a7983 */ /* 0x000f680000300a00 */
[----:B------:R-:W-:Y:S04]  /*16690*/  STL.64 [R1+0xae0], R154 ;  /* 0x000ae09a01007387 */ /* 0x000fe80000100a00 */
[----:B------:R-:W5:Y:S04]  /*166a0*/  LDL.LU.64 R74, [R1+0xa18] ;  /* 0x000a1800014a7983 */ /* 0x000f680000300a00 */
[----:B------:R-:W5:Y:S01]  /*166b0*/  LDL.LU.64 R72, [R1+0xa08] ;  /* 0x000a080001487983 */ /* 0x000f620000300a00 */
[----:B------:R-:W-:-:S03]  /*166c0*/  IMAD.WIDE R116, R2, 0x4, R34 ;  /* 0x0000000402747825 */ /* 0x000fc600078e0222 */
[----:B------:R-:W-:Y:S04]  /*166d0*/  STL.64 [R1+0xad8], R152 ;  /* 0x000ad89801007387 */ /* 0x000fe80000100a00 */
[----:B------:R-:W5:Y:S04]  /*166e0*/  LDL.LU.64 R88, [R1+0xa00] ;  /* 0x000a000001587983 */ /* 0x000f680000300a00 */
[----:B------:R-:W5:Y:S04]  /*166f0*/  LDL.LU.64 R86, [R1+0x9f8] ;  /* 0x0009f80001567983 */ /* 0x000f680000300a00 */
[----:B------:R-:W-:Y:S01]  /*16700*/  STL.64 [R1+0xb18], R118 ;  /* 0x000b187601007387 */ /* 0x000fe20000100a00 */
[----:B------:R-:W-:-:S03]  /*16710*/  IMAD.WIDE R80, R2, 0x4, R32 ;  /* 0x0000000402507825 */ /* 0x000fc600078e0220 */
[----:B------:R-:W5:Y:S01]  /*16720*/  LDL.LU.64 R34, [R1+0x9d8] ;  /* 0x0009d80001227983 */ /* 0x000f620000300a00 */
[----:B------:R-:W-:-:S03]  /*16730*/  IMAD.WIDE R78, R2, 0x4, R238 ;  /* 0x00000004024e7825 */ /* 0x000fc600078e02ee */
[----:B------:R-:W5:Y:S04]  /*16740*/  LDL.LU.64 R84, [R1+0x9d0] ;  /* 0x0009d00001547983 */ /* 0x000f680000300a00 */
[----:B------:R-:W-:Y:S04]  /*16750*/  STL.64 [R1+0xb38], R116 ;  /* 0x000b387401007387 */ /* 0x000fe80000100a00 */
[----:B------:R-:W5:Y:S04]  /*16760*/  LDL.LU.64 R82, [R1+0x9c0] ;  /* 0x0009c00001527983 */ /* 0x000f680000300a00 */
[----:B------:R-:W1:Y:S04]  /*16770*/  LDL.LU.64 R32, [R1+0x9b8] ;  /* 0x0009b80001207983 */ /* 0x000e680000300a00 */
[----:B------:R1:W-:Y:S04]  /*16780*/  STL.64 [R1+0xec8], R80 ;  /* 0x000ec85001007387 */ /* 0x0003e80000100a00 */
[----:B------:R-:W5:Y:S04]  /*16790*/  LDL.LU.64 R250, [R1+0x9a8] ;  /* 0x0009a80001fa7983 */ /* 0x000f680000300a00 */
[----:B------:R-:W5:Y:S04]  /*167a0*/  LDL.LU.64 R238, [R1+0x9a0] ;  /* 0x0009a00001ee7983 */ /* 0x000f680000300a00 */
[----:B------:R-:W-:Y:S04]  /*167b0*/  STL.64 [R1+0xed0], R78 ;  /* 0x000ed04e01007387 */ /* 0x000fe80000100a00 */
[----:B------:R-:W-:Y:S04]  /*167c0*/  LDGSTS.E [R11+0x32200], desc[UR8][R170.64], P6 ;  /* 0x32200000aa0b7fae */ /* 0x000fe8000b121848 */
[----:B------:R1:W-:Y:S04]  /*167d0*/  LDGSTS.E [R11+0x32300], desc[UR8][R168.64], P0 ;  /* 0x32300000a80b7fae */ /* 0x0003e80008121848 */
[----:B------:R1:W-:Y:S04]  /*167e0*/  LDGSTS.E [R11+0x33200], desc[UR8][R154.64], P6 ;  /* 0x332000009a0b7fae */ /* 0x0003e8000b121848 */
[----:B------:R1:W-:Y:S04]  /*167f0*/  LDGSTS.E [R11+0x33300], desc[UR8][R152.64], P0 ;  /* 0x33300000980b7fae */ /* 0x0003e80008121848 */
[----:B------:R1:W-:Y:S04]  /*16800*/  LDGSTS.E [R11+0x34200], desc[UR8][R118.64], P6 ;  /* 0x34200000760b7fae */ /* 0x0003e8000b121848 */
[----:B------:R1:W-:Y:S04]  /*16810*/  LDGSTS.E [R11+0x34300], desc[UR8][R116.64], P0 ;  /* 0x34300000740b7fae */ /* 0x0003e80008121848 */
[----:B------:R1:W-:Y:S04]  /*16820*/  LDGSTS.E [R11+0x35200], desc[UR8][R80.64], P6 ;  /* 0x35200000500b7fae */ /* 0x0003e8000b121848 */
[----:B------:R1:W-:Y:S01]  /*16830*/  LDGSTS.E [R11+0x35300], desc[UR8][R78.64], P0 ;  /* 0x353000004e0b7fae */ /* 0x0003e20008121848 */
[----:B----4-:R-:W-:-:S03]  /*16840*/  IMAD.WIDE R98, R2, 0x4, R240 ;  /* 0x0000000402627825 */ /* 0x010fc600078e02f0 */
[----:B------:R-:W4:Y:S01]  /*16850*/  LDL.LU.64 R240, [R1+0x980] ;  /* 0x0009800001f07983 */ /* 0x000f220000300a00 */
[----:B---3--:R-:W-:-:S03]  /*16860*/  IMAD.WIDE R76, R2, 0x4, R242 ;  /* 0x00000004024c7825 */ /* 0x008fc600078e02f2 */
[----:B------:R-:W3:Y:S01]  /*16870*/  LDL.LU.64 R242, [R1+0x978] ;  /* 0x0009780001f27983 */ /* 0x000ee20000300a00 */
[----:B------:R-:W-:-:S04]  /*16880*/  IMAD.WIDE R28, R2, 0x4, R28 ;  /* 0x00000004021c7825 */ /* 0x000fc800078e021c */
[C---:B--2---:R-:W-:Y:S01]  /*16890*/  IMAD.WIDE R30, R2.reuse, 0x4, R30 ;  /* 0x00000004021e7825 */ /* 0x044fe200078e021e */
[----:B------:R2:W-:Y:S03]  /*168a0*/  STL.64 [R1+0xf30], R28 ;  /* 0x000f301c01007387 */ /* 0x0005e60000100a00 */
[C---:B------:R-:W-:Y:S01]  /*168b0*/  IMAD.WIDE R96, R2.reuse, 0x4, R96 ;  /* 0x0000000402607825 */ /* 0x040fe200078e0260 */
[----:B------:R2:W-:Y:S03]  /*168c0*/  STL.64 [R1+0x1438], R30 ;  /* 0x0014381e01007387 */ /* 0x0005e60000100a00 */
[C---:B------:R-:W-:Y:S01]  /*168d0*/  IMAD.WIDE R94, R2.reuse, 0x4, R94 ;  /* 0x00000004025e7825 */ /* 0x040fe200078e025e */
[----:B------:R-:W-:Y:S04]  /*168e0*/  STL.64 [R1+0x1450], R98 ;  /* 0x0014506201007387 */ /* 0x000fe80000100a00 */
[----:B------:R2:W-:Y:S01]  /*168f0*/  STL.64 [R1+0x1458], R76 ;  /* 0x0014584c01007387 */ /* 0x0005e20000100a00 */
[----:B------:R-:W-:-:S03]  /*16900*/  IMAD.WIDE R92, R2, 0x4, R92 ;  /* 0x00000004025c7825 */ /* 0x000fc600078e025c */
[----:B------:R-:W-:Y:S01]  /*16910*/  STL.64 [R1+0x1470], R96 ;  /* 0x0014706001007387 */ /* 0x000fe20000100a00 */
[----:B-----5:R-:W-:-:S03]  /*16920*/  IMAD.WIDE R90, R2, 0x4, R90 ;  /* 0x00000004025a7825 */ /* 0x020fc600078e025a */
[----:B------:R-:W-:Y:S04]  /*16930*/  STL.64 [R1+0x1478], R94 ;  /* 0x0014785e01007387 */ /* 0x000fe80000100a00 */
[----:B------:R-:W-:Y:S01]  /*16940*/  STL.64 [R1+0x1498], R92 ;  /* 0x0014985c01007387 */ /* 0x000fe20000100a00 */
[----:B------:R-:W-:-:S03]  /*16950*/  IMAD.WIDE R74, R2, 0x4, R74 ;  /* 0x00000004024a7825 */ /* 0x000fc600078e024a */
[----:B------:R-:W-:Y:S01]  /*16960*/  STL.64 [R1+0x14a0], R90 ;  /* 0x0014a05a01007387 */ /* 0x000fe20000100a00 */
[----:B------:R-:W-:-:S03]  /*16970*/  IMAD.WIDE R72, R2, 0x4, R72 ;  /* 0x0000000402487825 */ /* 0x000fc600078e0248 */
[----:B------:R5:W-:Y:S01]  /*16980*/  STL.64 [R1+0x14f8], R74 ;  /* 0x0014f84a01007387 */ /* 0x000be20000100a00 */
[----:B------:R-:W-:-:S03]  /*16990*/  IMAD.WIDE R88, R2, 0x4, R88 ;  /* 0x0000000402587825 */ /* 0x000fc600078e0258 */
[----:B------:R5:W-:Y:S01]  /*169a0*/  STL.64 [R1+0x1508], R72 ;  /* 0x0015084801007387 */ /* 0x000be20000100a00 */
[----:B------:R-:W-:-:S03]  /*169b0*/  IMAD.WIDE R86, R2, 0x4, R86 ;  /* 0x0000000402567825 */ /* 0x000fc600078e0256 */
[----:B------:R-:W-:Y:S01]  /*169c0*/  STL.64 [R1+0x1578], R88 ;  /* 0x0015785801007387 */ /* 0x000fe20000100a00 */
[----:B------:R-:W-:-:S03]  /*169d0*/  IMAD.WIDE R34, R2, 0x4, R34 ;  /* 0x0000000402227825 */ /* 0x000fc600078e0222 */
[----:B------:R-:W-:Y:S01]  /*169e0*/  STL.64 [R1+0x1588], R86 ;  /* 0x0015885601007387 */ /* 0x000fe20000100a00 */
[----:B------:R-:W-:-:S03]  /*169f0*/  IMAD.WIDE R84, R2, 0x4, R84 ;  /* 0x0000000402547825 */ /* 0x000fc600078e0254 */
[----:B------:R5:W-:Y:S01]  /*16a00*/  STL.64 [R1+0x15d8], R34 ;  /* 0x0015d82201007387 */ /* 0x000be20000100a00 */
[----:B------:R-:W-:-:S03]  /*16a10*/  IMAD.WIDE R82, R2, 0x4, R82 ;  /* 0x0000000402527825 */ /* 0x000fc600078e0252 */
[----:B------:R-:W-:Y:S01]  /*16a20*/  STL.64 [R1+0x15e8], R84 ;  /* 0x0015e85401007387 */ /* 0x000fe20000100a00 */
[----:B-1----:R-:W-:-:S03]  /*16a30*/  IMAD.WIDE R32, R2, 0x4, R32 ;  /* 0x0000000402207825 */ /* 0x002fc600078e0220 */
[----:B------:R-:W-:Y:S01]  /*16a40*/  STL.64 [R1+0x1628], R82 ;  /* 0x0016285201007387 */ /* 0x000fe20000100a00 */
[----:B------:R-:W-:-:S03]  /*16a50*/  IMAD.WIDE R26, R2, 0x4, R250 ;  /* 0x00000004021a7825 */ /* 0x000fc600078e02fa */
[----:B------:R1:W-:Y:S01]  /*16a60*/  STL.64 [R1+0x1638], R32 ;  /* 0x0016382001007387 */ /* 0x0003e20000100a00 */
[----:B------:R-:W-:-:S03]  /*16a70*/  IMAD.WIDE R24, R2, 0x4, R238 ;  /* 0x0000000402187825 */ /* 0x000fc600078e02ee */
[----:B------:R1:W-:Y:S04]  /*16a80*/  STL.64 [R1+0x1668], R26 ;  /* 0x0016681a01007387 */ /* 0x0003e80000100a00 */
[----:B------:R1:W-:Y:S04]  /*16a90*/  STL.64 [R1+0x1678], R24 ;  /* 0x0016781801007387 */ /* 0x0003e80000100a00 */
[----:B------:R-:W-:Y:S04]  /*16aa0*/  LDGSTS.E [R11+0x36200], desc[UR8][R28.64], P6 ;  /* 0x362000001c0b7fae */ /* 0x000fe8000b121848 */
[----:B------:R-:W-:Y:S04]  /*16ab0*/  LDGSTS.E [R11+0x36300], desc[UR8][R30.64], P0 ;  /* 0x363000001e0b7fae */ /* 0x000fe80008121848 */
[----:B------:R1:W-:Y:S04]  /*16ac0*/  LDGSTS.E [R11+0x37200], desc[UR8][R98.64], P6 ;  /* 0x37200000620b7fae */ /* 0x0003e8000b121848 */
        /* <DEDUP_REMOVED lines=14> */
[----:B------:R1:W-:Y:S01]  /*16bb0*/  LDGSTS.E [R11+0x3e300], desc[UR8][R24.64], P0 ;  /* 0x3e300000180b7fae */ /* 0x0003e20008121848 */
[----:B----4-:R-:W-:-:S04]  /*16bc0*/  IMAD.WIDE R22, R2, 0x4, R240 ;  /* 0x0000000402167825 */ /* 0x010fc800078e02f0 */
[C---:B---3--:R-:W-:Y:S01]  /*16bd0*/  IMAD.WIDE R20, R2.reuse, 0x4, R242 ;  /* 0x0000000402147825 */ /* 0x048fe200078e02f2 */
[----:B------:R3:W-:Y:S04]  /*16be0*/  STL.64 [R1+0x16a0], R22 ;  /* 0x0016a01601007387 */ /* 0x0007e80000100a00 */
[----:B------:R4:W-:Y:S04]  /*16bf0*/  STL.64 [R1+0x16a8], R20 ;  /* 0x0016a81401007387 */ /* 0x0009e80000100a00 */
[----:B------:R-:W3:Y:S04]  /*16c00*/  LDL.LU.64 R80, [R1+0xb30] ;  /* 0x000b300001507983 */ /* 0x000ee80000300a00 */
[----:B--2---:R-:W2:Y:S04]  /*16c10*/  LDL.LU.64 R28, [R1+0xb28] ;  /* 0x000b2800011c7983 */ /* 0x004ea80000300a00 */
[----:B------:R-:W4:Y:S04]  /*16c20*/  LDL.LU.64 R78, [R1+0xb10] ;  /* 0x000b1000014e7983 */ /* 0x000f280000300a00 */
[----:B------:R-:W4:Y:S04]  /*16c30*/  LDL.LU.64 R30, [R1+0xb08] ;  /* 0x000b0800011e7983 */ /* 0x000f280000300a00 */
[----:B------:R-:W4:Y:S04]  /*16c40*/  LDL.LU.64 R76, [R1+0xaf0] ;  /* 0x000af000014c7983 */ /* 0x000f280000300a00 */
[----:B------:R-:W4:Y:S04]  /*16c50*/  LDL.LU.64 R240, [R1+0xae8] ;  /* 0x000ae80001f07983 */ /* 0x000f280000300a00 */
[----:B------:R-:W4:Y:S04]  /*16c60*/  LDL.LU.64 R242, [R1+0xad0] ;  /* 0x000ad00001f27983 */ /* 0x000f280000300a00 */
[----:B-----5:R-:W5:Y:S04]  /*16c70*/  LDL.LU.64 R74, [R1+0xac8] ;  /* 0x000ac800014a7983 */ /* 0x020f680000300a00 */
[----:B------:R-:W5:Y:S04]  /*16c80*/  LDL.LU.64 R72, [R1+0xab0] ;  /* 0x000ab00001487983 */ /* 0x000f680000300a00 */
[----:B------:R-:W5:Y:S04]  /*16c90*/  LDL.LU.64 R34, [R1+0xaa8] ;  /* 0x000aa80001227983 */ /* 0x000f680000300a00 */
[----:B-1----:R-:W5:Y:S04]  /*16ca0*/  LDL.LU.64 R32, [R1+0xa78] ;  /* 0x000a780001207983 */ /* 0x002f680000300a00 */
[----:B------:R-:W5:Y:S04]  /*16cb0*/  LDL.LU.64 R238, [R1+0xa68] ;  /* 0x000a680001ee7983 */ /* 0x000f680000300a00 */
[----:B------:R1:W-:Y:S04]  /*16cc0*/  LDGSTS.E [R11+0x3f200], desc[UR8][R22.64], P6 ;  /* 0x3f200000160b7fae */ /* 0x0003e8000b121848 */
[----:B------:R1:W-:Y:S01]  /*16cd0*/  LDGSTS.E [R11+0x3f300], desc[UR8][R20.64], P0 ;  /* 0x3f300000140b7fae */ /* 0x0003e20008121848 */
[----:B---3--:R-:W-:-:S04]  /*16ce0*/  IMAD.WIDE R178, R2, 0x4, R80 ;  /* 0x0000000402b27825 */ /* 0x008fc800078e0250 */
[C---:B--2---:R-:W-:Y:S01]  /*16cf0*/  IMAD.WIDE R176, R2.reuse, 0x4, R28 ;  /* 0x0000000402b07825 */ /* 0x044fe200078e021c */
[----:B------:R2:W-:Y:S03]  /*16d00*/  LDGSTS.E [R3+0x30400], desc[UR8][R178.64], P6 ;  /* 0x30400000b2037fae */ /* 0x0005e6000b121848 */
[C---:B----4-:R-:W-:Y:S01]  /*16d10*/  IMAD.WIDE R174, R2.reuse, 0x4, R78 ;  /* 0x0000000402ae7825 */ /* 0x050fe200078e024e */
[----:B------:R-:W3:Y:S03]  /*16d20*/  LDL.LU.64 R28, [R1+0xec0] ;  /* 0x000ec000011c7983 */ /* 0x000ee60000300a00 */
[C---:B------:R-:W-:Y:S01]  /*16d30*/  IMAD.WIDE R172, R2.reuse, 0x4, R30 ;  /* 0x0000000402ac7825 */ /* 0x040fe200078e021e */
[----:B------:R4:W-:Y:S04]  /*16d40*/  LDGSTS.E [R3+0x30500], desc[UR8][R176.64], P0 ;  /* 0x30500000b0037fae */ /* 0x0009e80008121848 */
[----:B------:R-:W2:Y:S01]  /*16d50*/  LDL.LU.64 R30, [R1+0xea8] ;  /* 0x000ea800011e7983 */ /* 0x000ea20000300a00 */
[----:B------:R-:W-:-:S03]  /*16d60*/  IMAD.WIDE R168, R2, 0x4, R240 ;  /* 0x0000000402a87825 */ /* 0x000fc600078e02f0 */
[----:B------:R-:W-:Y:S04]  /*16d70*/  STL.64 [R1+0x780], R178 ;  /* 0x000780b201007387 */ /* 0x000fe80000100a00 */
[----:B------:R-:W-:Y:S01]  /*16d80*/  STL.64 [R1+0x788], R176 ;  /* 0x000788b001007387 */ /* 0x000fe20000100a00 */
[----:B------:R-:W-:-:S03]  /*16d90*/  IMAD.WIDE R154, R2, 0x4, R242 ;  /* 0x00000004029a7825 */ /* 0x000fc600078e02f2 */
[----:B------:R-:W4:Y:S04]  /*16da0*/  LDL.LU.64 R240, [R1+0xf18] ;  /* 0x000f180001f07983 */ /* 0x000f280000300a00 */
[----:B------:R-:W-:Y:S04]  /*16db0*/  STL.64 [R1+0x7e0], R174 ;  /* 0x0007e0ae01007387 */ /* 0x000fe80000100a00 */
[----:B------:R-:W3:Y:S01]  /*16dc0*/  LDL.LU.64 R242, [R1+0xea0] ;  /* 0x000ea00001f27983 */ /* 0x000ee20000300a00 */
[----:B------:R-:W-:-:S03]  /*16dd0*/  IMAD.WIDE R170, R2, 0x4, R76 ;  /* 0x0000000402aa7825 */ /* 0x000fc600078e024c */
[----:B------:R-:W-:Y:S04]  /*16de0*/  STL.64 [R1+0x7e8], R172 ;  /* 0x0007e8ac01007387 */ /* 0x000fe80000100a00 */
[----:B------:R-:W-:Y:S01]  /*16df0*/  STL.64 [R1+0x8f0], R170 ;  /* 0x0008f0aa01007387 */ /* 0x000fe20000100a00 */
[----:B-----5:R-:W-:-:S03]  /*16e00*/  IMAD.WIDE R152, R2, 0x4, R74 ;  /* 0x0000000402987825 */ /* 0x020fc600078e024a */
[----:B------:R-:W5:Y:S04]  /*16e10*/  LDL.LU.64 R96, [R1+0xf10] ;  /* 0x000f100001607983 */ /* 0x000f680000300a00 */
[----:B------:R-:W5:Y:S04]  /*16e20*/  LDL.LU.64 R94, [R1+0xe88] ;  /* 0x000e8800015e7983 */ /* 0x000f680000300a00 */
[----:B------:R-:W-:Y:S01]  /*16e30*/  STL.64 [R1+0x978], R168 ;  /* 0x000978a801007387 */ /* 0x000fe20000100a00 */
[----:B------:R-:W-:-:S03]  /*16e40*/  IMAD.WIDE R118, R2, 0x4, R72 ;  /* 0x0000000402767825 */ /* 0x000fc600078e0248 */
        /* <DEDUP_REMOVED lines=14> */
[----:B------:R-:W-:Y:S04]  /*16f30*/  STL.64 [R1+0xa88], R116 ;  /* 0x000a887401007387 */ /* 0x000fe80000100a00 */
[----:B------:R-:W5:Y:S04]  /*16f40*/  LDL.LU.64 R82, [R1+0xed8] ;  /* 0x000ed80001527983 */ /* 0x000f680000300a00 */
[----:B------:R-:W5:Y:S04]  /*16f50*/  LDL.LU.64 R32, [R1+0x9b0] ;  /* 0x0009b00001207983 */ /* 0x000f680000300a00 */
[----:B------:R1:W-:Y:S04]  /*16f60*/  STL.64 [R1+0xb20], R80 ;  /* 0x000b205001007387 */ /* 0x0003e80000100a00 */
[----:B------:R-:W5:Y:S04]  /*16f70*/  LDL.LU.64 R250, [R1+0xeb8] ;  /* 0x000eb80001fa7983 */ /* 0x000f680000300a00 */
[----:B------:R-:W5:Y:S04]  /*16f80*/  LDL.LU.64 R238, [R1+0x998] ;  /* 0x0009980001ee7983 */ /* 0x000f680000300a00 */
[----:B------:R-:W-:Y:S04]  /*16f90*/  STL.64 [R1+0xb28], R78 ;  /* 0x000b284e01007387 */ /* 0x000fe80000100a00 */
        /* <DEDUP_REMOVED lines=11> */
[----:B------:R-:W1:Y:S01]  /*17050*/  LDL.LU.64 R240, [R1+0xeb0] ;  /* 0x000eb00001f07983 */ /* 0x000e620000300a00 */
[----:B---3--:R-:W-:-:S03]  /*17060*/  IMAD.WIDE R76, R2, 0x4, R242 ;  /* 0x00000004024c7825 */ /* 0x008fc600078e02f2 */
[----:B------:R-:W3:Y:S01]  /*17070*/  LDL.LU.64 R242, [R1+0x968] ;  /* 0x0009680001f27983 */ /* 0x000ee20000300a00 */
[----:B------:R-:W-:-:S04]  /*17080*/  IMAD.WIDE R28, R2, 0x4, R28 ;  /* 0x00000004021c7825 */ /* 0x000fc800078e021c */
[C---:B--2---:R-:W-:Y:S01]  /*17090*/  IMAD.WIDE R30, R2.reuse, 0x4, R30 ;  /* 0x00000004021e7825 */ /* 0x044fe200078e021e */
[----:B------:R2:W-:Y:S03]  /*170a0*/  STL.64 [R1+0xec0], R28 ;  /* 0x000ec01c01007387 */ /* 0x0005e60000100a00 */
[C---:B-----5:R-:W-:Y:S01]  /*170b0*/  IMAD.WIDE R96, R2.reuse, 0x4, R96 ;  /* 0x0000000402607825 */ /* 0x060fe200078e0260 */
[----:B------:R4:W-:Y:S03]  /*170c0*/  STL.64 [R1+0xea8], R30 ;  /* 0x000ea81e01007387 */ /* 0x0009e60000100a00 */
[C---:B------:R-:W-:Y:S01]  /*170d0*/  IMAD.WIDE R94, R2.reuse, 0x4, R94 ;  /* 0x00000004025e7825 */ /* 0x040fe200078e025e */
[----:B------:R-:W-:Y:S04]  /*170e0*/  STL.64 [R1+0xf18], R98 ;  /* 0x000f186201007387 */ /* 0x000fe80000100a00 */
[----:B------:R5:W-:Y:S01]  /*170f0*/  STL.64 [R1+0xea0], R76 ;  /* 0x000ea04c01007387 */ /* 0x000be20000100a00 */
[----:B------:R-:W-:-:S03]  /*17100*/  IMAD.WIDE R92, R2, 0x4, R92 ;  /* 0x00000004025c7825 */ /* 0x000fc600078e025c */
[----:B------:R-:W-:Y:S01]  /*17110*/  STL.64 [R1+0xf10], R96 ;  /* 0x000f106001007387 */ /* 0x000fe20000100a00 */
[----:B------:R-:W-:-:S03]  /*17120*/  IMAD.WIDE R90, R2, 0x4, R90 ;  /* 0x00000004025a7825 */ /* 0x000fc600078e025a */
        /* <DEDUP_REMOVED lines=41> */
[----:B-1----:R-:W-:-:S04]  /*173c0*/  IMAD.WIDE R22, R2, 0x4, R240 ;  /* 0x0000000402167825 */ /* 0x002fc800078e02f0 */
[C---:B---3--:R-:W-:Y:S01]  /*173d0*/  IMAD.WIDE R20, R2.reuse, 0x4, R242 ;  /* 0x0000000402147825 */ /* 0x048fe200078e02f2 */
[----:B------:R1:W-:Y:S04]  /*173e0*/  STL.64 [R1+0x1670], R22 ;  /* 0x0016701601007387 */ /* 0x0003e80000100a00 */
[----:B------:R3:W-:Y:S04]  /*173f0*/  STL.64 [R1+0x1680], R20 ;  /* 0x0016801401007387 */ /* 0x0007e80000100a00 */
[----:B------:R-:W3:Y:S04]  /*17400*/  LDL.LU.64 R80, [R1+0xf20] ;  /* 0x000f200001507983 */ /* 0x000ee80000300a00 */
[----:B--2---:R-:W2:Y:S04]  /*17410*/  LDL.LU.64 R28, [R1+0xe10] ;  /* 0x000e1000011c7983 */ /* 0x004ea80000300a00 */
[----:B------:R-:W2:Y:S04]  /*17420*/  LDL.LU.64 R78, [R1+0xf28] ;  /* 0x000f2800014e7983 */ /* 0x000ea80000300a00 */
[----:B----4-:R-:W4:Y:S04]  /*17430*/  LDL.LU.64 R30, [R1+0xe38] ;  /* 0x000e3800011e7983 */ /* 0x010f280000300a00 */
[----:B-----5:R-:W5:Y:S04]  /*17440*/  LDL.LU.64 R76, [R1+0xf38] ;  /* 0x000f3800014c7983 */ /* 0x020f680000300a00 */
[----:B------:R-:W5:Y:S04]  /*17450*/  LDL.LU.64 R240, [R1+0xe50] ;  /* 0x000e500001f07983 */ /* 0x000f680000300a00 */
[----:B------:R-:W5:Y:S04]  /*17460*/  LDL.LU.64 R242, [R1+0xf40] ;  /* 0x000f400001f27983 */ /* 0x000f680000300a00 */
[----:B------:R-:W5:Y:S04]  /*17470*/  LDL.LU.64 R74, [R1+0xe70] ;  /* 0x000e7000014a7983 */ /* 0x000f680000300a00 */
[----:B------:R-:W5:Y:S04]  /*17480*/  LDL.LU.64 R72, [R1+0xf48] ;  /* 0x000f480001487983 */ /* 0x000f680000300a00 */
[----:B------:R-:W5:Y:S04]  /*17490*/  LDL.LU.64 R34, [R1+0xe80] ;  /* 0x000e800001227983 */ /* 0x000f680000300a00 */
[----:B------:R-:W5:Y:S04]  /*174a0*/  LDL.LU.64 R32, [R1+0xf50] ;  /* 0x000f500001207983 */ /* 0x000f680000300a00 */
[----:B------:R-:W5:Y:S04]  /*174b0*/  LDL.LU.64 R238, [R1+0xe98] ;  /* 0x000e980001ee7983 */ /* 0x000f680000300a00 */
[----:B------:R1:W-:Y:S04]  /*174c0*/  LDGSTS.E [R3+0x3f400], desc[UR8][R22.64], P6 ;  /* 0x3f40000016037fae */ /* 0x0003e8000b121848 */
[----:B------:R1:W-:Y:S01]  /*174d0*/  LDGSTS.E [R3+0x3f500], desc[UR8][R20.64], P0 ;  /* 0x3f50000014037fae */ /* 0x0003e20008121848 */
[----:B---3--:R-:W-:-:S04]  /*174e0*/  IMAD.WIDE R178, R2, 0x4, R80 ;  /* 0x0000000402b27825 */ /* 0x008fc800078e0250 */
[C---:B--2---:R-:W-:Y:S01]  /*174f0*/  IMAD.WIDE R176, R2.reuse, 0x4, R28 ;  /* 0x0000000402b07825 */ /* 0x044fe200078e021c */
[----:B------:R2:W-:Y:S03]  /*17500*/  LDGSTS.E [R16+0x30600], desc[UR8][R178.64], P6 ;  /* 0x30600000b2107fae */ /* 0x0005e6000b121848 */
[C---:B------:R-:W-:Y:S01]  /*17510*/  IMAD.WIDE R174, R2.reuse, 0x4, R78 ;  /* 0x0000000402ae7825 */ /* 0x040fe200078e024e */
[----:B------:R-:W3:Y:S03]  /*17520*/  LDL.LU.64 R28, [R1+0xf58] ;  /* 0x000f5800011c7983 */ /* 0x000ee60000300a00 */
[C---:B----4-:R-:W-:Y:S01]  /*17530*/  IMAD.WIDE R172, R2.reuse, 0x4, R30 ;  /* 0x0000000402ac7825 */ /* 0x050fe200078e021e */
[----:B------:R4:W-:Y:S04]  /*17540*/  LDGSTS.E [R16+0x30700], desc[UR8][R176.64], P0 ;  /* 0x30700000b0107fae */ /* 0x0009e80008121848 */
[----:B------:R-:W2:Y:S01]  /*17550*/  LDL.LU.64 R30, [R1+0xe90] ;  /* 0x000e9000011e7983 */ /* 0x000ea20000300a00 */
[----:B-----5:R-:W-:-:S03]  /*17560*/  IMAD.WIDE R168, R2, 0x4, R240 ;  /* 0x0000000402a87825 */ /* 0x020fc600078e02f0 */
[----:B------:R-:W-:Y:S04]  /*17570*/  STL.64 [R1+0x3e0], R178 ;  /* 0x0003e0b201007387 */ /* 0x000fe80000100a00 */
[----:B------:R-:W-:Y:S01]  /*17580*/  STL.64 [R1+0x3e8], R176 ;  /* 0x0003e8b001007387 */ /* 0x000fe20000100a00 */
[----:B------:R-:W-:-:S03]  /*17590*/  IMAD.WIDE R154, R2, 0x4, R242 ;  /* 0x00000004029a7825 */ /* 0x000fc600078e02f2 */
[----:B------:R-:W5:Y:S04]  /*175a0*/  LDL.LU.64 R240, [R1+0xf60] ;  /* 0x000f600001f07983 */ /* 0x000f680000300a00 */
[----:B------:R-:W-:Y:S04]  /*175b0*/  STL.64 [R1+0x7f8], R174 ;  /* 0x0007f8ae01007387 */ /* 0x000fe80000100a00 */
[----:B------:R-:W4:Y:S01]  /*175c0*/  LDL.LU.64 R242, [R1+0xe78] ;  /* 0x000e780001f27983 */ /* 0x000f220000300a00 */
[----:B------:R-:W-:-:S03]  /*175d0*/  IMAD.WIDE R170, R2, 0x4, R76 ;  /* 0x0000000402aa7825 */ /* 0x000fc600078e024c */
[----:B------:R-:W-:Y:S04]  /*175e0*/  STL.64 [R1+0x868], R172 ;  /* 0x000868ac01007387 */ /* 0x000fe80000100a00 */
[----:B------:R-:W-:Y:S01]  /*175f0*/  STL.64 [R1+0x870], R170 ;  /* 0x000870aa01007387 */ /* 0x000fe20000100a00 */
[----:B------:R-:W-:-:S03]  /*17600*/  IMAD.WIDE R152, R2, 0x4, R74 ;  /* 0x0000000402987825 */ /* 0x000fc600078e024a */
[----:B------:R-:W2:Y:S04]  /*17610*/  LDL.LU.64 R96, [R1+0xf68] ;  /* 0x000f680001607983 */ /* 0x000ea80000300a00 */
[----:B------:R-:W2:Y:S04]  /*17620*/  LDL.LU.64 R94, [R1+0xe68] ;  /* 0x000e6800015e7983 */ /* 0x000ea80000300a00 */
        /* <DEDUP_REMOVED lines=16> */
[----:B------:R-:W-:Y:S04]  /*17730*/  STL.64 [R1+0xa50], R116 ;  /* 0x000a507401007387 */ /* 0x000fe80000100a00 */
[----:B------:R-:W2:Y:S04]  /*17740*/  LDL.LU.64 R82, [R1+0xf88] ;  /* 0x000f880001527983 */ /* 0x000ea80000300a00 */
[----:B------:R-:W2:Y:S04]  /*17750*/  LDL.LU.64 R32, [R1+0xb78] ;  /* 0x000b780001207983 */ /* 0x000ea80000300a00 */
[----:B------:R1:W-:Y:S04]  /*17760*/  STL.64 [R1+0xaf0], R80 ;  /* 0x000af05001007387 */ /* 0x0003e80000100a00 */
[----:B------:R-:W2:Y:S04]  /*17770*/  LDL.LU.64 R250, [R1+0xf80] ;  /* 0x000f800001fa7983 */ /* 0x000ea80000300a00 */
[----:B------:R-:W2:Y:S04]  /*17780*/  LDL.LU.64 R238, [R1+0xb70] ;  /* 0x000b700001ee7983 */ /* 0x000ea80000300a00 */
        /* <DEDUP_REMOVED lines=11> */
[----:B-----5:R-:W-:-:S03]  /*17840*/  IMAD.WIDE R98, R2, 0x4, R240 ;  /* 0x0000000402627825 */ /* 0x020fc600078e02f0 */
[----:B------:R-:W1:Y:S01]  /*17850*/  LDL.LU.64 R240, [R1+0xf78] ;  /* 0x000f780001f07983 */ /* 0x000e620000300a00 */
[----:B----4-:R-:W-:-:S03]  /*17860*/  IMAD.WIDE R76, R2, 0x4, R242 ;  /* 0x00000004024c7825 */ /* 0x010fc600078e02f2 */
[----:B------:R-:W4:Y:S01]  /*17870*/  LDL.LU.64 R242, [R1+0xb68] ;  /* 0x000b680001f27983 */ /* 0x000f220000300a00 */
[----:B---3--:R-:W-:-:S04]  /*17880*/  IMAD.WIDE R28, R2, 0x4, R28 ;  /* 0x00000004021c7825 */ /* 0x008fc800078e021c */
        /* <DEDUP_REMOVED lines=52> */
[C---:B----4-:R-:W-:Y:S01]  /*17bd0*/  IMAD.WIDE R20, R2.reuse, 0x4, R242 ;  /* 0x0000000402147825 */ /* 0x050fe200078e02f2 */
[----:B------:R1:W-:Y:S04]  /*17be0*/  STL.64 [R1+0x1640], R22 ;  /* 0x0016401601007387 */ /* 0x0003e80000100a00 */
[----:B------:R4:W-:Y:S04]  /*17bf0*/  STL.64 [R1+0x1650], R20 ;  /* 0x0016501401007387 */ /* 0x0009e80000100a00 */
[----:B------:R-:W4:Y:S04]  /*17c00*/  LDL.LU.64 R80, [R1+0xfa8] ;  /* 0x000fa80001507983 */ /* 0x000f280000300a00 */
[----:B--2---:R-:W2:Y:S04]  /*17c10*/  LDL.LU.64 R28, [R1+0xb90] ;  /* 0x000b9000011c7983 */ /* 0x004ea80000300a00 */
[----:B------:R-:W2:Y:S04]  /*17c20*/  LDL.LU.64 R78, [R1+0xfb0] ;  /* 0x000fb000014e7983 */ /* 0x000ea80000300a00 */
[----:B---3--:R-:W3:Y:S04]  /*17c30*/  LDL.LU.64 R30, [R1+0xc08] ;  /* 0x000c0800011e7983 */ /* 0x008ee80000300a00 */
        /* <DEDUP_REMOVED lines=10> */
[----:B----4-:R-:W-:-:S04]  /*17ce0*/  IMAD.WIDE R178, R2, 0x4, R80 ;  /* 0x0000000402b27825 */ /* 0x010fc800078e0250 */
[C---:B--2---:R-:W-:Y:S01]  /*17cf0*/  IMAD.WIDE R176, R2.reuse, 0x4, R28 ;  /* 0x0000000402b07825 */ /* 0x044fe200078e021c */
[----:B------:R-:W-:Y:S03]  /*17d00*/  LDGSTS.E [R9+0x30800], desc[UR8][R178.64], P6 ;  /* 0x30800000b2097fae */ /* 0x000fe6000b121848 */
[C---:B------:R-:W-:Y:S01]  /*17d10*/  IMAD.WIDE R174, R2.reuse, 0x4, R78 ;  /* 0x0000000402ae7825 */ /* 0x040fe200078e024e */
[----:B------:R-:W2:Y:S03]  /*17d20*/  LDL.LU.64 R28, [R1+0xfd8] ;  /* 0x000fd800011c7983 */ /* 0x000ea60000300a00 */
[C---:B---3--:R-:W-:Y:S01]  /*17d30*/  IMAD.WIDE R172, R2.reuse, 0x4, R30 ;  /* 0x0000000402ac7825 */ /* 0x048fe200078e021e */
[----:B------:R3:W-:Y:S04]  /*17d40*/  LDGSTS.E [R9+0x30900], desc[UR8][R176.64], P0 ;  /* 0x30900000b0097fae */ /* 0x0007e80008121848 */
[----:B------:R-:W4:Y:S01]  /*17d50*/  LDL.LU.64 R30, [R1+0xe28] ;  /* 0x000e2800011e7983 */ /* 0x000f220000300a00 */
[----:B-----5:R-:W-:-:S03]  /*17d60*/  IMAD.WIDE R168, R2, 0x4, R240 ;  /* 0x0000000402a87825 */ /* 0x020fc600078e02f0 */
[----:B------:R-:W-:Y:S04]  /*17d70*/  STL.64 [R1+0x3f0], R178 ;  /* 0x0003f0b201007387 */ /* 0x000fe80000100a00 */
[----:B------:R-:W-:Y:S01]  /*17d80*/  STL.64 [R1+0x3f8], R176 ;  /* 0x0003f8b001007387 */ /* 0x000fe20000100a00 */
[----:B------:R-:W-:-:S03]  /*17d90*/  IMAD.WIDE R154, R2, 0x4, R242 ;  /* 0x00000004029a7825 */ /* 0x000fc600078e02f2 */
[----:B------:R-:W5:Y:S04]  /*17da0*/  LDL.LU.64 R240, [R1+0xfe0] ;  /* 0x000fe00001f07983 */ /* 0x000f680000300a00 */
[----:B------:R-:W-:Y:S04]  /*17db0*/  STL.64 [R1+0x808], R174 ;  /* 0x000808ae01007387 */ /* 0x000fe80000100a00 */
[----:B------:R-:W3:Y:S01]  /*17dc0*/  LDL.LU.64 R242, [R1+0xde0] ;  /* 0x000de00001f27983 */ /* 0x000ee20000300a00 */
[----:B------:R-:W-:-:S03]  /*17dd0*/  IMAD.WIDE R170, R2, 0x4, R76 ;  /* 0x0000000402aa7825 */ /* 0x000fc600078e024c */
[----:B------:R-:W-:Y:S04]  /*17de0*/  STL.64 [R1+0x858], R172 ;  /* 0x000858ac01007387 */ /* 0x000fe80000100a00 */
[----:B------:R-:W-:Y:S01]  /*17df0*/  STL.64 [R1+0x888], R170 ;  /* 0x000888aa01007387 */ /* 0x000fe20000100a00 */
[----:B------:R-:W-:-:S03]  /*17e00*/  IMAD.WIDE R152, R2, 0x4, R74 ;  /* 0x0000000402987825 */ /* 0x000fc600078e024a */
[----:B------:R-:W4:Y:S04]  /*17e10*/  LDL.LU.64 R96, [R1+0xfe8] ;  /* 0x000fe80001607983 */ /* 0x000f280000300a00 */
[----:B------:R-:W4:Y:S04]  /*17e20*/  LDL.LU.64 R94, [R1+0xdb0] ;  /* 0x000db000015e7983 */ /* 0x000f280000300a00 */
        /* <DEDUP_REMOVED lines=16> */
[----:B------:R-:W-:Y:S04]  /*17f30*/  STL.64 [R1+0xa40], R116 ;  /* 0x000a407401007387 */ /* 0x000fe80000100a00 */
[----:B------:R-:W4:Y:S04]  /*17f40*/  LDL.LU.64 R82, [R1+0x1018] ;  /* 0x0010180001527983 */ /* 0x000f280000300a00 */
[----:B------:R-:W4:Y:S04]  /*17f50*/  LDL.LU.64 R32, [R1+0xbc8] ;  /* 0x000bc80001207983 */ /* 0x000f280000300a00 */
[----:B------:R1:W-:Y:S04]  /*17f60*/  STL.64 [R1+0xab8], R80 ;  /* 0x000ab85001007387 */ /* 0x0003e80000100a00 */
[----:B------:R-:W4:Y:S04]  /*17f70*/  LDL.LU.64 R250, [R1+0x1010] ;  /* 0x0010100001fa7983 */ /* 0x000f280000300a00 */
[----:B------:R-:W4:Y:S04]  /*17f80*/  LDL.LU.64 R238, [R1+0xbb0] ;  /* 0x000bb00001ee7983 */ /* 0x000f280000300a00 */
[----:B------:R-:W-:Y:S04]  /*17f90*/  STL.64 [R1+0xad0], R78 ;  /* 0x000ad04e01007387 */ /* 0x000fe80000100a00 */
        /* <DEDUP_REMOVED lines=8> */
[----:B------:R-:W-:Y:S04]  /*18020*/  LDGSTS.E [R9+0x35800], desc[UR8][R80.64], P6 ;  /* 0x3580000050097fae */ /* 0x000fe8000b121848 */
[----:B------:R-:W-:Y:S01]  /*18030*/  LDGSTS.E [R9+0x35900], desc[UR8][R78.64], P0 ;  /* 0x359000004e097fae */ /* 0x000fe20008121848 */
[----:B-----5:R-:W-:-:S03]  /*18040*/  IMAD.WIDE R98, R2, 0x4, R240 ;  /* 0x0000000402627825 */ /* 0x020fc600078e02f0 */
[----:B------:R-:W1:Y:S01]  /*18050*/  LDL.LU.64 R240, [R1+0x1008] ;  /* 0x0010080001f07983 */ /* 0x000e620000300a00 */
[----:B---3--:R-:W-:-:S03]  /*18060*/  IMAD.WIDE R76, R2, 0x4, R242 ;  /* 0x00000004024c7825 */ /* 0x008fc600078e02f2 */
[----:B------:R-:W3:Y:S01]  /*18070*/  LDL.LU.64 R242, [R1+0xba8] ;  /* 0x000ba80001f27983 */ /* 0x000ee20000300a00 */
[----:B--2---:R-:W-:-:S04]  /*18080*/  IMAD.WIDE R28, R2, 0x4, R28 ;  /* 0x00000004021c7825 */ /* 0x004fc800078e021c */
[C---:B----4-:R-:W-:Y:S01]  /*18090*/  IMAD.WIDE R30, R2.reuse, 0x4, R30 ;  /* 0x00000004021e7825 */ /* 0x050fe200078e021e */
        /* <DEDUP_REMOVED lines=35> */
[----:B------:R-:W-:Y:S04]  /*182d0*/  LDGSTS.E [R9+0x37900], desc[UR8][R76.64], P0 ;  /* 0x379000004c097fae */ /* 0x000fe80008121848 */
[----:B------:R5:W-:Y:S04]  /*182e0*/  LDGSTS.E [R9+0x38800], desc[UR8][R96.64], P6 ;  /* 0x3880000060097fae */ /* 0x000be8000b121848 */
[----:B------:R5:W-:Y:S04]  /*182f0*/  LDGSTS.E [R9+0x38900], desc[UR8][R94.64], P0 ;  /* 0x389000005e097fae */ /* 0x000be80008121848 */
[----:B------:R5:W-:Y:S04]  /*18300*/  LDGSTS.E [R9+0x39800], desc[UR8][R92.64], P6 ;  /* 0x398000005c097fae */ /* 0x000be8000b121848 */
[----:B------:R5:W-:Y:S04]  /*18310*/  LDGSTS.E [R9+0x39900], desc[UR8][R90.64], P0 ;  /* 0x399000005a097fae */ /* 0x000be80008121848 */
[----:B------:R-:W-:Y:S04]  /*18320*/  LDGSTS.E [R9+0x3a800], desc[UR8][R74.64], P6 ;  /* 0x3a8000004a097fae */ /* 0x000fe8000b121848 */
[----:B------:R-:W-:Y:S04]  /*18330*/  LDGSTS.E [R9+0x3a900], desc[UR8][R72.64], P0 ;  /* 0x3a90000048097fae */ /* 0x000fe80008121848 */
[----:B------:R5:W-:Y:S04]  /*18340*/  LDGSTS.E [R9+0x3b800], desc[UR8][R88.64], P6 ;  /* 0x3b80000058097fae */ /* 0x000be8000b121848 */
[----:B------:R5:W-:Y:S04]  /*18350*/  LDGSTS.E [R9+0x3b900], desc[UR8][R86.64], P0 ;  /* 0x3b90000056097fae */ /* 0x000be80008121848 */
[----:B------:R-:W-:Y:S04]  /*18360*/  LDGSTS.E [R9+0x3c800], desc[UR8][R34.64], P6 ;  /* 0x3c80000022097fae */ /* 0x000fe8000b121848 */
        /* <DEDUP_REMOVED lines=25> */
[----:B------:R-:W-:Y:S04]  /*18500*/  LDGSTS.E [R17+0x30a00], desc[UR8][R176.64], P6 ;  /* 0x30a00000b0117fae */ /* 0x000fe8000b121848 */
[----:B------:R-:W2:Y:S01]  /*18510*/  LDL.LU.64 R28, [R1+0x1058] ;  /* 0x00105800011c7983 */ /* 0x000ea20000300a00 */
[----:B------:R-:W-:-:S03]  /*18520*/  IMAD.WIDE R172, R2, 0x4, R78 ;  /* 0x0000000402ac7825 */ /* 0x000fc600078e024e */
[----:B------:R3:W-:Y:S01]  /*18530*/  LDGSTS.E [R17+0x30b00], desc[UR8][R174.64], P0 ;  /* 0x30b00000ae117fae */ /* 0x0007e20008121848 */
[----:B----4-:R-:W-:-:S03]  /*18540*/  IMAD.WIDE R170, R2, 0x4, R30 ;  /* 0x0000000402aa7825 */ /* 0x010fc600078e021e */
        /* <DEDUP_REMOVED lines=40> */
[----:B------:R-:W-:Y:S01]  /*187d0*/  LDGSTS.E [R17+0x35b00], desc[UR8][R80.64], P0 ;  /* 0x35b0000050117fae */ /* 0x000fe20008121848 */
[----:B----4-:R-:W-:-:S03]  /*187e0*/  IMAD.WIDE R78, R2, 0x4, R30 ;  /* 0x00000004024e7825 */ /* 0x010fc600078e021e */
[----:B------:R-:W4:Y:S04]  /*187f0*/  LDL.LU.64 R30, [R1+0x1090] ;  /* 0x00109000011e7983 */ /* 0x000f280000300a00 */
[----:B------:R-:W4:Y:S04]  /*18800*/  LDL.LU.64 R248, [R1+0xc30] ;  /* 0x000c300001f87983 */ /* 0x000f280000300a00 */
[----:B------:R-:W-:Y:S01]  /*18810*/  STL.64 [R1+0xaa8], R96 ;  /* 0x000aa86001007387 */ /* 0x000fe20000100a00 */
[----:B-----5:R-:W-:-:S03]  /*18820*/  IMAD.WIDE R94, R2, 0x4, R240 ;  /* 0x00000004025e7825 */ /* 0x020fc600078e02f0 */
[----:B------:R-:W5:Y:S04]  /*18830*/  LDL.LU.64 R250, [R1+0x1098] ;  /* 0x0010980001fa7983 */ /* 0x000f680000300a00 */
[----:B------:R-:W1:Y:S01]  /*18840*/  LDL.LU.64 R238, [R1+0xc28] ;  /* 0x000c280001ee7983 */ /* 0x000e620000300a00 */
[----:B---3--:R-:W-:-:S03]  /*18850*/  IMAD.WIDE R76, R2, 0x4, R242 ;  /* 0x00000004024c7825 */ /* 0x008fc600078e02f2 */
[----:B------:R3:W-:Y:S04]  /*18860*/  STL.64 [R1+0xab0], R80 ;  /* 0x000ab05001007387 */ /* 0x0007e80000100a00 */
[----:B------:R-:W3:Y:S04]  /*18870*/  LDL.LU.64 R240, [R1+0x10a0] ;  /* 0x0010a00001f07983 */ /* 0x000ee80000300a00 */
[----:B------:R-:W3:Y:S01]  /*18880*/  LDL.LU.64 R242, [R1+0xc20] ;  /* 0x000c200001f27983 */ /* 0x000ee20000300a00 */
[----:B--2---:R-:W-:-:S04]  /*18890*/  IMAD.WIDE R28, R2, 0x4, R28 ;  /* 0x00000004021c7825 */ /* 0x004fc800078e021c */
[C---:B------:R-:W-:Y:S01]  /*188a0*/  IMAD.WIDE R92, R2.reuse, 0x4, R92 ;  /* 0x00000004025c7825 */ /* 0x040fe200078e025c */
[----:B------:R2:W-:Y:S03]  /*188b0*/  STL.64 [R1+0xb30], R28 ;  /* 0x000b301c01007387 */ /* 0x0005e60000100a00 */
[C---:B------:R-:W-:Y:S01]  /*188c0*/  IMAD.WIDE R90, R2.reuse, 0x4, R90 ;  /* 0x00000004025a7825 */ /* 0x040fe200078e025a */
[----:B------:R2:W-:Y:S03]  /*188d0*/  STL.64 [R1+0xb40], R78 ;  /* 0x000b404e01007387 */ /* 0x0005e60000100a00 */
[C---:B------:R-:W-:Y:S01]  /*188e0*/  IMAD.WIDE R88, R2.reuse, 0x4, R88 ;  /* 0x0000000402587825 */ /* 0x040fe200078e0258 */
[----:B------:R-:W-:Y:S03]  /*188f0*/  STL.64 [R1+0xba8], R94 ;  /* 0x000ba85e01007387 */ /* 0x000fe60000100a00 */
[C---:B------:R-:W-:Y:S01]  /*18900*/  IMAD.WIDE R86, R2.reuse, 0x4, R86 ;  /* 0x0000000402567825 */ /* 0x040fe200078e0256 */
[----:B------:R2:W-:Y:S04]  /*18910*/  STL.64 [R1+0xbb0], R76 ;  /* 0x000bb04c01007387 */ /* 0x0005e80000100a00 */
[----:B------:R-:W-:Y:S01]  /*18920*/  STL.64 [R1+0xbe8], R92 ;  /* 0x000be85c01007387 */ /* 0x000fe20000100a00 */
[----:B------:R-:W-:-:S03]  /*18930*/  IMAD.WIDE R74, R2, 0x4, R74 ;  /* 0x00000004024a7825 */ /* 0x000fc600078e024a */
[----:B------:R-:W-:Y:S01]  /*18940*/  STL.64 [R1+0xc00], R90 ;  /* 0x000c005a01007387 */ /* 0x000fe20000100a00 */
[----:B------:R-:W-:-:S03]  /*18950*/  IMAD.WIDE R72, R2, 0x4, R72 ;  /* 0x0000000402487825 */ /* 0x000fc600078e0248 */
[----:B------:R-:W-:Y:S04]  /*18960*/  STL.64 [R1+0xda8], R88 ;  /* 0x000da85801007387 */ /* 0x000fe80000100a00 */
[----:B------:R-:W-:Y:S01]  /*18970*/  STL.64 [R1+0xdc0], R86 ;  /* 0x000dc05601007387 */ /* 0x000fe20000100a00 */
[----:B------:R-:W-:-:S03]  /*18980*/  IMAD.WIDE R84, R2, 0x4, R84 ;  /* 0x0000000402547825 */ /* 0x000fc600078e0254 */
[----:B------:R2:W-:Y:S01]  /*18990*/  STL.64 [R1+0xdc8], R74 ;  /* 0x000dc84a01007387 */ /* 0x0005e20000100a00 */
[----:B------:R-:W-:-:S03]  /*189a0*/  IMAD.WIDE R82, R2, 0x4, R82 ;  /* 0x0000000402527825 */ /* 0x000fc600078e0252 */
[----:B------:R2:W-:Y:S04]  /*189b0*/  STL.64 [R1+0xdd0], R72 ;  /* 0x000dd04801007387 */ /* 0x0005e80000100a00 */
[----:B------:R-:W-:Y:S01]  /*189c0*/  STL.64 [R1+0xdd8], R84 ;  /* 0x000dd85401007387 */ /* 0x000fe20000100a00 */
[----:B------:R-:W-:-:S03]  /*189d0*/  IMAD.WIDE R34, R2, 0x4, R34 ;  /* 0x0000000402227825 */ /* 0x000fc600078e0222 */
[----:B------:R-:W-:Y:S01]  /*189e0*/  STL.64 [R1+0xde8], R82 ;  /* 0x000de85201007387 */ /* 0x000fe20000100a00 */
        /* <DEDUP_REMOVED lines=8> */
[----:B------:R-:W-:Y:S04]  /*18a70*/  LDGSTS.E [R17+0x38b00], desc[UR8][R90.64], P0 ;  /* 0x38b000005a117fae */ /* 0x000fe80008121848 */
[----:B------:R-:W-:Y:S04]  /*18a80*/  LDGSTS.E [R17+0x39a00], desc[UR8][R88.64], P6 ;  /* 0x39a0000058117fae */ /* 0x000fe8000b121848 */
[----:B------:R-:W-:Y:S04]  /*18a90*/  LDGSTS.E [R17+0x39b00], desc[UR8][R86.64], P0 ;  /* 0x39b0000056117fae */ /* 0x000fe80008121848 */
[----:B------:R2:W-:Y:S04]  /*18aa0*/  LDGSTS.E [R17+0x3aa00], desc[UR8][R74.64], P6 ;  /* 0x3aa000004a117fae */ /* 0x0005e8000b121848 */
[----:B------:R-:W-:Y:S04]  /*18ab0*/  LDGSTS.E [R17+0x3ab00], desc[UR8][R72.64], P0 ;  /* 0x3ab0000048117fae */ /* 0x000fe80008121848 */
[----:B------:R2:W-:Y:S04]  /*18ac0*/  LDGSTS.E [R17+0x3ba00], desc[UR8][R84.64], P6 ;  /* 0x3ba0000054117fae */ /* 0x0005e8000b121848 */
[----:B------:R-:W-:Y:S04]  /*18ad0*/  LDGSTS.E [R17+0x3bb00], desc[UR8][R82.64], P0 ;  /* 0x3bb0000052117fae */ /* 0x000fe80008121848 */
[----:B------:R2:W-:Y:S04]  /*18ae0*/  LDGSTS.E [R17+0x3ca00], desc[UR8][R34.64], P6 ;  /* 0x3ca0000022117fae */ /* 0x0005e8000b121848 */
[----:B------:R2:W-:Y:S01]  /*18af0*/  LDGSTS.E [R17+0x3cb00], desc[UR8][R32.64], P0 ;  /* 0x3cb0000020117fae */ /* 0x0005e20008121848 */
[----:B----4-:R-:W-:-:S04]  /*18b00*/  IMAD.WIDE R30, R2, 0x4, R30 ;  /* 0x00000004021e7825 */ /* 0x010fc800078e021e */
[C---:B------:R-:W-:Y:S01]  /*18b10*/  IMAD.WIDE R26, R2.reuse, 0x4, R248 ;  /* 0x00000004021a7825 */ /* 0x040fe200078e02f8 */
[----:B------:R4:W-:Y:S03]  /*18b20*/  STL.64 [R1+0x14c8], R30 ;  /* 0x0014c81e01007387 */ /* 0x0009e60000100a00 */
[C---:B-----5:R-:W-:Y:S01]  /*18b30*/  IMAD.WIDE R24, R2.reuse, 0x4, R250 ;  /* 0x0000000402187825 */ /* 0x060fe200078e02fa */
[----:B------:R5:W-:Y:S03]  /*18b40*/  STL.64 [R1+0x14d0], R26 ;  /* 0x0014d01a01007387 */ /* 0x000be60000100a00 */
[C---:B-1----:R-:W-:Y:S01]  /*18b50*/  IMAD.WIDE R22, R2.reuse, 0x4, R238 ;  /* 0x0000000402167825 */ /* 0x042fe200078e02ee */
[----:B------:R1:W-:Y:S03]  /*18b60*/  STL.64 [R1+0x1538], R24 ;  /* 0x0015381801007387 */ /* 0x0003e60000100a00 */
[C---:B---3--:R-:W-:Y:S01]  /*18b70*/  IMAD.WIDE R20, R2.reuse, 0x4, R240 ;  /* 0x0000000402147825 */ /* 0x048fe200078e02f0 */
[----:B------:R3:W-:Y:S03]  /*18b80*/  STL.64 [R1+0x1540], R22 ;  /* 0x0015401601007387 */ /* 0x0007e60000100a00 */
[C---:B------:R-:W-:Y:S01]  /*18b90*/  IMAD.WIDE R8, R2.reuse, 0x4, R242 ;  /* 0x0000000402087825 */ /* 0x040fe200078e02f2 */
[----:B------:R3:W-:Y:S04]  /*18ba0*/  STL.64 [R1+0x15b0], R20 ;  /* 0x0015b01401007387 */ /* 0x0007e80000100a00 */
[----:B------:R3:W-:Y:S04]  /*18bb0*/  STL.64 [R1+0x15c0], R8 ;  /* 0x0015c00801007387 */ /* 0x0007e80000100a00 */
[----:B------:R-:W5:Y:S04]  /*18bc0*/  LDL.LU.64 R80, [R1+0x10a8] ;  /* 0x0010a80001507983 */ /* 0x000f680000300a00 */
[----:B--2---:R-:W2:Y:S04]  /*18bd0*/  LDL.LU.64 R28, [R1+0xc60] ;  /* 0x000c6000011c7983 */ /* 0x004ea80000300a00 */
[----:B------:R-:W3:Y:S04]  /*18be0*/  LDL.LU.64 R78, [R1+0x10b0] ;  /* 0x0010b000014e7983 */ /* 0x000ee80000300a00 */
        /* <DEDUP_REMOVED lines=8> */
[----:B------:R1:W-:Y:S04]  /*18c70*/  LDGSTS.E [R17+0x3da00], desc[UR8][R30.64], P6 ;  /* 0x3da000001e117fae */ /* 0x0003e8000b121848 */
[----:B------:R1:W-:Y:S04]  /*18c80*/  LDGSTS.E [R17+0x3db00], desc[UR8][R26.64], P0 ;  /* 0x3db000001a117fae */ /* 0x0003e80008121848 */
[----:B------:R1:W-:Y:S04]  /*18c90*/  LDGSTS.E [R17+0x3ea00], desc[UR8][R24.64], P6 ;  /* 0x3ea0000018117fae */ /* 0x0003e8000b121848 */
[----:B----4-:R-:W4:Y:S04]  /*18ca0*/  LDL.LU.64 R30, [R1+0xdb8] ;  /* 0x000db800011e7983 */ /* 0x010f280000300a00 */
[----:B------:R1:W-:Y:S04]  /*18cb0*/  LDGSTS.E [R17+0x3eb00], desc[UR8][R22.64], P0 ;  /* 0x3eb0000016117fae */ /* 0x0003e80008121848 */
[----:B------:R1:W-:Y:S04]  /*18cc0*/  LDGSTS.E [R17+0x3fa00], desc[UR8][R20.64], P6 ;  /* 0x3fa0000014117fae */ /* 0x0003e8000b121848 */
[----:B------:R1:W-:Y:S01]  /*18cd0*/  LDGSTS.E [R17+0x3fb00], desc[UR8][R8.64], P0 ;  /* 0x3fb0000008117fae */ /* 0x0003e20008121848 */
[----:B-----5:R-:W-:-:S04]  /*18ce0*/  IMAD.WIDE R174, R2, 0x4, R80 ;  /* 0x0000000402ae7825 */ /* 0x020fc800078e0250 */
[C---:B--2---:R-:W-:Y:S01]  /*18cf0*/  IMAD.WIDE R172, R2.reuse, 0x4, R28 ;  /* 0x0000000402ac7825 */ /* 0x044fe200078e021c */
[----:B------:R-:W-:Y:S04]  /*18d00*/  LDGSTS.E [R10+0x30c00], desc[UR8][R174.64], P6 ;  /* 0x30c00000ae0a7fae */ /* 0x000fe8000b121848 */
[----:B------:R-:W2:Y:S01]  /*18d10*/  LDL.LU.64 R28, [R1+0x10d8] ;  /* 0x0010d800011c7983 */ /* 0x000ea20000300a00 */
[----:B---3--:R-:W-:-:S03]  /*18d20*/  IMAD.WIDE R170, R2, 0x4, R78 ;  /* 0x0000000402aa7825 */ /* 0x008fc600078e024e */
[----:B------:R3:W-:Y:S01]  /*18d30*/  LDGSTS.E [R10+0x30d00], desc[UR8][R172.64], P0 ;  /* 0x30d00000ac0a7fae */ /* 0x0007e20008121848 */
[----:B------:R-:W-:-:S03]  /*18d40*/  IMAD.WIDE R168, R2, 0x4, R238 ;  /* 0x0000000402a87825 */ /* 0x000fc600078e02ee */
[----:B------:R-:W5:Y:S01]  /*18d50*/  LDL.LU.64 R238, [R1+0xda0] ;  /* 0x000da00001ee7983 */ /* 0x000f620000300a00 */
[----:B------:R-:W-:-:S03]  /*18d60*/  IMAD.WIDE R152, R2, 0x4, R240 ;  /* 0x0000000402987825 */ /* 0x000fc600078e02f0 */
[----:B------:R-:W-:Y:S04]  /*18d70*/  STL.64 [R1+0x410], R174 ;  /* 0x000410ae01007387 */ /* 0x000fe80000100a00 */
[----:B------:R-:W-:Y:S01]  /*18d80*/  STL.64 [R1+0x418], R172 ;  /* 0x000418ac01007387 */ /* 0x000fe20000100a00 */
[----:B------:R-:W-:-:S03]  /*18d90*/  IMAD.WIDE R118, R2, 0x4, R242 ;  /* 0x0000000402767825 */ /* 0x000fc600078e02f2 */
[----:B------:R-:W3:Y:S04]  /*18da0*/  LDL.LU.64 R240, [R1+0x10e0] ;  /* 0x0010e00001f07983 */ /* 0x000ee80000300a00 */
[----:B------:R-:W-:Y:S04]  /*18db0*/  STL.64 [R1+0x830], R170 ;  /* 0x000830aa01007387 */ /* 0x000fe80000100a00 */
[----:B------:R-:W3:Y:S01]  /*18dc0*/  LDL.LU.64 R242, [R1+0xd68] ;  /* 0x000d680001f27983 */ /* 0x000ee20000300a00 */
[----:B------:R-:W-:-:S03]  /*18dd0*/  IMAD.WIDE R154, R2, 0x4, R76 ;  /* 0x00000004029a7825 */ /* 0x000fc600078e024c */
[----:B------:R-:W-:Y:S04]  /*18de0*/  STL.64 [R1+0x838], R168 ;  /* 0x000838a801007387 */ /* 0x000fe80000100a00 */
[----:B------:R-:W-:Y:S01]  /*18df0*/  STL.64 [R1+0x8a8], R154 ;  /* 0x0008a89a01007387 */ /* 0x000fe20000100a00 */
[----:B------:R-:W-:-:S03]  /*18e00*/  IMAD.WIDE R116, R2, 0x4, R74 ;  /* 0x0000000402747825 */ /* 0x000fc600078e024a */
[----:B------:R-:W3:Y:S04]  /*18e10*/  LDL.LU.64 R90, [R1+0x10e8] ;  /* 0x0010e800015a7983 */ /* 0x000ee80000300a00 */
[----:B------:R-:W3:Y:S01]  /*18e20*/  LDL.LU.64 R88, [R1+0xd50] ;  /* 0x000d500001587983 */ /* 0x000ee20000300a00 */
[----:B------:R-:W-:-:S03]  /*18e30*/  IMAD.WIDE R98, R2, 0x4, R72 ;  /* 0x0000000402627825 */ /* 0x000fc600078e0248 */
[----:B------:R-:W-:Y:S01]  /*18e40*/  STL.64 [R1+0x8b8], R152 ;  /* 0x0008b89801007387 */ /* 0x000fe20000100a00 */
[----:B------:R-:W-:-:S03]  /*18e50*/  IMAD.WIDE R96, R2, 0x4, R34 ;  /* 0x0000000402607825 */ /* 0x000fc600078e0222 */
[----:B------:R-:W3:Y:S04]  /*18e60*/  LDL.LU.64 R86, [R1+0x10f0] ;  /* 0x0010f00001567983 */ /* 0x000ee80000300a00 */
[----:B------:R-:W3:Y:S04]  /*18e70*/  LDL.LU.64 R84, [R1+0xd28] ;  /* 0x000d280001547983 */ /* 0x000ee80000300a00 */
[----:B------:R-:W-:Y:S01]  /*18e80*/  STL.64 [R1+0x998], R118 ;  /* 0x0009987601007387 */ /* 0x000fe20000100a00 */
[----:B------:R-:W-:-:S03]  /*18e90*/  IMAD.WIDE R94, R2, 0x4, R32 ;  /* 0x00000004025e7825 */ /* 0x000fc600078e0220 */
[----:B------:R-:W3:Y:S04]  /*18ea0*/  LDL.LU.64 R72, [R1+0x10f8] ;  /* 0x0010f80001487983 */ /* 0x000ee80000300a00 */
[----:B------:R-:W3:Y:S01]  /*18eb0*/  LDL.LU.64 R34, [R1+0xcc0] ;  /* 0x000cc00001227983 */ /* 0x000ee20000300a00 */
[----:B----4-:R-:W-:-:S03]  /*18ec0*/  IMAD.WIDE R80, R2, 0x4, R30 ;  /* 0x0000000402507825 */ /* 0x010fc600078e021e */
[----:B------:R-:W-:Y:S04]  /*18ed0*/  STL.64 [R1+0x9a0], R116 ;  /* 0x0009a07401007387 */ /* 0x000fe80000100a00 */
[----:B------:R-:W4:Y:S04]  /*18ee0*/  LDL.LU.64 R82, [R1+0x1100] ;  /* 0x0011000001527983 */ /* 0x000f280000300a00 */
[----:B------:R-:W4:Y:S04]  /*18ef0*/  LDL.LU.64 R32, [R1+0xcb8] ;  /* 0x000cb80001207983 */ /* 0x000f280000300a00 */
[----:B------:R-:W-:Y:S04]  /*18f00*/  STL.64 [R1+0xa08], R98 ;  /* 0x000a086201007387 */ /* 0x000fe80000100a00 */
[----:B------:R-:W1:Y:S04]  /*18f10*/  LDL.LU.64 R30, [R1+0x1108] ;  /* 0x00110800011e7983 */ /* 0x000e680000300a00 */
        /* <DEDUP_REMOVED lines=10> */
[----:B--2---:R-:W-:-:S03]  /*18fc0*/  IMAD.WIDE R78, R2, 0x4, R28 ;  /* 0x00000004024e7825 */ /* 0x004fc600078e021c */
[----:B------:R-:W2:Y:S04]  /*18fd0*/  LDL.LU.64 R28, [R1+0xcb0] ;  /* 0x000cb000011c7983 */ /* 0x000ea80000300a00 */
[----:B------:R-:W-:Y:S04]  /*18fe0*/  STL.64 [R1+0xa18], R96 ;  /* 0x000a186001007387 */ /* 0x000fe80000100a00 */
[----:B------:R-:W2:Y:S01]  /*18ff0*/  LDL.LU.64 R176, [R1+0x1110] ;  /* 0x0011100001b07983 */ /* 0x000ea20000300a00 */
[----:B-----5:R-:W-:-:S03]  /*19000*/  IMAD.WIDE R76, R2, 0x4, R238 ;  /* 0x00000004024c7825 */ /* 0x020fc600078e02ee */
[----:B------:R-:W5:Y:S04]  /*19010*/  LDL.LU.64 R248, [R1+0xc98] ;  /* 0x000c980001f87983 */ /* 0x000f680000300a00 */
[----:B------:R-:W-:Y:S01]  /*19020*/  STL.64 [R1+0xa78], R94 ;  /* 0x000a785e01007387 */ /* 0x000fe20000100a00 */
[----:B---3--:R-:W-:-:S03]  /*19030*/  IMAD.WIDE R92, R2, 0x4, R240 ;  /* 0x00000004025c7825 */ /* 0x008fc600078e02f0 */
[----:B------:R-:W3:Y:S04]  /*19040*/  LDL.LU.64 R250, [R1+0x1118] ;  /* 0x0011180001fa7983 */ /* 0x000ee80000300a00 */
[----:B------:R-:W3:Y:S01]  /*19050*/  LDL.LU.64 R238, [R1+0xc90] ;  /* 0x000c900001ee7983 */ /* 0x000ee20000300a00 */
[----:B------:R-:W-:-:S03]  /*19060*/  IMAD.WIDE R74, R2, 0x4, R242 ;  /* 0x00000004024a7825 */ /* 0x000fc600078e02f2 */
[----:B------:R3:W-:Y:S04]  /*19070*/  STL.64 [R1+0xa90], R80 ;  /* 0x000a905001007387 */ /* 0x0007e80000100a00 */
[----:B------:R-:W3:Y:S04]  /*19080*/  LDL.LU.64 R240, [R1+0x1120] ;  /* 0x0011200001f07983 */ /* 0x000ee80000300a00 */
[----:B------:R-:W3:Y:S01]  /*19090*/  LDL.LU.64 R242, [R1+0xc88] ;  /* 0x000c880001f27983 */ /* 0x000ee20000300a00 */
[----:B------:R-:W-:-:S03]  /*190a0*/  IMAD.WIDE R90, R2, 0x4, R90 ;  /* 0x00000004025a7825 */ /* 0x000fc600078e025a */
[----:B------:R3:W-:Y:S01]  /*190b0*/  STL.64 [R1+0xae8], R78 ;  /* 0x000ae84e01007387 */ /* 0x0007e20000100a00 */
[----:B------:R-:W-:-:S03]  /*190c0*/  IMAD.WIDE R88, R2, 0x4, R88 ;  /* 0x0000000402587825 */ /* 0x000fc600078e0258 */
[----:B------:R3:W-:Y:S04]  /*190d0*/  STL.64 [R1+0xb08], R76 ;  /* 0x000b084c01007387 */ /* 0x0007e80000100a00 */
[----:B------:R-:W-:Y:S01]  /*190e0*/  STL.64 [R1+0xb88], R92 ;  /* 0x000b885c01007387 */ /* 0x000fe20000100a00 */
[----:B------:R-:W-:-:S03]  /*190f0*/  IMAD.WIDE R86, R2, 0x4, R86 ;  /* 0x0000000402567825 */ /* 0x000fc600078e0256 */
[----:B------:R3:W-:Y:S01]  /*19100*/  STL.64 [R1+0xb90], R74 ;  /* 0x000b904a01007387 */ /* 0x0007e20000100a00 */
[----:B------:R-:W-:-:S03]  /*19110*/  IMAD.WIDE R84, R2, 0x4, R84 ;  /* 0x0000000402547825 */ /* 0x000fc600078e0254 */
[----:B------:R-:W-:Y:S04]  /*19120*/  STL.64 [R1+0xbd8], R90 ;  /* 0x000bd85a01007387 */ /* 0x000fe80000100a00 */
[----:B------:R-:W-:Y:S01]  /*19130*/  STL.64 [R1+0xbe0], R88 ;  /* 0x000be05801007387 */ /* 0x000fe20000100a00 */
[----:B------:R-:W-:-:S03]  /*19140*/  IMAD.WIDE R72, R2, 0x4, R72 ;  /* 0x0000000402487825 */ /* 0x000fc600078e0248 */
[----:B------:R-:W-:Y:S01]  /*19150*/  STL.64 [R1+0xc20], R86 ;  /* 0x000c205601007387 */ /* 0x000fe20000100a00 */
[----:B------:R-:W-:-:S03]  /*19160*/  IMAD.WIDE R34, R2, 0x4, R34 ;  /* 0x0000000402227825 */ /* 0x000fc600078e0222 */
[----:B------:R-:W-:Y:S01]  /*19170*/  STL.64 [R1+0xc28], R84 ;  /* 0x000c285401007387 */ /* 0x000fe20000100a00 */
[----:B----4-:R-:W-:-:S03]  /*19180*/  IMAD.WIDE R82, R2, 0x4, R82 ;  /* 0x0000000402527825 */ /* 0x010fc600078e0252 */
[----:B------:R4:W-:Y:S01]  /*19190*/  STL.64 [R1+0xcc8], R72 ;  /* 0x000cc84801007387 */ /* 0x0009e20000100a00 */
[----:B------:R-:W-:-:S03]  /*191a0*/  IMAD.WIDE R32, R2, 0x4, R32 ;  /* 0x0000000402207825 */ /* 0x000fc600078e0220 */
[----:B------:R4:W-:Y:S04]  /*191b0*/  STL.64 [R1+0xcc0], R34 ;  /* 0x000cc02201007387 */ /* 0x0009e80000100a00 */
[----:B------:R-:W-:Y:S01]  /*191c0*/  STL.64 [R1+0xd28], R82 ;  /* 0x000d285201007387 */ /* 0x000fe20000100a00 */
[----:B-1----:R-:W-:-:S03]  /*191d0*/  IMAD.WIDE R30, R2, 0x4, R30 ;  /* 0x00000004021e7825 */ /* 0x002fc600078e021e */
        /* <DEDUP_REMOVED lines=14> */
[----:B------:R1:W-:Y:S01]  /*192c0*/  LDGSTS.E [R10+0x3cc00], desc[UR8][R30.64], P6 ;  /* 0x3cc000001e0a7fae */ /* 0x0003e2000b121848 */
[----:B--2---:R-:W-:-:S04]  /*192d0*/  IMAD.WIDE R28, R2, 0x4, R28 ;  /* 0x00000004021c7825 */ /* 0x004fc800078e021c */
[C---:B------:R-:W-:Y:S01]  /*192e0*/  IMAD.WIDE R26, R2.reuse, 0x4, R176 ;  /* 0x00000004021a7825 */ /* 0x040fe200078e02b0 */
[----:B------:R2:W-:Y:S03]  /*192f0*/  STL.64 [R1+0xdf8], R28 ;  /* 0x000df81c01007387 */ /* 0x0005e60000100a00 */
[C---:B-----5:R-:W-:Y:S01]  /*19300*/  IMAD.WIDE R24, R2.reuse, 0x4, R248 ;  /* 0x0000000402187825 */ /* 0x060fe200078e02f8 */
[----:B------:R5:W-:Y:S03]  /*19310*/  STL.64 [R1+0xed8], R26 ;  /* 0x000ed81a01007387 */ /* 0x000be60000100a00 */
[C---:B---3--:R-:W-:Y:S01]  /*19320*/  IMAD.WIDE R22, R2.reuse, 0x4, R250 ;  /* 0x0000000402167825 */ /* 0x048fe200078e02fa */
[----:B------:R3:W-:Y:S03]  /*19330*/  STL.64 [R1+0xee0], R24 ;  /* 0x000ee01801007387 */ /* 0x0007e60000100a00 */
[C---:B------:R-:W-:Y:S01]  /*19340*/  IMAD.WIDE R20, R2.reuse, 0x4, R238 ;  /* 0x0000000402147825 */ /* 0x040fe200078e02ee */
[----:B------:R3:W-:Y:S03]  /*19350*/  STL.64 [R1+0x14e8], R22 ;  /* 0x0014e81601007387 */ /* 0x0007e60000100a00 */
[C---:B------:R-:W-:Y:S01]  /*19360*/  IMAD.WIDE R16, R2.reuse, 0x4, R240 ;  /* 0x0000000402107825 */ /* 0x040fe200078e02f0 */
[----:B------:R3:W-:Y:S03]  /*19370*/  STL.64 [R1+0x14f0], R20 ;  /* 0x0014f01401007387 */ /* 0x0007e60000100a00 */
[C---:B------:R-:W-:Y:S01]  /*19380*/  IMAD.WIDE R8, R2.reuse, 0x4, R242 ;  /* 0x0000000402087825 */ /* 0x040fe200078e02f2 */
[----:B------:R3:W-:Y:S04]  /*19390*/  STL.64 [R1+0x1568], R16 ;  /* 0x0015681001007387 */ /* 0x0007e80000100a00 */
[----:B------:R-:W-:Y:S04]  /*193a0*/  STL.64 [R1+0x1570], R8 ;  /* 0x0015700801007387 */ /* 0x000fe80000100a00 */
[----:B------:R-:W5:Y:S04]  /*193b0*/  LDL.LU.64 R80, [R1+0x1128] ;  /* 0x0011280001507983 */ /* 0x000f680000300a00 */
[----:B------:R-:W3:Y:S04]  /*193c0*/  LDL.LU.64 R78, [R1+0xd38] ;  /* 0x000d3800014e7983 */ /* 0x000ee80000300a00 */
[----:B------:R-:W3:Y:S04]  /*193d0*/  LDL.LU.64 R76, [R1+0x1130] ;  /* 0x00113000014c7983 */ /* 0x000ee80000300a00 */
[----:B------:R-:W3:Y:S04]  /*193e0*/  LDL.LU.64 R238, [R1+0xd48] ;  /* 0x000d480001ee7983 */ /* 0x000ee80000300a00 */
[----:B------:R-:W3:Y:S04]  /*193f0*/  LDL.LU.64 R74, [R1+0x1138] ;  /* 0x00113800014a7983 */ /* 0x000ee80000300a00 */
[----:B------:R-:W3:Y:S04]  /*19400*/  LDL.LU.64 R240, [R1+0xd58] ;  /* 0x000d580001f07983 */ /* 0x000ee80000300a00 */
[----:B------:R-:W3:Y:S04]  /*19410*/  LDL.LU.64 R242, [R1+0x1140] ;  /* 0x0011400001f27983 */ /* 0x000ee80000300a00 */
[----:B----4-:R-:W4:Y:S04]  /*19420*/  LDL.LU.64 R72, [R1+0xd60] ;  /* 0x000d600001487983 */ /* 0x010f280000300a00 */
[----:B------:R-:W4:Y:S04]  /*19430*/  LDL.LU.64 R34, [R1+0x1148] ;  /* 0x0011480001227983 */ /* 0x000f280000300a00 */
[----:B-1----:R-:W4:Y:S04]  /*19440*/  LDL.LU.64 R32, [R1+0x1150] ;  /* 0x0011500001207983 */ /* 0x002f280000300a00 */
[----:B------:R1:W-:Y:S04]  /*19450*/  LDGSTS.E [R10+0x3cd00], desc[UR8][R28.64], P0 ;  /* 0x3cd000001c0a7fae */ /* 0x0003e80008121848 */
[----:B------:R-:W4:Y:S04]  /*19460*/  LDL.LU.64 R30, [R1+0xd78] ;  /* 0x000d7800011e7983 */ /* 0x000f280000300a00 */
[----:B------:R1:W-:Y:S04]  /*19470*/  LDGSTS.E [R10+0x3dc00], desc[UR8][R26.64], P6 ;  /* 0x3dc000001a0a7fae */ /* 0x0003e8000b121848 */
[----:B--2---:R-:W2:Y:S04]  /*19480*/  LDL.LU.64 R28, [R1+0x1158] ;  /* 0x00115800011c7983 */ /* 0x004ea80000300a00 */
[----:B------:R1:W-:Y:S04]  /*19490*/  LDGSTS.E [R10+0x3dd00], desc[UR8][R24.64], P0 ;  /* 0x3dd00000180a7fae */ /* 0x0003e80008121848 */
[----:B------:R1:W-:Y:S04]  /*194a0*/  LDGSTS.E [R10+0x3ec00], desc[UR8][R22.64], P6 ;  /* 0x3ec00000160a7fae */ /* 0x0003e8000b121848 */
[----:B------:R1:W-:Y:S04]  /*194b0*/  LDGSTS.E [R10+0x3ed00], desc[UR8][R20.64], P0 ;  /* 0x3ed00000140a7fae */ /* 0x0003e80008121848 */
[----:B------:R1:W-:Y:S04]  /*194c0*/  LDGSTS.E [R10+0x3fc00], desc[UR8][R16.64], P6 ;  /* 0x3fc00000100a7fae */ /* 0x0003e8000b121848 */
[----:B------:R-:W-:Y:S01]  /*194d0*/  LDGSTS.E [R10+0x3fd00], desc[UR8][R8.64], P0 ;  /* 0x3fd00000080a7fae */ /* 0x000fe20008121848 */
[----:B-----5:R-:W-:-:S03]  /*194e0*/  IMAD.WIDE R172, R2, 0x4, R80 ;  /* 0x0000000402ac7825 */ /* 0x020fc600078e0250 */
[----:B------:R-:W5:Y:S01]  /*194f0*/  LDL.LU.64 R80, [R1+0xd70] ;  /* 0x000d700001507983 */ /* 0x000f620000300a00 */
[----:B---3--:R-:W-:-:S03]  /*19500*/  IMAD.WIDE R170, R2, 0x4, R78 ;  /* 0x0000000402aa7825 */ /* 0x008fc600078e024e */
[----:B------:R3:W-:Y:S01]  /*19510*/  LDGSTS.E [R18+0x30e00], desc[UR8][R172.64], P6 ;  /* 0x30e00000ac127fae */ /* 0x0007e2000b121848 */
[----:B------:R-:W-:-:S03]  /*19520*/  IMAD.WIDE R168, R2, 0x4, R76 ;  /* 0x0000000402a87825 */ /* 0x000fc600078e024c */
[----:B------:R-:W-:Y:S01]  /*19530*/  LDGSTS.E [R18+0x30f00], desc[UR8][R170.64], P0 ;  /* 0x30f00000aa127fae */ /* 0x000fe20008121848 */
[----:B------:R-:W-:-:S03]  /*19540*/  IMAD.WIDE R154, R2, 0x4, R238 ;  /* 0x00000004029a7825 */ /* 0x000fc600078e02ee */
[----:B------:R-:W3:Y:S04]  /*19550*/  LDL.LU.64 R238, [R1+0x1160] ;  /* 0x0011600001ee7983 */ /* 0x000ee80000300a00 */
[----:B------:R1:W-:Y:S01]  /*19560*/  STL.64 [R1+0x7b0], R172 ;  /* 0x0007b0ac01007387 */ /* 0x0003e20000100a00 */
[----:B------:R-:W-:-:S03]  /*19570*/  IMAD.WIDE R118, R2, 0x4, R240 ;  /* 0x0000000402767825 */ /* 0x000fc600078e02f0 */
[----:B------:R-:W-:Y:S01]  /*19580*/  STL.64 [R1+0x7b8], R170 ;  /* 0x0007b8aa01007387 */ /* 0x000fe20000100a00 */
[----:B------:R-:W-:-:S03]  /*19590*/  IMAD.WIDE R116, R2, 0x4, R242 ;  /* 0x0000000402747825 */ /* 0x000fc600078e02f2 */
[----:B------:R-:W3:Y:S04]  /*195a0*/  LDL.LU.64 R240, [R1+0xd40] ;  /* 0x000d400001f07983 */ /* 0x000ee80000300a00 */
[----:B------:R1:W-:Y:S04]  /*195b0*/  STL.64 [R1+0x840], R168 ;  /* 0x000840a801007387 */ /* 0x0003e80000100a00 */
[----:B------:R-:W3:Y:S01]  /*195c0*/  LDL.LU.64 R242, [R1+0x1168] ;  /* 0x0011680001f27983 */ /* 0x000ee20000300a00 */
[----:B------:R-:W-:-:S03]  /*195d0*/  IMAD.WIDE R152, R2, 0x4, R74 ;  /* 0x0000000402987825 */ /* 0x000fc600078e024a */
[----:B------:R-:W-:Y:S04]  /*195e0*/  STL.64 [R1+0x848], R154 ;  /* 0x0008489a01007387 */ /* 0x000fe80000100a00 */
[----:B------:R1:W-:Y:S01]  /*195f0*/  STL.64 [R1+0x8c0], R152 ;  /* 0x0008c09801007387 */ /* 0x0003e20000100a00 */
[----:B----4-:R-:W-:-:S03]  /*19600*/  IMAD.WIDE R98, R2, 0x4, R72 ;  /* 0x0000000402627825 */ /* 0x010fc600078e0248 */
[----:B------:R-:W4:Y:S04]  /*19610*/  LDL.LU.64 R78, [R1+0xd30] ;  /* 0x000d3000014e7983 */ /* 0x000f280000300a00 */
[----:B------:R-:W4:Y:S01]  /*19620*/  LDL.LU.64 R76, [R1+0x1170] ;  /* 0x00117000014c7983 */ /* 0x000f220000300a00 */
[----:B------:R-:W-:-:S03]  /*19630*/  IMAD.WIDE R96, R2, 0x4, R34 ;  /* 0x0000000402607825 */ /* 0x000fc600078e0222 */
[----:B------:R-:W-:Y:S01]  /*19640*/  STL.64 [R1+0x8c8], R118 ;  /* 0x0008c87601007387 */ /* 0x000fe20000100a00 */
[----:B------:R-:W-:-:S03]  /*19650*/  IMAD.WIDE R92, R2, 0x4, R32 ;  /* 0x00000004025c7825 */ /* 0x000fc600078e0220 */
[----:B------:R-:W4:Y:S04]  /*19660*/  LDL.LU.64 R74, [R1+0xd10] ;  /* 0x000d1000014a7983 */ /* 0x000f280000300a00 */
[----:B------:R-:W4:Y:S01]  /*19670*/  LDL.LU.64 R72, [R1+0x1178] ;  /* 0x0011780001487983 */ /* 0x000f220000300a00 */
[----:B------:R-:W-:-:S03]  /*19680*/  IMAD.WIDE R90, R2, 0x4, R30 ;  /* 0x00000004025a7825 */ /* 0x000fc600078e021e */
[----:B------:R1:W-:Y:S01]  /*19690*/  STL.64 [R1+0x968], R116 ;  /* 0x0009687401007387 */ /* 0x0003e20000100a00 */
[----:B--2---:R-:W-:-:S03]  /*196a0*/  IMAD.WIDE R88, R2, 0x4, R28 ;  /* 0x0000000402587825 */ /* 0x004fc600078e021c */
[----:B------:R-:W2:Y:S04]  /*196b0*/  LDL.LU.64 R34, [R1+0xd08] ;  /* 0x000d080001227983 */ /* 0x000ea80000300a00 */
[----:B------:R-:W2:Y:S04]  /*196c0*/  LDL.LU.64 R32, [R1+0x1180] ;  /* 0x0011800001207983 */ /* 0x000ea80000300a00 */
[----:B------:R-:W-:Y:S04]  /*196d0*/  STL.64 [R1+0x980], R98 ;  /* 0x0009806201007387 */ /* 0x000fe80000100a00 */
[----:B------:R-:W2:Y:S04]  /*196e0*/  LDL.LU.64 R30, [R1+0xd00] ;  /* 0x000d0000011e7983 */ /* 0x000ea80000300a00 */
[----:B------:R-:W1:Y:S04]  /*196f0*/  LDL.LU.64 R28, [R1+0x1188] ;  /* 0x00118800011c7983 */ /* 0x000e680000300a00 */
[----:B------:R1:W-:Y:S04]  /*19700*/  STL.64 [R1+0x9e0], R96 ;  /* 0x0009e06001007387 */ /* 0x0003e80000100a00 */
[----:B------:R-:W2:Y:S04]  /*19710*/  LDL.LU.64 R176, [R1+0xcf8] ;  /* 0x000cf80001b07983 */ /* 0x000ea80000300a00 */
[----:B------:R-:W2:Y:S04]  /*19720*/  LDL.LU.64 R174, [R1+0x1190] ;  /* 0x0011900001ae7983 */ /* 0x000ea80000300a00 */
[----:B------:R-:W-:Y:S04]  /*19730*/  STL.64 [R1+0xa60], R92 ;  /* 0x000a605c01007387 */ /* 0x000fe80000100a00 */
[----:B------:R-:W2:Y:S04]  /*19740*/  LDL.LU.64 R248, [R1+0xcf0] ;  /* 0x000cf00001f87983 */ /* 0x000ea80000300a00 */
[----:B------:R-:W2:Y:S04]  /*19750*/  LDL.LU.64 R250, [R1+0x1198] ;  /* 0x0011980001fa7983 */ /* 0x000ea80000300a00 */
[----:B------:R-:W-:Y:S04]  /*19760*/  STL.64 [R1+0xa68], R90 ;  /* 0x000a685a01007387 */ /* 0x000fe80000100a00 */
[----:B------:R-:W2:Y:S04]  /*19770*/  LDL.LU.64 R94, [R1+0xce8] ;  /* 0x000ce800015e7983 */ /* 0x000ea80000300a00 */
[----:B------:R1:W-:Y:S04]  /*19780*/  LDGSTS.E [R18+0x31e00], desc[UR8][R168.64], P6 ;  /* 0x31e00000a8127fae */ /* 0x0003e8000b121848 */
[----:B------:R-:W-:Y:S04]  /*19790*/  LDGSTS.E [R18+0x31f00], desc[UR8][R154.64], P0 ;  /* 0x31f000009a127fae */ /* 0x000fe80008121848 */
[----:B------:R1:W-:Y:S04]  /*197a0*/  LDGSTS.E [R18+0x32e00], desc[UR8][R152.64], P6 ;  /* 0x32e0000098127fae */ /* 0x0003e8000b121848 */
[----:B------:R-:W-:Y:S04]  /*197b0*/  LDGSTS.E [R18+0x32f00], desc[UR8][R118.64], P0 ;  /* 0x32f0000076127fae */ /* 0x000fe80008121848 */
[----:B------:R1:W-:Y:S04]  /*197c0*/  LDGSTS.E [R18+0x33e00], desc[UR8][R116.64], P6 ;  /* 0x33e0000074127fae */ /* 0x0003e8000b121848 */
[----:B------:R-:W-:Y:S04]  /*197d0*/  LDGSTS.E [R18+0x33f00], desc[UR8][R98.64], P0 ;  /* 0x33f0000062127fae */ /* 0x000fe80008121848 */
[----:B------:R1:W-:Y:S01]  /*197e0*/  LDGSTS.E [R18+0x34e00], desc[UR8][R96.64], P6 ;  /* 0x34e0000060127fae */ /* 0x0003e2000b121848 */
[----:B-----5:R-:W-:-:S04]  /*197f0*/  IMAD.WIDE R86, R2, 0x4, R80 ;  /* 0x0000000402567825 */ /* 0x020fc800078e0250 */
[C---:B---3--:R-:W-:Y:S02]  /*19800*/  IMAD.WIDE R84, R2.reuse, 0x4, R238 ;  /* 0x0000000402547825 */ /* 0x048fe400078e02ee */
[----:B------:R-:W3:Y:S04]  /*19810*/  LDL.LU.64 R238, [R1+0x11a0] ;  /* 0x0011a00001ee7983 */ /* 0x000ee80000300a00 */
[----:B------:R-:W-:Y:S01]  /*19820*/  STL.64 [R1+0xac0], R88 ;  /* 0x000ac05801007387 */ /* 0x000fe20000100a00 */
[----:B------:R-:W-:-:S03]  /*19830*/  IMAD.WIDE R82, R2, 0x4, R240 ;  /* 0x0000000402527825 */ /* 0x000fc600078e02f0 */
[----:B------:R-:W5:Y:S01]  /*19840*/  LDL.LU.64 R240, [R1+0xce0] ;  /* 0x000ce00001f07983 */ /* 0x000f620000300a00 */
[----:B------:R-:W-:-:S03]  /*19850*/  IMAD.WIDE R80, R2, 0x4, R242 ;  /* 0x0000000402507825 */ /* 0x000fc600078e02f2 */
[----:B------:R-:W5:Y:S04]  /*19860*/  LDL.LU.64 R242, [R1+0xd90] ;  /* 0x000d900001f27983 */ /* 0x000f680000300a00 */
[----:B------:R-:W-:Y:S04]  /*19870*/  STL.64 [R1+0xac8], R86 ;  /* 0x000ac85601007387 */ /* 0x000fe80000100a00 */
[----:B------:R-:W-:Y:S01]  /*19880*/  STL.64 [R1+0xb68], R84 ;  /* 0x000b685401007387 */ /* 0x000fe20000100a00 */
[----:B----4-:R-:W-:-:S03]  /*19890*/  IMAD.WIDE R78, R2, 0x4, R78 ;  /* 0x00000004024e7825 */ /* 0x010fc600078e024e */
[----:B------:R-:W-:Y:S01]  /*198a0*/  STL.64 [R1+0xb70], R82 ;  /* 0x000b705201007387 */ /* 0x000fe20000100a00 */
[----:B------:R-:W-:-:S03]  /*198b0*/  IMAD.WIDE R76, R2, 0x4, R76 ;  /* 0x00000004024c7825 */ /* 0x000fc600078e024c */
[----:B------:R-:W-:Y:S01]  /*198c0*/  STL.64 [R1+0xbc8], R80 ;  /* 0x000bc85001007387 */ /* 0x000fe20000100a00 */
[----:B------:R-:W-:-:S03]  /*198d0*/  IMAD.WIDE R74, R2, 0x4, R74 ;  /* 0x00000004024a7825 */ /* 0x000fc600078e024a */
[----:B------:R-:W-:Y:S01]  /*198e0*/  STL.64 [R1+0xbd0], R78 ;  /* 0x000bd04e01007387 */ /* 0x000fe20000100a00 */
[----:B------:R-:W-:-:S03]  /*198f0*/  IMAD.WIDE R72, R2, 0x4, R72 ;  /* 0x0000000402487825 */ /* 0x000fc600078e0248 */
[----:B------:R-:W-:Y:S04]  /*19900*/  STL.64 [R1+0xc30], R76 ;  /* 0x000c304c01007387 */ /* 0x000fe80000100a00 */
[----:B------:R-:W-:Y:S01]  /*19910*/  STL.64 [R1+0xc38], R74 ;  /* 0x000c384a01007387 */ /* 0x000fe20000100a00 */
[----:B--2---:R-:W-:-:S03]  /*19920*/  IMAD.WIDE R34, R2, 0x4, R34 ;  /* 0x0000000402227825 */ /* 0x004fc600078e0222 */
[----:B------:R-:W-:Y:S01]  /*19930*/  STL.64 [R1+0xcb0], R72 ;  /* 0x000cb04801007387 */ /* 0x000fe20000100a00 */
[----:B------:R-:W-:-:S03]  /*19940*/  IMAD.WIDE R32, R2, 0x4, R32 ;  /* 0x0000000402207825 */ /* 0x000fc600078e0220 */
[----:B------:R-:W-:Y:S01]  /*19950*/  STL.64 [R1+0xcb8], R34 ;  /* 0x000cb82201007387 */ /* 0x000fe20000100a00 */
[----:B------:R-:W-:-:S03]  /*19960*/  IMAD.WIDE R30, R2, 0x4, R30 ;  /* 0x00000004021e7825 */ /* 0x000fc600078e021e */
[----:B------:R-:W-:Y:S01]  /*19970*/  STL.64 [R1+0xd30], R32 ;  /* 0x000d302001007387 */ /* 0x000fe20000100a00 */
[----:B-1----:R-:W-:-:S03]  /*19980*/  IMAD.WIDE R28, R2, 0x4, R28 ;  /* 0x00000004021c7825 */ /* 0x002fc600078e021c */
        /* <DEDUP_REMOVED lines=11> */
[----:B------:R1:W-:Y:S01]  /*19a40*/  STL.64 [R1+0x14e0], R16 ;  /* 0x0014e01001007387 */ /* 0x0003e20000100a00 */
[----:B------:R-:W-:Y:S02]  /*19a50*/  IADD3 R252, R252, 0x7f, RZ ;  /* 0x0000007ffcfc7810 */ /* 0x000fe40007ffe0ff */
[----:B------:R-:W-:Y:S02]  /*19a60*/  CS2R R188, SRZ ;  /* 0x0000000000bc7805 */ /* 0x000fe4000001ff00 */
[----:B------:R-:W-:Y:S02]  /*19a70*/  CS2R R190, SRZ ;  /* 0x0000000000be7805 */ /* 0x000fe4000001ff00 */
[----:B------:R-:W-:-:S02]  /*19a80*/  CS2R R184, SRZ ;  /* 0x0000000000b87805 */ /* 0x000fc4000001ff00 */
[----:B------:R-:W-:Y:S02]  /*19a90*/  CS2R R186, SRZ ;  /* 0x0000000000ba7805 */ /* 0x000fe4000001ff00 */
[----:B------:R-:W-:Y:S02]  /*19aa0*/  CS2R R180, SRZ ;  /* 0x0000000000b47805 */ /* 0x000fe4000001ff00 */
[----:B------:R-:W-:Y:S02]  /*19ab0*/  CS2R R182, SRZ ;  /* 0x0000000000b67805 */ /* 0x000fe4000001ff00 */
        /* <DEDUP_REMOVED lines=22> */
[----:B------:R-:W-:Y:S01]  /*19c20*/  CS2R R210, SRZ ;  /* 0x0000000000d27805 */ /* 0x000fe2000001ff00 */
[----:B---3--:R-:W-:-:S05]  /*19c30*/  IMAD.WIDE R10, R2, 0x4, R238 ;  /* 0x00000004020a7825 */ /* 0x008fca00078e02ee */
[----:B------:R-:W-:Y:S01]  /*19c40*/  STL.64 [R1+0x1548], R10 ;  /* 0x0015480a01007387 */ /* 0x000fe20000100a00 */
[----:B-----5:R-:W-:-:S04]  /*19c50*/  IMAD.WIDE R8, R2, 0x4, R240 ;  /* 0x0000000402087825 */ /* 0x020fc800078e02f0 */
[----:B------:R-:W-:-:S05]  /*19c60*/  IMAD.WIDE R94, R2, 0x4, R242 ;  /* 0x00000004025e7825 */ /* 0x000fca00078e02f2 */
[----:B------:R2:W-:Y:S04]  /*19c70*/  STL.64 [R1+0x9d8], R94 ;  /* 0x0009d85e01007387 */ /* 0x0005e80000100a00 */
[----:B------:R3:W-:Y:S04]  /*19c80*/  STL.64 [R1+0x1550], R8 ;  /* 0x0015500801007387 */ /* 0x0007e80000100a00 */
[----:B------:R4:W-:Y:S04]  /*19c90*/  STL [R1+0x290], RZ ;  /* 0x000290ff01007387 */ /* 0x0009e80000100800 */
        /* <DEDUP_REMOVED lines=116> */
[----:B------:R-:W-:Y:S04]  /*1a3e0*/  LDGSTS.E [R18+0x34f00], desc[UR8][R94.64], P0 ;  /* 0x34f000005e127fae */ /* 0x000fe80008121848 */
        /* <DEDUP_REMOVED lines=38> */
[----:B------:R1:W-:Y:S04]  /*1a650*/  LDGSTS.E [R18+0x3ef00], desc[UR8][R16.64], P0 ;  /* 0x3ef0000010127fae */ /* 0x0003e80008121848 */
[----:B------:R-:W-:Y:S04]  /*1a660*/  LDGSTS.E [R18+0x3fe00], desc[UR8][R10.64], P6 ;  /* 0x3fe000000a127fae */ /* 0x000fe8000b121848 */
[----:B------:R5:W-:Y:S01]  /*1a670*/  LDGSTS.E [R18+0x3ff00], desc[UR8][R8.64], P0 ;  /* 0x3ff0000008127fae */ /* 0x000be20008121848 */
[----:B------:R-:W-:-:S03]  /*1a680*/  ISETP.GE.AND P0, PT, R252, 0x80, PT ;  /* 0x00000080fc00780c */ /* 0x000fc60003f06270 */
[----:B------:R-:W0:Y:S01]  /*1a690*/  LDGDEPBAR ;  /* 0x00000000000079af */ /* 0x000e220000000000 */
[----:B------:R-:W-:Y:S02]  /*1a6a0*/  CS2R R240, SRZ ;  /* 0x0000000000f07805 */ /* 0x000fe4000001ff00 */
[----:B------:R-:W-:Y:S02]  /*1a6b0*/  CS2R R242, SRZ ;  /* 0x0000000000f27805 */ /* 0x000fe4000001ff00 */
[----:B------:R-:W-:Y:S02]  /*1a6c0*/  CS2R R238, SRZ ;  /* 0x0000000000ee7805 */ /* 0x000fe4000001ff00 */
[----:B-1----:R-:W-:Y:S02]  /*1a6d0*/  CS2R R16, SRZ ;  /* 0x0000000000107805 */ /* 0x002fe4000001ff00 */
[----:B------:R-:W-:Y:S02]  /*1a6e0*/  CS2R R20, SRZ ;  /* 0x0000000000147805 */ /* 0x000fe4000001ff00 */
[----:B------:R-:W-:-:S02]  /*1a6f0*/  CS2R R22, SRZ ;  /* 0x0000000000167805 */ /* 0x000fc4000001ff00 */
[----:B------:R-:W-:Y:S02]  /*1a700*/  CS2R R24, SRZ ;  /* 0x0000000000187805 */ /* 0x000fe4000001ff00 */
[----:B-----5:R-:W-:Y:S02]  /*1a710*/  CS2R R18, SRZ ;  /* 0x0000000000127805 */ /* 0x020fe4000001ff00 */
[----:B------:R-:W-:Y:S02]  /*1a720*/  CS2R R26, SRZ ;  /* 0x00000000001a7805 */ /* 0x000fe4000001ff00 */
[----:B------:R-:W-:Y:S02]  /*1a730*/  CS2R R28, SRZ ;  /* 0x00000000001c7805 */ /* 0x000fe4000001ff00 */
[----:B------:R-:W-:Y:S02]  /*1a740*/  CS2R R30, SRZ ;  /* 0x00000000001e7805 */ /* 0x000fe4000001ff00 */
[----:B------:R-:W-:-:S02]  /*1a750*/  CS2R R32, SRZ ;  /* 0x0000000000207805 */ /* 0x000fc4000001ff00 */
[----:B------:R-:W-:Y:S02]  /*1a760*/  CS2R R34, SRZ ;  /* 0x0000000000227805 */ /* 0x000fe4000001ff00 */
[----:B------:R-:W-:Y:S02]  /*1a770*/  CS2R R92, SRZ ;  /* 0x00000000005c7805 */ /* 0x000fe4000001ff00 */
[----:B--2---:R-:W-:Y:S02]  /*1a780*/  CS2R R94, SRZ ;  /* 0x00000000005e7805 */ /* 0x004fe4000001ff00 */
        /* <DEDUP_REMOVED lines=14> */
[----:B---3--:R-:W-:-:S02]  /*1a870*/  CS2R R8, SRZ ;  /* 0x0000000000087805 */ /* 0x008fc4000001ff00 */
[----:B------:R-:W-:Y:S01]  /*1a880*/  CS2R R10, SRZ ;  /* 0x00000000000a7805 */ /* 0x000fe2000001ff00 */
[----:B----4-:R-:W-:Y:S06]  /*1a890*/  @!P0 BRA `(.L_x_0) ;  /* 0x0000034c008c8947 */ /* 0x010fec0003800000 */
[----:B------:R-:W2:Y:S04]  /*1a8a0*/  LDL.LU.64 R228, [R1+0x690] ;  /* 0x0006900001e47983 */ /* 0x000ea80000300a00 */
[----:B------:R-:W3:Y:S04]  /*1a8b0*/  LDL.LU.64 R10, [R1+0x6a0] ;  /* 0x0006a000010a7983 */ /* 0x000ee80000300a00 */
[----:B------:R-:W4:Y:S04]  /*1a8c0*/  LDL.LU.64 R230, [R1+0x338] ;  /* 0x0003380001e67983 */ /* 0x000f280000300a00 */
[----:B------:R-:W5:Y:S04]  /*1a8d0*/  LDL.LU.64 R208, [R1+0x330] ;  /* 0x0003300001d07983 */ /* 0x000f680000300a00 */
[----:B------:R-:W5:Y:S04]  /*1a8e0*/  LDL.LU.64 R224, [R1+0x68] ;  /* 0x0000680001e07983 */ /* 0x000f680000300a00 */
[----:B------:R-:W5:Y:S04]  /*1a8f0*/  LDL.LU.64 R226, [R1+0x60] ;  /* 0x0000600001e27983 */ /* 0x000f680000300a00 */
[----:B------:R-:W5:Y:S04]  /*1a900*/  LDL.LU.64 R8, [R1+0x520] ;  /* 0x0005200001087983 */ /* 0x000f680000300a00 */
[----:B------:R-:W5:Y:S04]  /*1a910*/  LDL.LU.64 R234, [R1+0x500] ;  /* 0x0005000001ea7983 */ /* 0x000f680000300a00 */
[----:B------:R-:W5:Y:S04]  /*1a920*/  LDL.LU.64 R210, [R1+0x328] ;  /* 0x0003280001d27983 */ /* 0x000f680000300a00 */
[----:B------:R-:W5:Y:S04]  /*1a930*/  LDL.LU.64 R212, [R1+0x320] ;  /* 0x0003200001d47983 */ /* 0x000f680000300a00 */
[----:B--2---:R-:W-:Y:S04]  /*1a940*/  STL [R1+0x1424], R228 ;  /* 0x001424e401007387 */ /* 0x004fe80000100800 */
[----:B------:R-:W2:Y:S01]  /*1a950*/  LDL.LU.64 R214, [R1+0x28] ;  /* 0x0000280001d67983 */ /* 0x000ea20000300a00 */
[----:B------:R-:W-:-:S03]  /*1a960*/  IMAD.MOV.U32 R3, RZ, RZ, R229 ;  /* 0x000000ffff037224 */ /* 0x000fc600078e00e5 */
[----:B---3--:R-:W-:Y:S04]  /*1a970*/  STL [R1+0x142c], R10 ;  /* 0x00142c0a01007387 */ /* 0x008fe80000100800 */
[----:B------:R1:W-:Y:S02]  /*1a980*/  STL [R1+0x1420], R3 ;  /* 0x0014200301007387 */ /* 0x0003e40000100800 */
[----:B-1----:R-:W-:Y:S02]  /*1a990*/  IMAD.MOV.U32 R3, RZ, RZ, R11 ;  /* 0x000000ffff037224 */ /* 0x002fe400078e000b */
[----:B------:R-:W3:Y:S04]  /*1a9a0*/  LDL.LU.64 R10, [R1+0x20] ;  /* 0x00002000010a7983 */ /* 0x000ee80000300a00 */
[----:B------:R1:W-:Y:S04]  /*1a9b0*/  STL [R1+0x1428], R3 ;  /* 0x0014280301007387 */ /* 0x0003e80000100800 */
[----:B----4-:R-:W-:Y:S04]  /*1a9c0*/  STL [R1+0x1430], R230 ;  /* 0x001430e601007387 */ /* 0x010fe80000100800 */
[----:B-----5:R-:W-:Y:S01]  /*1a9d0*/  STL [R1+0x141c], R208 ;  /* 0x00141cd001007387 */ /* 0x020fe20000100800 */
[----:B-1----:R-:W-:-:S05]  /*1a9e0*/  MOV R3, R231 ;  /* 0x000000e700037202 */ /* 0x002fca0000000f00 */
[----:B------:R1:W-:Y:S04]  /*1a9f0*/  STL [R1+0x1418], R3 ;  /* 0x0014180301007387 */ /* 0x0003e80000100800 */
[----:B------:R-:W-:Y:S01]  /*1aa00*/  STL [R1+0x1414], R224 ;  /* 0x001414e001007387 */ /* 0x000fe20000100800 */
[----:B-1----:R-:W-:-:S05]  /*1aa10*/  IMAD.MOV.U32 R3, RZ, RZ, R209 ;  /* 0x000000ffff037224 */ /* 0x002fca00078e00d1 */
[----:B------:R1:W-:Y:S04]  /*1aa20*/  STL [R1+0x1410], R3 ;  /* 0x0014100301007387 */ /* 0x0003e80000100800 */
[----:B------:R-:W-:Y:S01]  /*1aa30*/  STL [R1+0x140c], R226 ;  /* 0x00140ce201007387 */ /* 0x000fe20000100800 */
[----:B-1----:R-:W-:-:S05]  /*1aa40*/  IMAD.MOV.U32 R3, RZ, RZ, R225 ;  /* 0x000000ffff037224 */ /* 0x002fca00078e00e1 */
[----:B------:R1:W-:Y:S04]  /*1aa50*/  STL [R1+0x1408], R3 ;  /* 0x0014080301007387 */ /* 0x0003e80000100800 */
[----:B------:R-:W4:Y:S04]  /*1aa60*/  LDL.LU.64 R228, [R1+0x4f0] ;  /* 0x0004f00001e47983 */ /* 0x000f280000300a00 */
[----:B------:R-:W5:Y:S01]  /*1aa70*/  LDL.LU.64 R230, [R1+0x4e0] ;  /* 0x0004e00001e67983 */ /* 0x000f620000300a00 */
[----:B-1----:R-:W-:-:S05]  /*1aa80*/  MOV R3, R227 ;  /* 0x000000e300037202 */ /* 0x002fca0000000f00 */
[----:B------:R1:W-:Y:S04]  /*1aa90*/  STL [R1+0x1400], R3 ;  /* 0x0014000301007387 */ /* 0x0003e80000100800 */
[----:B------:R-:W-:Y:S04]  /*1aaa0*/  STL [R1+0x1404], R218 ;  /* 0x001404da01007387 */ /* 0x000fe80000100800 */
[----:B------:R-:W5:Y:S04]  /*1aab0*/  LDL.LU.64 R208, [R1+0x318] ;  /* 0x0003180001d07983 */ /* 0x000f680000300a00 */
[----:B------:R-:W-:Y:S04]  /*1aac0*/  STL [R1+0x13f8], R219 ;  /* 0x0013f8db01007387 */ /* 0x000fe80000100800 */
[----:B------:R-:W5:Y:S01]  /*1aad0*/  LDL.LU.64 R224, [R1+0x310] ;  /* 0x0003100001e07983 */ /* 0x000f620000300a00 */
[----:B-1----:R-:W-:-:S03]  /*1aae0*/  IMAD.MOV.U32 R3, RZ, RZ, R9 ;  /* 0x000000ffff037224 */ /* 0x002fc600078e0009 */
[----:B------:R-:W-:Y:S04]  /*1aaf0*/  STL [R1+0x13fc], R216 ;  /* 0x0013fcd801007387 */ /* 0x000fe80000100800 */
[----:B------:R-:W5:Y:S04]  /*1ab00*/  LDL.LU.64 R226, [R1+0x8] ;  /* 0x0000080001e27983 */ /* 0x000f680000300a00 */
[----:B------:R-:W-:Y:S04]  /*1ab10*/  STL [R1+0x13f0], R217 ;  /* 0x0013f0d901007387 */ /* 0x000fe80000100800 */
[----:B------:R1:W-:Y:S04]  /*1ab20*/  STL [R1+0x13f4], R8 ;  /* 0x0013f40801007387 */ /* 0x0003e80000100800 */
[----:B-1----:R-:W5:Y:S04]  /*1ab30*/  LDL.LU.64 R8, [R1] ;  /* 0x0000000001087983 */ /* 0x002f680000300a00 */
[----:B------:R1:W-:Y:S04]  /*1ab40*/  STL [R1+0x13e8], R3 ;  /* 0x0013e80301007387 */ /* 0x0003e80000100800 */
[----:B------:R-:W-:Y:S01]  /*1ab50*/  STL [R1+0x13ec], R234 ;  /* 0x0013ecea01007387 */ /* 0x000fe20000100800 */
[----:B-1----:R-:W-:-:S03]  /*1ab60*/  IMAD.MOV.U32 R3, RZ, RZ, R235 ;  /* 0x000000ffff037224 */ /* 0x002fc600078e00eb */
[----:B------:R-:W-:Y:S04]  /*1ab70*/  STL [R1+0x13e4], R210 ;  /* 0x0013e4d201007387 */ /* 0x000fe80000100800 */
[----:B------:R1:W-:Y:S04]  /*1ab80*/  STL [R1+0x13e0], R3 ;  /* 0x0013e00301007387 */ /* 0x0003e80000100800 */
[----:B------:R-:W-:Y:S01]  /*1ab90*/  STL [R1+0x13dc], R212 ;  /* 0x0013dcd401007387 */ /* 0x000fe20000100800 */
[----:B-1----:R-:W-:-:S05]  /*1aba0*/  MOV R3, R211 ;  /* 0x000000d300037202 */ /* 0x002fca0000000f00 */
[----:B------:R1:W-:Y:S02]  /*1abb0*/  STL [R1+0x13d8], R3 ;  /* 0x0013d80301007387 */ /* 0x0003e40000100800 */
[----:B-1----:R-:W-:Y:S02]  /*1abc0*/  IMAD.MOV.U32 R3, RZ, RZ, R213 ;  /* 0x000000ffff037224 */ /* 0x002fe400078e00d5 */
[----:B--2---:R-:W-:Y:S04]  /*1abd0*/  STL [R1+0x13d4], R214 ;  /* 0x0013d4d601007387 */ /* 0x004fe80000100800 */
[----:B------:R1:W-:Y:S04]  /*1abe0*/  STL [R1+0x13d0], R3 ;  /* 0x0013d00301007387 */ /* 0x0003e80000100800 */
[----:B------:R-:W2:Y:S04]  /*1abf0*/  LDL.LU.64 R210, [R1+0x4d8] ;  /* 0x0004d80001d27983 */ /* 0x000ea80000300a00 */
[----:B------:R-:W2:Y:S01]  /*1ac00*/  LDL.LU.64 R212, [R1+0x4c8] ;  /* 0x0004c80001d47983 */ /* 0x000ea20000300a00 */
[----:B-1----:R-:W-:-:S05]  /*1ac10*/  IMAD.MOV.U32 R3, RZ, RZ, R215 ;  /* 0x000000ffff037224 */ /* 0x002fca00078e00d7 */
[----:B------:R1:W-:Y:S04]  /*1ac20*/  STL [R1+0x13c8], R3 ;  /* 0x0013c80301007387 */ /* 0x0003e80000100800 */
[----:B---3--:R3:W-:Y:S04]  /*1ac30*/  STL [R1+0x13cc], R10 ;  /* 0x0013cc0a01007387 */ /* 0x0087e80000100800 */
[----:B------:R-:W2:Y:S01]  /*1ac40*/  LDL.LU.64 R214, [R1+0x308] ;  /* 0x0003080001d67983 */ /* 0x000ea20000300a00 */
[----:B-1----:R-:W-:-:S03]  /*1ac50*/  MOV R3, R11 ;  /* 0x0000000b00037202 */ /* 0x002fc60000000f00 */
[----:B---3--:R-:W3:Y:S04]  /*1ac60*/  LDL.LU.64 R10, [R1+0x300] ;  /* 0x00030000010a7983 */ /* 0x008ee80000300a00 */
[----:B------:R4:W-:Y:S04]  /*1ac70*/  STL [R1+0x13c0], R3 ;  /* 0x0013c00301007387 */ /* 0x0009e80000100800 */
[----:B------:R-:W-:Y:S04]  /*1ac80*/  STL [R1+0x13c4], R206 ;  /* 0x0013c4ce01007387 */ /* 0x000fe80000100800 */
[----:B------:R-:W-:Y:S04]  /*1ac90*/  STL [R1+0x13b8], R207 ;  /* 0x0013b8cf01007387 */ /* 0x000fe80000100800 */
[----:B------:R-:W-:Y:S04]  /*1aca0*/  STL [R1+0x13bc], R204 ;  /* 0x0013bccc01007387 */ /* 0x000fe80000100800 */
[----:B------:R-:W-:Y:S01]  /*1acb0*/  STL [R1+0x13b0], R205 ;  /* 0x0013b0cd01007387 */ /* 0x000fe20000100800 */
[----:B----4-:R-:W-:-:S03]  /*1acc0*/  IMAD.MOV.U32 R3, RZ, RZ, R229 ;  /* 0x000000ffff037224 */ /* 0x010fc600078e00e5 */
[----:B------:R-:W-:Y:S04]  /*1acd0*/  STL [R1+0x13b4], R228 ;  /* 0x0013b4e401007387 */ /* 0x000fe80000100800 */
[----:B-----5:R-:W-:Y:S04]  /*1ace0*/  STL [R1+0x13ac], R230 ;  /* 0x0013ace601007387 */ /* 0x020fe80000100800 */
[----:B------:R1:W-:Y:S02]  /*1acf0*/  STL [R1+0x13a8], R3 ;  /* 0x0013a80301007387 */ /* 0x0003e40000100800 */
[----:B-1----:R-:W-:-:S02]  /*1ad00*/  IMAD.MOV.U32 R3, RZ, RZ, R231 ;  /* 0x000000ffff037224 */ /* 0x002fc400078e00e7 */
[----:B------:R-:W-:Y:S04]  /*1ad10*/  STL [R1+0x13a4], R208 ;  /* 0x0013a4d001007387 */ /* 0x000fe80000100800 */
[----:B------:R1:W-:Y:S04]  /*1ad20*/  STL [R1+0x13a0], R3 ;  /* 0x0013a00301007387 */ /* 0x0003e80000100800 */
[----:B------:R-:W-:Y:S01]  /*1ad30*/  STL [R1+0x139c], R224 ;  /* 0x00139ce001007387 */ /* 0x000fe20000100800 */
[----:B-1----:R-:W-:-:S05]  /*1ad40*/  MOV R3, R209 ;  /* 0x000000d100037202 */ /* 0x002fca0000000f00 */
[----:B------:R1:W-:Y:S04]  /*1ad50*/  STL [R1+0x1398], R3 ;  /* 0x0013980301007387 */ /* 0x0003e80000100800 */
[----:B------:R-:W-:Y:S01]  /*1ad60*/  STL [R1+0x1394], R226 ;  /* 0x001394e201007387 */ /* 0x000fe20000100800 */
[----:B-1----:R-:W-:-:S05]  /*1ad70*/  IMAD.MOV.U32 R3, RZ, RZ, R225 ;  /* 0x000000ffff037224 */ /* 0x002fca00078e00e1 */
[----:B------:R1:W-:Y:S04]  /*1ad80*/  STL [R1+0x1390], R3 ;  /* 0x0013900301007387 */ /* 0x0003e80000100800 */
[----:B------:R-:W4:Y:S04]  /*1ad90*/  LDL.LU.64 R208, [R1+0x4a8] ;  /* 0x0004a80001d07983 */ /* 0x000f280000300a00 */
[----:B------:R-:W5:Y:S01]  /*1ada0*/  LDL.LU.64 R224, [R1+0x498] ;  /* 0x0004980001e07983 */ /* 0x000f620000300a00 */
[----:B-1----:R-:W-:-:S05]  /*1adb0*/  IMAD.MOV.U32 R3, RZ, RZ, R227 ;  /* 0x000000ffff037224 */ /* 0x002fca00078e00e3 */
[----:B------:R1:W-:Y:S04]  /*1adc0*/  STL [R1+0x1388], R3 ;  /* 0x0013880301007387 */ /* 0x0003e80000100800 */
[----:B------:R1:W-:Y:S04]  /*1add0*/  STL [R1+0x138c], R8 ;  /* 0x00138c0801007387 */ /* 0x0003e80000100800 */
[----:B------:R-:W5:Y:S01]  /*1ade0*/  LDL.LU.64 R226, [R1+0x2f8] ;  /* 0x0002f80001e27983 */ /* 0x000f620000300a00 */
[----:B-1----:R-:W-:-:S03]  /*1adf0*/  MOV R3, R9 ;  /* 0x0000000900037202 */ /* 0x002fc60000000f00 */
[----:B------:R-:W5:Y:S04]  /*1ae00*/  LDL.LU.64 R8, [R1+0x2f0] ;  /* 0x0002f00001087983 */ /* 0x000f680000300a00 */
[----:B------:R2:W-:Y:S04]  /*1ae10*/  STL [R1+0x1380], R3 ;  /* 0x0013800301007387 */ /* 0x0005e80000100800 */
[----:B------:R-:W-:Y:S04]  /*1ae20*/  STL [R1+0x1384], R202 ;  /* 0x001384ca01007387 */ /* 0x000fe80000100800 */
[----:B------:R-:W-:Y:S04]  /*1ae30*/  STL [R1+0x1378], R203 ;  /* 0x001378cb01007387 */ /* 0x000fe80000100800 */
[----:B------:R-:W-:Y:S04]  /*1ae40*/  STL [R1+0x137c], R200 ;  /* 0x00137cc801007387 */ /* 0x000fe80000100800 */
[----:B------:R-:W-:Y:S01]  /*1ae50*/  STL [R1+0x1370], R201 ;  /* 0x001370c901007387 */ /* 0x000fe20000100800 */
[----:B--2---:R-:W-:-:S03]  /*1ae60*/  IMAD.MOV.U32 R3, RZ, RZ, R211 ;  /* 0x000000ffff037224 */ /* 0x004fc600078e00d3 */
[----:B------:R-:W-:Y:S04]  /*1ae70*/  STL [R1+0x1374], R210 ;  /* 0x001374d201007387 */ /* 0x000fe80000100800 */
[----:B------:R-:W-:Y:S04]  /*1ae80*/  STL [R1+0x136c], R212 ;  /* 0x00136cd401007387 */ /* 0x000fe80000100800 */
[----:B------:R1:W-:Y:S02]  /*1ae90*/  STL [R1+0x1368], R3 ;  /* 0x0013680301007387 */ /* 0x0003e40000100800 */
[----:B-1----:R-:W-:-:S02]  /*1aea0*/  IMAD.MOV.U32 R3, RZ, RZ, R213 ;  /* 0x000000ffff037224 */ /* 0x002fc400078e00d5 */
[----:B------:R-:W-:Y:S04]  /*1aeb0*/  STL [R1+0x1364], R214 ;  /* 0x001364d601007387 */ /* 0x000fe80000100800 */
[----:B------:R1:W-:Y:S04]  /*1aec0*/  STL [R1+0x1360], R3 ;  /* 0x0013600301007387 */ /* 0x0003e80000100800 */
[----:B---3--:R-:W-:Y:S01]  /*1aed0*/  STL [R1+0x135c], R10 ;  /* 0x00135c0a01007387 */ /* 0x008fe20000100800 */
[----:B-1----:R-:W-:-:S05]  /*1aee0*/  MOV R3, R215 ;  /* 0x000000d700037202 */ /* 0x002fca0000000f00 */
[----:B------:R1:W-:Y:S04]  /*1aef0*/  STL [R1+0x1358], R3 ;  /* 0x0013580301007387 */ /* 0x0003e80000100800 */
[----:B------:R-:W-:Y:S01]  /*1af00*/  STL [R1+0x1354], R222 ;  /* 0x001354de01007387 */ /* 0x000fe20000100800 */
[----:B-1----:R-:W-:-:S05]  /*1af10*/  IMAD.MOV.U32 R3, RZ, RZ, R11 ;  /* 0x000000ffff037224 */ /* 0x002fca00078e000b */
[----:B------:R4:W-:Y:S04]  /*1af20*/  STL [R1+0x1350], R3 ;  /* 0x0013500301007387 */ /* 0x0009e80000100800 */
[----:B------:R-:W2:Y:S04]  /*1af30*/  LDL.LU.64 R210, [R1+0x478] ;  /* 0x0004780001d27983 */ /* 0x000ea80000300a00 */
[----:B------:R-:W-:Y:S04]  /*1af40*/  STL [R1+0x1348], R223 ;  /* 0x001348df01007387 */ /* 0x000fe80000100800 */
[----:B------:R-:W3:Y:S04]  /*1af50*/  LDL.LU.64 R212, [R1+0x468] ;  /* 0x0004680001d47983 */ /* 0x000ee80000300a00 */
[----:B------:R-:W-:Y:S04]  /*1af60*/  STL [R1+0x134c], R220 ;  /* 0x00134cdc01007387 */ /* 0x000fe80000100800 */
[----:B------:R-:W3:Y:S04]  /*1af70*/  LDL.LU.64 R214, [R1+0x2e8] ;  /* 0x0002e80001d67983 */ /* 0x000ee80000300a00 */
[----:B------:R-:W-:Y:S04]  /*1af80*/  STL [R1+0x1340], R221 ;  /* 0x001340dd01007387 */ /* 0x000fe80000100800 */
[----:B------:R-:W3:Y:S04]  /*1af90*/  LDL.LU.64 R10, [R1+0x2e0] ;  /* 0x0002e000010a7983 */ /* 0x000ee80000300a00 */
        /* <DEDUP_REMOVED lines=8> */
[----:B-1----:R-:W-:-:S02]  /*1b020*/  MOV R3, R225 ;  /* 0x000000e100037202 */ /* 0x002fc40000000f00 */
[----:B------:R-:W-:Y:S04]  /*1b030*/  STL [R1+0x1324], R226 ;  /* 0x001324e201007387 */ /* 0x000fe80000100800 */
        /* <DEDUP_REMOVED lines=8> */
[----:B------:R-:W-:Y:S04]  /*1b0c0*/  STL [R1+0x1308], R195 ;  /* 0x001308c301007387 */ /* 0x000fe80000100800 */
[----:B------:R-:W5:Y:S04]  /*1b0d0*/  LDL.LU.64 R224, [R1+0x440] ;  /* 0x0004400001e07983 */ /* 0x000f680000300a00 */
[----:B------:R-:W-:Y:S04]  /*1b0e0*/  STL [R1+0x130c], R192 ;  /* 0x00130cc001007387 */ /* 0x000fe80000100800 */
[----:B------:R-:W5:Y:S04]  /*1b0f0*/  LDL.LU.64 R226, [R1+0x2d8] ;  /* 0x0002d80001e27983 */ /* 0x000f680000300a00 */
[----:B------:R-:W-:Y:S04]  /*1b100*/  STL [R1+0x1300], R193 ;  /* 0x001300c101007387 */ /* 0x000fe80000100800 */
[----:B------:R-:W5:Y:S04]  /*1b110*/  LDL.LU.64 R8, [R1+0x2d0] ;  /* 0x0002d00001087983 */ /* 0x000f680000300a00 */
[----:B------:R-:W-:Y:S04]  /*1b120*/  STL [R1+0x1304], R166 ;  /* 0x001304a601007387 */ /* 0x000fe80000100800 */
[----:B------:R-:W-:Y:S04]  /*1b130*/  STL [R1+0x12f8], R167 ;  /* 0x0012f8a701007387 */ /* 0x000fe80000100800 */
[----:B------:R-:W-:Y:S04]  /*1b140*/  STL [R1+0x12fc], R164 ;  /* 0x0012fca401007387 */ /* 0x000fe80000100800 */
[----:B------:R-:W-:Y:S01]  /*1b150*/  STL [R1+0x12f0], R165 ;  /* 0x0012f0a501007387 */ /* 0x000fe20000100800 */
[----:B--2---:R-:W-:-:S03]  /*1b160*/  MOV R3, R211 ;  /* 0x000000d300037202 */ /* 0x004fc60000000f00 */
[----:B------:R-:W-:Y:S04]  /*1b170*/  STL [R1+0x12f4], R210 ;  /* 0x0012f4d201007387 */ /* 0x000fe80000100800 */
[----:B---3--:R-:W-:Y:S04]  /*1b180*/  STL [R1+0x12ec], R212 ;  /* 0x0012ecd401007387 */ /* 0x008fe80000100800 */
[----:B------:R1:W-:Y:S04]  /*1b190*/  STL [R1+0x12e8], R3 ;  /* 0x0012e80301007387 */ /* 0x0003e80000100800 */
[----:B------:R-:W-:Y:S01]  /*1b1a0*/  STL [R1+0x12e4], R214 ;  /* 0x0012e4d601007387 */ /* 0x000fe20000100800 */
[----:B-1----:R-:W-:-:S05]  /*1b1b0*/  IMAD.MOV.U32 R3, RZ, RZ, R213 ;  /* 0x000000ffff037224 */ /* 0x002fca00078e00d5 */
[----:B------:R1:W-:Y:S04]  /*1b1c0*/  STL [R1+0x12e0], R3 ;  /* 0x0012e00301007387 */ /* 0x0003e80000100800 */
[----:B------:R-:W-:Y:S01]  /*1b1d0*/  STL [R1+0x12dc], R10 ;  /* 0x0012dc0a01007387 */ /* 0x000fe20000100800 */
[----:B-1----:R-:W-:-:S05]  /*1b1e0*/  IMAD.MOV.U32 R3, RZ, RZ, R215 ;  /* 0x000000ffff037224 */ /* 0x002fca00078e00d7 */
[----:B------:R1:W-:Y:S04]  /*1b1f0*/  STL [R1+0x12d8], R3 ;  /* 0x0012d80301007387 */ /* 0x0003e80000100800 */
[----:B------:R-:W-:Y:S01]  /*1b200*/  STL [R1+0x12d4], R162 ;  /* 0x0012d4a201007387 */ /* 0x000fe20000100800 */
[----:B-1----:R-:W-:-:S05]  /*1b210*/  MOV R3, R11 ;  /* 0x0000000b00037202 */ /* 0x002fca0000000f00 */
        /* <DEDUP_REMOVED lines=15> */
[----:B------:R1:W-:Y:S04]  /*1b310*/  STL [R1+0x12a8], R3 ;  /* 0x0012a80301007387 */ /* 0x0003e80000100800 */
[----:B------:R-:W-:Y:S01]  /*1b320*/  STL [R1+0x12a4], R226 ;  /* 0x0012a4e201007387 */ /* 0x000fe20000100800 */
[----:B-1----:R-:W-:-:S05]  /*1b330*/  IMAD.MOV.U32 R3, RZ, RZ, R225 ;  /* 0x000000ffff037224 */ /* 0x002fca00078e00e1 */
        /* <DEDUP_REMOVED lines=18> */
[----:B--2---:R-:W-:-:S03]  /*1b460*/  IMAD.MOV.U32 R3, RZ, RZ, R211 ;  /* 0x000000ffff037224 */ /* 0x004fc600078e00d3 */
[----:B------:R-:W-:Y:S04]  /*1b470*/  STL [R1+0x1268], R210 ;  /* 0x001268d201007387 */ /* 0x000fe80000100800 */
[----:B---3--:R-:W-:Y:S04]  /*1b480*/  STL [R1+0x1270], R212 ;  /* 0x001270d401007387 */ /* 0x008fe80000100800 */
[----:B------:R1:W-:Y:S04]  /*1b490*/  STL [R1+0x1264], R3 ;  /* 0x0012640301007387 */ /* 0x0003e80000100800 */
[----:B------:R-:W-:Y:S01]  /*1b4a0*/  STL [R1+0x1274], R214 ;  /* 0x001274d601007387 */ /* 0x000fe20000100800 */
        /* <DEDUP_REMOVED lines=19> */
[----:B----4-:R-:W-:-:S03]  /*1b5e0*/  MOV R3, R209 ;  /* 0x000000d100037202 */ /* 0x010fc60000000f00 */
[----:B------:R-:W-:Y:S04]  /*1b5f0*/  STL [R1+0x1228], R208 ;  /* 0x001228d001007387 */ /* 0x000fe80000100800 */
[----:B-----5:R-:W-:Y:S04]  /*1b600*/  STL [R1+0x1230], R224 ;  /* 0x001230e001007387 */ /* 0x020fe80000100800 */
        /* <DEDUP_REMOVED lines=108> */
[----:B------:R-:W-:Y:S04]  /*1bcd0*/  STL [R1+0x110c], R68 ;  /* 0x00110c4401007387 */ /* 0x000fe80000100800 */
[----:B------:R-:W-:Y:S04]  /*1bce0*/  STL [R1+0x1100], R69 ;  /* 0x0011004501007387 */ /* 0x000fe80000100800 */
[----:B------:R-:W5:Y:S04]  /*1bcf0*/  LDL.LU.64 R208, [R1+0x6c8] ;  /* 0x0006c80001d07983 */ /* 0x000f680000300a00 */
[----:B------:R-:W-:Y:S04]  /*1bd00*/  STL [R1+0x1104], R66 ;  /* 0x0011044201007387 */ /* 0x000fe80000100800 */
[----:B------:R-:W5:Y:S04]  /*1bd10*/  LDL.LU.64 R226, [R1+0x5e0] ;  /* 0x0005e00001e27983 */ /* 0x000f680000300a00 */
[----:B------:R-:W-:Y:S04]  /*1bd20*/  STL [R1+0x10f8], R67 ;  /* 0x0010f84301007387 */ /* 0x000fe80000100800 */
[----:B------:R-:W5:Y:S04]  /*1bd30*/  LDL.LU.64 R8, [R1+0x5e8] ;  /* 0x0005e80001087983 */ /* 0x000f680000300a00 */
        /* <DEDUP_REMOVED lines=15> */
[----:B------:R-:W-:Y:S04]  /*1be30*/  STL [R1+0x10c8], R63 ;  /* 0x0010c83f01007387 */ /* 0x000fe80000100800 */
[----:B------:R-:W-:Y:S04]  /*1be40*/  STL [R1+0x10cc], R60 ;  /* 0x0010cc3c01007387 */ /* 0x000fe80000100800 */
[----:B------:R-:W2:Y:S04]  /*1be50*/  LDL.LU.64 R210, [R1+0x6f0] ;  /* 0x0006f00001d27983 */ /* 0x000ea80000300a00 */
[----:B------:R-:W-:Y:S04]  /*1be60*/  STL [R1+0x10c0], R61 ;  /* 0x0010c03d01007387 */ /* 0x000fe80000100800 */
[----:B------:R-:W-:Y:S04]  /*1be70*/  STL [R1+0x10c4], R58 ;  /* 0x0010c43a01007387 */ /* 0x000fe80000100800 */
[----:B------:R-:W-:Y:S04]  /*1be80*/  STL [R1+0x10b8], R59 ;  /* 0x0010b83b01007387 */ /* 0x000fe80000100800 */
[----:B------:R-:W3:Y:S04]  /*1be90*/  LDL.LU.64 R234, [R1+0x6f8] ;  /* 0x0006f80001ea7983 */ /* 0x000ee80000300a00 */
[----:B------:R-:W-:Y:S04]  /*1bea0*/  STL [R1+0x10bc], R56 ;  /* 0x0010bc3801007387 */ /* 0x000fe80000100800 */
[----:B------:R-:W3:Y:S04]  /*1beb0*/  LDL.LU.64 R212, [R1+0x610] ;  /* 0x0006100001d47983 */ /* 0x000ee80000300a00 */
[----:B------:R-:W-:Y:S04]  /*1bec0*/  STL [R1+0x1090], R57 ;  /* 0x0010903901007387 */ /* 0x000fe80000100800 */
[----:B------:R-:W3:Y:S04]  /*1bed0*/  LDL.LU.64 R214, [R1+0x618] ;  /* 0x0006180001d67983 */ /* 0x000ee80000300a00 */
[----:B----4-:R4:W-:Y:S01]  /*1bee0*/  STL [R1+0x1098], R224 ;  /* 0x001098e001007387 */ /* 0x0109e20000100800 */
[----:B-1----:R-:W-:-:S03]  /*1bef0*/  MOV R3, R225 ;  /* 0x000000e100037202 */ /* 0x002fc60000000f00 */
[----:B------:R-:W3:Y:S04]  /*1bf00*/  LDL.LU.64 R10, [R1+0x10] ;  /* 0x00001000010a7983 */ /* 0x000ee80000300a00 */
[----:B----4-:R-:W4:Y:S04]  /*1bf10*/  LDL.LU.64 R224, [R1+0x18] ;  /* 0x0000180001e07983 */ /* 0x010f280000300a00 */
[----:B------:R1:W-:Y:S04]  /*1bf20*/  STL [R1+0x1094], R3 ;  /* 0x0010940301007387 */ /* 0x0003e80000100800 */
[----:B-----5:R-:W-:Y:S01]  /*1bf30*/  STL [R1+0x10a0], R208 ;  /* 0x0010a0d001007387 */ /* 0x020fe20000100800 */
[----:B-1----:R-:W-:-:S03]  /*1bf40*/  IMAD.MOV.U32 R3, RZ, RZ, R209 ;  /* 0x000000ffff037224 */ /* 0x002fc600078e00d1 */
[----:B------:R-:W-:Y:S04]  /*1bf50*/  STL [R1+0x10a8], R226 ;  /* 0x0010a8e201007387 */ /* 0x000fe80000100800 */
[----:B------:R1:W-:Y:S04]  /*1bf60*/  STL [R1+0x109c], R3 ;  /* 0x00109c0301007387 */ /* 0x0003e80000100800 */
[----:B------:R-:W-:Y:S01]  /*1bf70*/  STL [R1+0x10b0], R8 ;  /* 0x0010b00801007387 */ /* 0x000fe20000100800 */
[----:B-1----:R-:W-:-:S05]  /*1bf80*/  IMAD.MOV.U32 R3, RZ, RZ, R227 ;  /* 0x000000ffff037224 */ /* 0x002fca00078e00e3 */
[----:B------:R1:W-:Y:S04]  /*1bf90*/  STL [R1+0x10a4], R3 ;  /* 0x0010a40301007387 */ /* 0x0003e80000100800 */
[----:B------:R-:W-:Y:S01]  /*1bfa0*/  STL [R1+0x10b4], R54 ;  /* 0x0010b43601007387 */ /* 0x000fe20000100800 */
[----:B-1----:R-:W-:-:S05]  /*1bfb0*/  MOV R3, R9 ;  /* 0x0000000900037202 */ /* 0x002fca0000000f00 */
[----:B------:R1:W-:Y:S04]  /*1bfc0*/  STL [R1+0x10ac], R3 ;  /* 0x0010ac0301007387 */ /* 0x0003e80000100800 */
[----:B------:R-:W-:Y:S04]  /*1bfd0*/  STL [R1+0x1088], R55 ;  /* 0x0010883701007387 */ /* 0x000fe80000100800 */
[----:B------:R-:W-:Y:S04]  /*1bfe0*/  STL [R1+0x108c], R52 ;  /* 0x00108c3401007387 */ /* 0x000fe80000100800 */
[----:B------:R-:W5:Y:S04]  /*1bff0*/  LDL.LU.64 R226, [R1+0x720] ;  /* 0x0007200001e27983 */ /* 0x000f680000300a00 */
[----:B------:R-:W-:Y:S04]  /*1c000*/  STL [R1+0x1080], R53 ;  /* 0x0010803501007387 */ /* 0x000fe80000100800 */
[----:B------:R-:W-:Y:S04]  /*1c010*/  STL [R1+0x1084], R50 ;  /* 0x0010843201007387 */ /* 0x000fe80000100800 */
[----:B------:R-:W5:Y:S04]  /*1c020*/  LDL.LU.64 R228, [R1+0x728] ;  /* 0x0007280001e47983 */ /* 0x000f680000300a00 */
[----:B------:R-:W-:Y:S04]  /*1c030*/  STL [R1+0x1078], R51 ;  /* 0x0010783301007387 */ /* 0x000fe80000100800 */
[----:B------:R-:W-:Y:S04]  /*1c040*/  STL [R1+0x107c], R48 ;  /* 0x00107c3001007387 */ /* 0x000fe80000100800 */
[----:B------:R-:W5:Y:S04]  /*1c050*/  LDL.LU.64 R230, [R1+0x640] ;  /* 0x0006400001e67983 */ /* 0x000f680000300a00 */
[----:B------:R-:W-:Y:S04]  /*1c060*/  STL [R1+0x1040], R49 ;  /* 0x0010403101007387 */ /* 0x000fe80000100800 */
[----:B------:R-:W5:Y:S04]  /*1c070*/  LDL.LU.64 R208, [R1+0x648] ;  /* 0x0006480001d07983 */ /* 0x000f680000300a00 */
[----:B--2---:R2:W-:Y:S04]  /*1c080*/  STL [R1+0x1048], R210 ;  /* 0x001048d201007387 */ /* 0x0045e80000100800 */
[----:B------:R-:W5:Y:S01]  /*1c090*/  LDL.LU.64 R8, [R1+0x70] ;  /* 0x0000700001087983 */ /* 0x000f620000300a00 */
[----:B-1----:R-:W-:-:S03]  /*1c0a0*/  IMAD.MOV.U32 R3, RZ, RZ, R211 ;  /* 0x000000ffff037224 */ /* 0x002fc600078e00d3 */
[----:B--2---:R-:W2:Y:S04]  /*1c0b0*/  LDL.LU.64 R210, [R1+0x78] ;  /* 0x0000780001d27983 */ /* 0x004ea80000300a00 */
[----:B------:R1:W-:Y:S04]  /*1c0c0*/  STL [R1+0x1044], R3 ;  /* 0x0010440301007387 */ /* 0x0003e80000100800 */
[----:B---3--:R-:W-:Y:S01]  /*1c0d0*/  STL [R1+0x1050], R234 ;  /* 0x001050ea01007387 */ /* 0x008fe20000100800 */
[----:B-1----:R-:W-:-:S03]  /*1c0e0*/  IMAD.MOV.U32 R3, RZ, RZ, R235 ;  /* 0x000000ffff037224 */ /* 0x002fc600078e00eb */
[----:B------:R-:W-:Y:S04]  /*1c0f0*/  STL [R1+0x1058], R212 ;  /* 0x001058d401007387 */ /* 0x000fe80000100800 */
[----:B------:R1:W-:Y:S04]  /*1c100*/  STL [R1+0x104c], R3 ;  /* 0x00104c0301007387 */ /* 0x0003e80000100800 */
[----:B------:R-:W-:Y:S01]  /*1c110*/  STL [R1+0x1060], R214 ;  /* 0x001060d601007387 */ /* 0x000fe20000100800 */
[----:B-1----:R-:W-:-:S05]  /*1c120*/  MOV R3, R213 ;  /* 0x000000d500037202 */ /* 0x002fca0000000f00 */
[----:B------:R1:W-:Y:S02]  /*1c130*/  STL [R1+0x1054], R3 ;  /* 0x0010540301007387 */ /* 0x0003e40000100800 */
[----:B-1----:R-:W-:Y:S02]  /*1c140*/  IMAD.MOV.U32 R3, RZ, RZ, R215 ;  /* 0x000000ffff037224 */ /* 0x002fe400078e00d7 */
[----:B------:R-:W-:Y:S04]  /*1c150*/  STL [R1+0x1068], R10 ;  /* 0x0010680a01007387 */ /* 0x000fe80000100800 */
[----:B------:R1:W-:Y:S04]  /*1c160*/  STL [R1+0x105c], R3 ;  /* 0x00105c0301007387 */ /* 0x0003e80000100800 */
[----:B----4-:R-:W-:Y:S01]  /*1c170*/  STL [R1+0x1070], R224 ;  /* 0x001070e001007387 */ /* 0x010fe20000100800 */
[----:B-1----:R-:W-:-:S05]  /*1c180*/  IMAD.MOV.U32 R3, RZ, RZ, R11 ;  /* 0x000000ffff037224 */ /* 0x002fca00078e000b */
[----:B------:R1:W-:Y:S04]  /*1c190*/  STL [R1+0x1064], R3 ;  /* 0x0010640301007387 */ /* 0x0003e80000100800 */
[----:B------:R-:W3:Y:S01]  /*1c1a0*/  LDL.LU.64 R10, [R1+0x750] ;  /* 0x00075000010a7983 */ /* 0x000ee20000300a00 */
[----:B-1----:R-:W-:-:S03]  /*1c1b0*/  MOV R3, R225 ;  /* 0x000000e100037202 */ /* 0x002fc60000000f00 */
[----:B------:R-:W-:Y:S04]  /*1c1c0*/  STL [R1+0x1074], R46 ;  /* 0x0010742e01007387 */ /* 0x000fe80000100800 */
[----:B------:R5:W-:Y:S04]  /*1c1d0*/  STL [R1+0x106c], R3 ;  /* 0x00106c0301007387 */ /* 0x000be80000100800 */
[----:B------:R-:W-:Y:S04]  /*1c1e0*/  STL [R1+0x1038], R47 ;  /* 0x0010382f01007387 */ /* 0x000fe80000100800 */
[----:B------:R-:W4:Y:S04]  /*1c1f0*/  LDL.LU.64 R234, [R1+0x758] ;  /* 0x0007580001ea7983 */ /* 0x000f280000300a00 */
[----:B------:R-:W-:Y:S04]  /*1c200*/  STL [R1+0x103c], R44 ;  /* 0x00103c2c01007387 */ /* 0x000fe80000100800 */
[----:B------:R-:W4:Y:S04]  /*1c210*/  LDL.LU.64 R212, [R1+0x670] ;  /* 0x0006700001d47983 */ /* 0x000f280000300a00 */
[----:B------:R-:W-:Y:S04]  /*1c220*/  STL [R1+0x1000], R45 ;  /* 0x0010002d01007387 */ /* 0x000fe80000100800 */
[----:B------:R-:W4:Y:S01]  /*1c230*/  LDL.LU.64 R214, [R1+0x678] ;  /* 0x0006780001d67983 */ /* 0x000f220000300a00 */
[----:B-----5:R-:W-:-:S03]  /*1c240*/  IMAD.MOV.U32 R3, RZ, RZ, R227 ;  /* 0x000000ffff037224 */ /* 0x020fc600078e00e3 */
[----:B------:R1:W-:Y:S04]  /*1c250*/  STL [R1+0x1008], R226 ;  /* 0x001008e201007387 */ /* 0x0003e80000100800 */
[----:B------:R-:W5:Y:S04]  /*1c260*/  LDL.LU.64 R224, [R1+0x5a0] ;  /* 0x0005a00001e07983 */ /* 0x000f680000300a00 */
[----:B------:R-:W-:Y:S04]  /*1c270*/  STL [R1+0x1010], R228 ;  /* 0x001010e401007387 */ /* 0x000fe80000100800 */
[----:B------:R1:W-:Y:S04]  /*1c280*/  STL [R1+0x1004], R3 ;  /* 0x0010040301007387 */ /* 0x0003e80000100800 */
[----:B-1----:R-:W5:Y:S01]  /*1c290*/  LDL.LU.64 R226, [R1+0x5a8] ;  /* 0x0005a80001e27983 */ /* 0x002f620000300a00 */
[----:B------:R-:W-:-:S03]  /*1c2a0*/  IMAD.MOV.U32 R3, RZ, RZ, R229 ;  /* 0x000000ffff037224 */ /* 0x000fc600078e00e5 */
        /* <DEDUP_REMOVED lines=8> */
[----:B--2---:R-:W-:Y:S01]  /*1c330*/  STL [R1+0x1030], R210 ;  /* 0x001030d201007387 */ /* 0x004fe20000100800 */
[----:B-1----:R-:W-:-:S05]  /*1c340*/  IMAD.MOV.U32 R3, RZ, RZ, R9 ;  /* 0x000000ffff037224 */ /* 0x002fca00078e0009 */
[----:B------:R1:W-:Y:S04]  /*1c350*/  STL [R1+0x1024], R3 ;  /* 0x0010240301007387 */ /* 0x0003e80000100800 */
[----:B------:R-:W2:Y:S01]  /*1c360*/  LDL.LU.64 R8, [R1+0x790] ;  /* 0x0007900001087983 */ /* 0x000ea20000300a00 */
[----:B-1----:R-:W-:-:S03]  /*1c370*/  MOV R3, R211 ;  /* 0x000000d300037202 */ /* 0x002fc60000000f00 */
[----:B------:R-:W-:Y:S04]  /*1c380*/  STL [R1+0x1034], R42 ;  /* 0x0010342a01007387 */ /* 0x000fe80000100800 */
[----:B------:R1:W-:Y:S04]  /*1c390*/  STL [R1+0x102c], R3 ;  /* 0x00102c0301007387 */ /* 0x0003e80000100800 */
[----:B------:R-:W2:Y:S04]  /*1c3a0*/  LDL.LU.64 R208, [R1+0x7a0] ;  /* 0x0007a00001d07983 */ /* 0x000ea80000300a00 */
[----:B------:R-:W-:Y:S04]  /*1c3b0*/  STL [R1+0xff8], R43 ;  /* 0x000ff82b01007387 */ /* 0x000fe80000100800 */
[----:B------:R-:W-:Y:S04]  /*1c3c0*/  STL [R1+0xffc], R40 ;  /* 0x000ffc2801007387 */ /* 0x000fe80000100800 */
[----:B------:R-:W2:Y:S04]  /*1c3d0*/  LDL.LU.64 R228, [R1+0x6b0] ;  /* 0x0006b00001e47983 */ /* 0x000ea80000300a00 */
[----:B------:R-:W-:Y:S04]  /*1c3e0*/  STL [R1+0xfc0], R41 ;  /* 0x000fc02901007387 */ /* 0x000fe80000100800 */
[----:B------:R-:W2:Y:S04]  /*1c3f0*/  LDL.LU.64 R230, [R1+0x6b8] ;  /* 0x0006b80001e67983 */ /* 0x000ea80000300a00 */
[----:B---3--:R3:W-:Y:S01]  /*1c400*/  STL [R1+0xfc8], R10 ;  /* 0x000fc80a01007387 */ /* 0x0087e20000100800 */
[----:B-1----:R-:W-:-:S03]  /*1c410*/  IMAD.MOV.U32 R3, RZ, RZ, R11 ;  /* 0x000000ffff037224 */ /* 0x002fc600078e000b */
[----:B------:R-:W2:Y:S04]  /*1c420*/  LDL.LU.64 R210, [R1+0x5d0] ;  /* 0x0005d00001d27983 */ /* 0x000ea80000300a00 */
[----:B---3--:R-:W3:Y:S04]  /*1c430*/  LDL.LU.64 R10, [R1+0x5d8] ;  /* 0x0005d800010a7983 */ /* 0x008ee80000300a00 */
[----:B------:R1:W-:Y:S04]  /*1c440*/  STL [R1+0xfc4], R3 ;  /* 0x000fc40301007387 */ /* 0x0003e80000100800 */
[----:B----4-:R-:W-:Y:S01]  /*1c450*/  STL [R1+0xfd0], R234 ;  /* 0x000fd0ea01007387 */ /* 0x010fe20000100800 */
[----:B-1----:R-:W-:-:S03]  /*1c460*/  IMAD.MOV.U32 R3, RZ, RZ, R235 ;  /* 0x000000ffff037224 */ /* 0x002fc600078e00eb */
[----:B------:R-:W-:Y:S04]  /*1c470*/  STL [R1+0xfd8], R212 ;  /* 0x000fd8d401007387 */ /* 0x000fe80000100800 */
[----:B------:R1:W-:Y:S04]  /*1c480*/  STL [R1+0xfcc], R3 ;  /* 0x000fcc0301007387 */ /* 0x0003e80000100800 */
[----:B------:R-:W-:Y:S01]  /*1c490*/  STL [R1+0xfe0], R214 ;  /* 0x000fe0d601007387 */ /* 0x000fe20000100800 */
[----:B-1----:R-:W-:-:S05]  /*1c4a0*/  MOV R3, R213 ;  /* 0x000000d500037202 */ /* 0x002fca0000000f00 */
[----:B------:R1:W-:Y:S04]  /*1c4b0*/  STL [R1+0xfd4], R3 ;  /* 0x000fd40301007387 */ /* 0x0003e80000100800 */
[----:B-----5:R-:W-:Y:S01]  /*1c4c0*/  STL [R1+0xfe8], R224 ;  /* 0x000fe8e001007387 */ /* 0x020fe20000100800 */
[----:B-1----:R-:W-:-:S05]  /*1c4d0*/  IMAD.MOV.U32 R3, RZ, RZ, R215 ;  /* 0x000000ffff037224 */ /* 0x002fca00078e00d7 */
[----:B------:R1:W-:Y:S04]  /*1c4e0*/  STL [R1+0xfdc], R3 ;  /* 0x000fdc0301007387 */ /* 0x0003e80000100800 */
[----:B------:R-:W4:Y:S01]  /*1c4f0*/  LDL.LU.64 R212, [R1+0x818] ;  /* 0x0008180001d47983 */ /* 0x000f220000300a00 */
[----:B-1----:R-:W-:-:S05]  /*1c500*/  IMAD.MOV.U32 R3, RZ, RZ, R225 ;  /* 0x000000ffff037224 */ /* 0x002fca00078e00e1 */
[----:B------:R1:W-:Y:S04]  /*1c510*/  STL [R1+0xfe4], R3 ;  /* 0x000fe40301007387 */ /* 0x0003e80000100800 */
[----:B------:R5:W-:Y:S04]  /*1c520*/  STL [R1+0xff0], R226 ;  /* 0x000ff0e201007387 */ /* 0x000be80000100800 */
[----:B------:R-:W4:Y:S01]  /*1c530*/  LDL.LU.64 R214, [R1+0x820] ;  /* 0x0008200001d67983 */ /* 0x000f220000300a00 */
[----:B-1----:R-:W-:-:S05]  /*1c540*/  MOV R3, R227 ;  /* 0x000000e300037202 */ /* 0x002fca0000000f00 */
[----:B------:R1:W-:Y:S04]  /*1c550*/  STL [R1+0xfec], R3 ;  /* 0x000fec0301007387 */ /* 0x0003e80000100800 */
[----:B------:R-:W-:Y:S04]  /*1c560*/  STL [R1+0xff4], R38 ;  /* 0x000ff42601007387 */ /* 0x000fe80000100800 */
[----:B------:R-:W-:Y:S04]  /*1c570*/  STL [R1+0xfb8], R39 ;  /* 0x000fb82701007387 */ /* 0x000fe80000100800 */
[----:B------:R-:W4:Y:S04]  /*1c580*/  LDL.LU.64 R224, [R1+0x6e0] ;  /* 0x0006e00001e07983 */ /* 0x000f280000300a00 */
[----:B------:R-:W-:Y:S04]  /*1c590*/  STL [R1+0xfbc], R36 ;  /* 0x000fbc2401007387 */ /* 0x000fe80000100800 */
[----:B------:R-:W-:Y:S04]  /*1c5a0*/  STL [R1+0xf80], R37 ;  /* 0x000f802501007387 */ /* 0x000fe80000100800 */
[----:B-----5:R-:W5:Y:S04]  /*1c5b0*/  LDL.LU.64 R226, [R1+0x6e8] ;  /* 0x0006e80001e27983 */ /* 0x020f680000300a00 */
[----:B--2---:R2:W-:Y:S01]  /*1c5c0*/  STL [R1+0xf88], R8 ;  /* 0x000f880801007387 */ /* 0x0045e20000100800 */
[----:B-1----:R-:W-:-:S03]  /*1c5d0*/  IMAD.MOV.U32 R3, RZ, RZ, R9 ;  /* 0x000000ffff037224 */ /* 0x002fc600078e0009 */
[----:B--2---:R-:W2:Y:S04]  /*1c5e0*/  LDL.LU.64 R8, [R1+0x600] ;  /* 0x0006000001087983 */ /* 0x004ea80000300a00 */
[----:B------:R1:W-:Y:S04]  /*1c5f0*/  STL [R1+0xf84], R3 ;  /* 0x000f840301007387 */ /* 0x0003e80000100800 */
[----:B------:R1:W-:Y:S02]  /*1c600*/  STL [R1+0xf90], R208 ;  /* 0x000f90d001007387 */ /* 0x0003e40000100800 */
[----:B-1----:R-:W-:-:S02]  /*1c610*/  IMAD.MOV.U32 R3, RZ, RZ, R209 ;  /* 0x000000ffff037224 */ /* 0x002fc400078e00d1 */
[----:B------:R-:W2:Y:S04]  /*1c620*/  LDL.LU.64 R208, [R1+0x608] ;  /* 0x0006080001d07983 */ /* 0x000ea80000300a00 */
[----:B------:R1:W-:Y:S04]  /*1c630*/  STL [R1+0xf8c], R3 ;  /* 0x000f8c0301007387 */ /* 0x0003e80000100800 */
[----:B------:R-:W-:Y:S01]  /*1c640*/  STL [R1+0xf98], R228 ;  /* 0x000f98e401007387 */ /* 0x000fe20000100800 */
[----:B-1----:R-:W-:-:S03]  /*1c650*/  MOV R3, R229 ;  /* 0x000000e500037202 */ /* 0x002fc60000000f00 */
[----:B------:R-:W-:Y:S04]  /*1c660*/  STL [R1+0xfa0], R230 ;  /* 0x000fa0e601007387 */ /* 0x000fe80000100800 */
[----:B------:R1:W-:Y:S02]  /*1c670*/  STL [R1+0xf94], R3 ;  /* 0x000f940301007387 */ /* 0x0003e40000100800 */
[----:B-1----:R-:W-:Y:S02]  /*1c680*/  IMAD.MOV.U32 R3, RZ, RZ, R231 ;  /* 0x000000ffff037224 */ /* 0x002fe400078e00e7 */
[----:B------:R-:W-:Y:S04]  /*1c690*/  STL [R1+0xfa8], R210 ;  /* 0x000fa8d201007387 */ /* 0x000fe80000100800 */
[----:B------:R1:W-:Y:S04]  /*1c6a0*/  STL [R1+0xf9c], R3 ;  /* 0x000f9c0301007387 */ /* 0x0003e80000100800 */
[----:B---3--:R-:W-:Y:S01]  /*1c6b0*/  STL [R1+0xfb0], R10 ;  /* 0x000fb00a01007387 */ /* 0x008fe20000100800 */
[----:B-1----:R-:W-:-:S05]  /*1c6c0*/  IMAD.MOV.U32 R3, RZ, RZ, R211 ;  /* 0x000000ffff037224 */ /* 0x002fca00078e00d3 */
[----:B------:R1:W-:Y:S04]  /*1c6d0*/  STL [R1+0xfa4], R3 ;  /* 0x000fa40301007387 */ /* 0x0003e80000100800 */
[----:B------:R-:W3:Y:S01]  /*1c6e0*/  LDL.LU.64 R228, [R1+0x8a0] ;  /* 0x0008a00001e47983 */ /* 0x000ee20000300a00 */
[----:B-1----:R-:W-:-:S05]  /*1c6f0*/  MOV R3, R11 ;  /* 0x0000000b00037202 */ /* 0x002fca0000000f00 */
[----:B------:R4:W-:Y:S04]  /*1c700*/  STL [R1+0xfac], R3 ;  /* 0x000fac0301007387 */ /* 0x0009e80000100800 */
[----:B------:R-:W-:Y:S04]  /*1c710*/  STL [R1+0xfb4], R14 ;  /* 0x000fb40e01007387 */ /* 0x000fe80000100800 */
[----:B------:R-:W-:Y:S04]  /*1c720*/  STL [R1+0xf78], R15 ;  /* 0x000f780f01007387 */ /* 0x000fe80000100800 */
[----:B------:R-:W3:Y:S04]  /*1c730*/  LDL.LU.64 R210, [R1+0x8b0] ;  /* 0x0008b00001d27983 */ /* 0x000ee80000300a00 */
[----:B------:R-:W-:Y:S04]  /*1c740*/  STL [R1+0xf7c], R12 ;  /* 0x000f7c0c01007387 */ /* 0x000fe80000100800 */
[----:B------:R-:W-:Y:S04]  /*1c750*/  STL [R1+0xf40], R13 ;  /* 0x000f400d01007387 */ /* 0x000fe80000100800 */
[----:B------:R-:W3:Y:S01]  /*1c760*/  LDL.LU.64 R10, [R1+0x710] ;  /* 0x00071000010a7983 */ /* 0x000ee20000300a00 */
[----:B----4-:R-:W-:-:S03]  /*1c770*/  IMAD.MOV.U32 R3, RZ, RZ, R213 ;  /* 0x000000ffff037224 */ /* 0x010fc600078e00d5 */
[----:B------:R1:W-:Y:S04]  /*1c780*/  STL [R1+0xf48], R212 ;  /* 0x000f48d401007387 */ /* 0x0003e80000100800 */
[----:B-1----:R-:W4:Y:S04]  /*1c790*/  LDL.LU.64 R212, [R1+0x718] ;  /* 0x0007180001d47983 */ /* 0x002f280000300a00 */
[----:B------:R1:W-:Y:S04]  /*1c7a0*/  STL [R1+0xf44], R3 ;  /* 0x000f440301007387 */ /* 0x0003e80000100800 */
[----:B------:R1:W-:Y:S02]  /*1c7b0*/  STL [R1+0xf50], R214 ;  /* 0x000f50d601007387 */ /* 0x0003e40000100800 */
[----:B-1----:R-:W-:-:S02]  /*1c7c0*/  IMAD.MOV.U32 R3, RZ, RZ, R215 ;  /* 0x000000ffff037224 */ /* 0x002fc400078e00d7 */
[----:B------:R-:W4:Y:S04]  /*1c7d0*/  LDL.LU.64 R214, [R1+0x630] ;  /* 0x0006300001d67983 */ /* 0x000f280000300a00 */
[----:B------:R1:W-:Y:S04]  /*1c7e0*/  STL [R1+0xf4c], R3 ;  /* 0x000f4c0301007387 */ /* 0x0003e80000100800 */
[----:B------:R5:W-:Y:S01]  /*1c7f0*/  STL [R1+0xf58], R224 ;  /* 0x000f58e001007387 */ /* 0x000be20000100800 */
[----:B-1----:R-:W-:-:S03]  /*1c800*/  MOV R3, R225 ;  /* 0x000000e100037202 */ /* 0x002fc60000000f00 */
[----:B-----5:R-:W5:Y:S04]  /*1c810*/  LDL.LU.64 R224, [R1+0x638] ;  /* 0x0006380001e07983 */ /* 0x020f680000300a00 */
[----:B------:R1:W-:Y:S04]  /*1c820*/  STL [R1+0xf54], R3 ;  /* 0x000f540301007387 */ /* 0x0003e80000100800 */
[----:B------:R1:W-:Y:S02]  /*1c830*/  STL [R1+0xf60], R226 ;  /* 0x000f60e201007387 */ /* 0x0003e40000100800 */
[----:B-1----:R-:W-:-:S02]  /*1c840*/  IMAD.MOV.U32 R3, RZ, RZ, R227 ;  /* 0x000000ffff037224 */ /* 0x002fc400078e00e3 */
[----:B------:R-:W5:Y:S04]  /*1c850*/  LDL.LU.64 R226, [R1+0x40] ;  /* 0x0000400001e27983 */ /* 0x000f680000300a00 */
[----:B------:R2:W-:Y:S02]  /*1c860*/  STL [R1+0xf5c], R3 ;  /* 0x000f5c0301007387 */ /* 0x0005e40000100800 */
[----:B--2---:R-:W-:Y:S02]  /*1c870*/  IMAD.MOV.U32 R3, RZ, RZ, R9 ;  /* 0x000000ffff037224 */ /* 0x004fe400078e0009 */
[----:B------:R1:W-:Y:S04]  /*1c880*/  STL [R1+0xf68], R8 ;  /* 0x000f680801007387 */ /* 0x0003e80000100800 */
[----:B-1----:R-:W2:Y:S04]  /*1c890*/  LDL.LU.64 R8, [R1+0x48] ;  /* 0x0000480001087983 */ /* 0x002ea80000300a00 */
[----:B------:R1:W-:Y:S04]  /*1c8a0*/  STL [R1+0xf64], R3 ;  /* 0x000f640301007387 */ /* 0x0003e80000100800 */
[----:B------:R1:W-:Y:S04]  /*1c8b0*/  STL [R1+0xf70], R208 ;  /* 0x000f70d001007387 */ /* 0x0003e80000100800 */
[----:B------:R-:W2:Y:S01]  /*1c8c0*/  LDL.LU.64 R230, [R1+0x910] ;  /* 0x0009100001e67983 */ /* 0x000ea20000300a00 */
[----:B-1----:R-:W-:-:S05]  /*1c8d0*/  MOV R3, R209 ;  /* 0x000000d100037202 */ /* 0x002fca0000000f00 */
[----:B------:R1:W-:Y:S04]  /*1c8e0*/  STL [R1+0xf6c], R3 ;  /* 0x000f6c0301007387 */ /* 0x0003e80000100800 */
[----:B------:R-:W-:Y:S04]  /*1c8f0*/  STL [R1+0xf74], R6 ;  /* 0x000f740601007387 */ /* 0x000fe80000100800 */
[----:B------:R-:W-:Y:S04]  /*1c900*/  STL [R1+0xf38], R7 ;  /* 0x000f380701007387 */ /* 0x000fe80000100800 */
[----:B------:R-:W2:Y:S04]  /*1c910*/  LDL.LU.64 R234, [R1+0x918] ;  /* 0x0009180001ea7983 */ /* 0x000ea80000300a00 */
[----:B------:R-:W-:Y:S04]  /*1c920*/  STL [R1+0xf3c], R4 ;  /* 0x000f3c0401007387 */ /* 0x000fe80000100800 */
[----:B------:R-:W-:Y:S04]  /*1c930*/  STL [R1+0x434], R5 ;  /* 0x0004340501007387 */ /* 0x000fe80000100800 */
[----:B------:R-:W2:Y:S04]  /*1c940*/  LDL.LU.64 R208, [R1+0x740] ;  /* 0x0007400001d07983 */ /* 0x000ea80000300a00 */
[----:B---3--:R3:W-:Y:S01]  /*1c950*/  STL [R1+0x43c], R228 ;  /* 0x00043ce401007387 */ /* 0x0087e20000100800 */
[----:B-1----:R-:W-:-:S03]  /*1c960*/  IMAD.MOV.U32 R3, RZ, RZ, R229 ;  /* 0x000000ffff037224 */ /* 0x002fc600078e00e5 */
[----:B---3--:R-:W3:Y:S04]  /*1c970*/  LDL.LU.64 R228, [R1+0x748] ;  /* 0x0007480001e47983 */ /* 0x008ee80000300a00 */
[----:B------:R1:W-:Y:S04]  /*1c980*/  STL [R1+0x438], R3 ;  /* 0x0004380301007387 */ /* 0x0003e80000100800 */
[----:B------:R1:W-:Y:S02]  /*1c990*/  STL [R1+0x444], R210 ;  /* 0x000444d201007387 */ /* 0x0003e40000100800 */
[----:B-1----:R-:W-:-:S02]  /*1c9a0*/  IMAD.MOV.U32 R3, RZ, RZ, R211 ;  /* 0x000000ffff037224 */ /* 0x002fc400078e00d3 */
[----:B------:R-:W3:Y:S04]  /*1c9b0*/  LDL.LU.64 R210, [R1+0x660] ;  /* 0x0006600001d27983 */ /* 0x000ee80000300a00 */
[----:B------:R1:W-:Y:S04]  /*1c9c0*/  STL [R1+0x440], R3 ;  /* 0x0004400301007387 */ /* 0x0003e80000100800 */
[----:B------:R1:W-:Y:S02]  /*1c9d0*/  STL [R1+0x44c], R10 ;  /* 0x00044c0a01007387 */ /* 0x0003e40000100800 */
[----:B-1----:R-:W-:-:S02]  /*1c9e0*/  MOV R3, R11 ;  /* 0x0000000b00037202 */ /* 0x002fc40000000f00 */
[----:B------:R-:W3:Y:S04]  /*1c9f0*/  LDL.LU.64 R10, [R1+0x668] ;  /* 0x00066800010a7983 */ /* 0x000ee80000300a00 */
[----:B------:R1:W-:Y:S04]  /*1ca00*/  STL [R1+0x448], R3 ;  /* 0x0004480301007387 */ /* 0x0003e80000100800 */
[----:B----4-:R4:W-:Y:S01]  /*1ca10*/  STL [R1+0x454], R212 ;  /* 0x000454d401007387 */ /* 0x0109e20000100800 */
[----:B-1----:R-:W-:-:S03]  /*1ca20*/  IMAD.MOV.U32 R3, RZ, RZ, R213 ;  /* 0x000000ffff037224 */ /* 0x002fc600078e00d5 */
[----:B----4-:R-:W4:Y:S04]  /*1ca30*/  LDL.LU.64 R212, [R1+0xa0] ;  /* 0x0000a00001d47983 */ /* 0x010f280000300a00 */
[----:B------:R1:W-:Y:S04]  /*1ca40*/  STL [R1+0x450], R3 ;  /* 0x0004500301007387 */ /* 0x0003e80000100800 */
[----:B------:R1:W-:Y:S02]  /*1ca50*/  STL [R1+0x45c], R214 ;  /* 0x00045cd601007387 */ /* 0x0003e40000100800 */
[----:B-1----:R-:W-:-:S02]  /*1ca60*/  IMAD.MOV.U32 R3, RZ, RZ, R215 ;  /* 0x000000ffff037224 */ /* 0x002fc400078e00d7 */
[----:B------:R-:W4:Y:S04]  /*1ca70*/  LDL.LU.64 R214, [R1+0xa8] ;  /* 0x0000a80001d67983 */ /* 0x000f280000300a00 */
[----:B------:R1:W-:Y:S04]  /*1ca80*/  STL [R1+0x458], R3 ;  /* 0x0004580301007387 */ /* 0x0003e80000100800 */
[----:B-----5:R5:W-:Y:S01]  /*1ca90*/  STL [R1+0x464], R224 ;  /* 0x000464e001007387 */ /* 0x020be20000100800 */
[----:B-1----:R-:W-:-:S03]  /*1caa0*/  MOV R3, R225 ;  /* 0x000000e100037202 */ /* 0x002fc60000000f00 */
[----:B-----5:R-:W5:Y:S04]  /*1cab0*/  LDL.LU.64 R224, [R1+0x940] ;  /* 0x0009400001e07983 */ /* 0x020f680000300a00 */
[----:B------:R1:W-:Y:S04]  /*1cac0*/  STL [R1+0x460], R3 ;  /* 0x0004600301007387 */ /* 0x0003e80000100800 */
[----:B------:R1:W-:Y:S02]  /*1cad0*/  STL [R1+0x46c], R226 ;  /* 0x00046ce201007387 */ /* 0x0003e40000100800 */
[----:B-1----:R-:W-:-:S02]  /*1cae0*/  IMAD.MOV.U32 R3, RZ, RZ, R227 ;  /* 0x000000ffff037224 */ /* 0x002fc400078e00e3 */
[----:B------:R-:W5:Y:S04]  /*1caf0*/  LDL.LU.64 R226, [R1+0x948] ;  /* 0x0009480001e27983 */ /* 0x000f680000300a00 */
[----:B------:R1:W-:Y:S04]  /*1cb00*/  STL [R1+0x468], R3 ;  /* 0x0004680301007387 */ /* 0x0003e80000100800 */
[----:B--2---:R2:W-:Y:S01]  /*1cb10*/  STL [R1+0x474], R8 ;  /* 0x0004740801007387 */ /* 0x0045e20000100800 */
[----:B-1----:R-:W-:-:S03]  /*1cb20*/  IMAD.MOV.U32 R3, RZ, RZ, R9 ;  /* 0x000000ffff037224 */ /* 0x002fc600078e0009 */
[----:B--2---:R-:W2:Y:S04]  /*1cb30*/  LDL.LU.64 R8, [R1+0x770] ;  /* 0x0007700001087983 */ /* 0x004ea80000300a00 */
[----:B------:R1:W-:Y:S04]  /*1cb40*/  STL [R1+0x470], R3 ;  /* 0x0004700301007387 */ /* 0x0003e80000100800 */
[----:B------:R1:W-:Y:S02]  /*1cb50*/  STL [R1+0x47c], R230 ;  /* 0x00047ce601007387 */ /* 0x0003e40000100800 */
[----:B-1----:R-:W-:-:S02]  /*1cb60*/  MOV R3, R231 ;  /* 0x000000e700037202 */ /* 0x002fc40000000f00 */
[----:B------:R-:W2:Y:S04]  /*1cb70*/  LDL.LU.64 R230, [R1+0x778] ;  /* 0x0007780001e67983 */ /* 0x000ea80000300a00 */
[----:B------:R1:W-:Y:S04]  /*1cb80*/  STL [R1+0x478], R3 ;  /* 0x0004780301007387 */ /* 0x0003e80000100800 */
[----:B------:R1:W-:Y:S02]  /*1cb90*/  STL [R1+0x484], R234 ;  /* 0x000484ea01007387 */ /* 0x0003e40000100800 */
[----:B-1----:R-:W-:-:S02]  /*1cba0*/  IMAD.MOV.U32 R3, RZ, RZ, R235 ;  /* 0x000000ffff037224 */ /* 0x002fc400078e00eb */
[----:B------:R-:W2:Y:S04]  /*1cbb0*/  LDL.LU.64 R234, [R1+0x698] ;  /* 0x0006980001ea7983 */ /* 0x000ea80000300a00 */
[----:B------:R1:W-:Y:S04]  /*1cbc0*/  STL [R1+0x480], R3 ;  /* 0x0004800301007387 */ /* 0x0003e80000100800 */
[----:B------:R1:W-:Y:S02]  /*1cbd0*/  STL [R1+0x48c], R208 ;  /* 0x00048cd001007387 */ /* 0x0003e40000100800 */
[----:B-1----:R-:W-:-:S02]  /*1cbe0*/  IMAD.MOV.U32 R3, RZ, RZ, R209 ;  /* 0x000000ffff037224 */ /* 0x002fc400078e00d1 */
[----:B------:R-:W2:Y:S04]  /*1cbf0*/  LDL.LU.64 R208, [R1+0x6a8] ;  /* 0x0006a80001d07983 */ /* 0x000ea80000300a00 */
[----:B------:R1:W-:Y:S04]  /*1cc00*/  STL [R1+0x488], R3 ;  /* 0x0004880301007387 */ /* 0x0003e80000100800 */
[----:B---3--:R3:W-:Y:S01]  /*1cc10*/  STL [R1+0x494], R228 ;  /* 0x000494e401007387 */ /* 0x0087e20000100800 */
[----:B-1----:R-:W-:-:S03]  /*1cc20*/  MOV R3, R229 ;  /* 0x000000e500037202 */ /* 0x002fc60000000f00 */
[----:B---3--:R-:W3:Y:S04]  /*1cc30*/  LDL.LU.64 R228, [R1+0x340] ;  /* 0x0003400001e47983 */ /* 0x008ee80000300a00 */
[----:B------:R1:W-:Y:S04]  /*1cc40*/  STL [R1+0x490], R3 ;  /* 0x0004900301007387 */ /* 0x0003e80000100800 */
[----:B------:R1:W-:Y:S02]  /*1cc50*/  STL [R1+0x49c], R210 ;  /* 0x00049cd201007387 */ /* 0x0003e40000100800 */
[----:B-1----:R-:W-:-:S02]  /*1cc60*/  IMAD.MOV.U32 R3, RZ, RZ, R211 ;  /* 0x000000ffff037224 */ /* 0x002fc400078e00d3 */
[----:B------:R-:W3:Y:S04]  /*1cc70*/  LDL.LU.64 R210, [R1+0x348] ;  /* 0x0003480001d27983 */ /* 0x000ee80000300a00 */
[----:B------:R1:W-:Y:S04]  /*1cc80*/  STL [R1+0x498], R3 ;  /* 0x0004980301007387 */ /* 0x0003e80000100800 */
[----:B------:R1:W-:Y:S02]  /*1cc90*/  STL [R1+0x4a4], R10 ;  /* 0x0004a40a01007387 */ /* 0x0003e40000100800 */
[----:B-1----:R-:W-:-:S02]  /*1cca0*/  IMAD.MOV.U32 R3, RZ, RZ, R11 ;  /* 0x000000ffff037224 */ /* 0x002fc400078e000b */
[----:B------:R-:W3:Y:S04]  /*1ccb0*/  LDL.LU.64 R10, [R1+0x988] ;  /* 0x00098800010a7983 */ /* 0x000ee80000300a00 */
[----:B------:R1:W-:Y:S04]  /*1ccc0*/  STL [R1+0x4a0], R3 ;  /* 0x0004a00301007387 */ /* 0x0003e80000100800 */
[----:B----4-:R4:W-:Y:S01]  /*1ccd0*/  STL [R1+0x4ac], R212 ;  /* 0x0004acd401007387 */ /* 0x0109e20000100800 */
[----:B-1----:R-:W-:-:S03]  /*1cce0*/  MOV R3, R213 ;  /* 0x000000d500037202 */ /* 0x002fc60000000f00 */
[----:B----4-:R-:W4:Y:S04]  /*1ccf0*/  LDL.LU.64 R212, [R1+0x990] ;  /* 0x0009900001d47983 */ /* 0x010f280000300a00 */
[----:B------:R1:W-:Y:S04]  /*1cd00*/  STL [R1+0x4a8], R3 ;  /* 0x0004a80301007387 */ /* 0x0003e80000100800 */
[----:B------:R1:W-:Y:S02]  /*1cd10*/  STL [R1+0x4b4], R214 ;  /* 0x0004b4d601007387 */ /* 0x0003e40000100800 */
[----:B-1----:R-:W-:-:S02]  /*1cd20*/  IMAD.MOV.U32 R3, RZ, RZ, R215 ;  /* 0x000000ffff037224 */ /* 0x002fc400078e00d7 */
[----:B------:R-:W4:Y:S04]  /*1cd30*/  LDL.LU.64 R214, [R1+0x7f0] ;  /* 0x0007f00001d67983 */ /* 0x000f280000300a00 */
[----:B------:R1:W-:Y:S04]  /*1cd40*/  STL [R1+0x4b0], R3 ;  /* 0x0004b00301007387 */ /* 0x0003e80000100800 */
[----:B-----5:R5:W-:Y:S01]  /*1cd50*/  STL [R1+0x4bc], R224 ;  /* 0x0004bce001007387 */ /* 0x020be20000100800 */
[----:B-1----:R-:W-:-:S03]  /*1cd60*/  IMAD.MOV.U32 R3, RZ, RZ, R225 ;  /* 0x000000ffff037224 */ /* 0x002fc600078e00e1 */
[----:B-----5:R-:W5:Y:S04]  /*1cd70*/  LDL.LU.64 R224, [R1+0x800] ;  /* 0x0008000001e07983 */ /* 0x020f680000300a00 */
[----:B------:R1:W-:Y:S04]  /*1cd80*/  STL [R1+0x4b8], R3 ;  /* 0x0004b80301007387 */ /* 0x0003e80000100800 */
[----:B------:R1:W-:Y:S02]  /*1cd90*/  STL [R1+0x4c4], R226 ;  /* 0x0004c4e201007387 */ /* 0x0003e40000100800 */
[----:B-1----:R-:W-:-:S02]  /*1cda0*/  MOV R3, R227 ;  /* 0x000000e300037202 */ /* 0x002fc40000000f00 */
[----:B------:R-:W5:Y:S04]  /*1cdb0*/  LDL.LU.64 R226, [R1+0x6d0] ;  /* 0x0006d00001e27983 */ /* 0x000f680000300a00 */
[----:B------:R1:W-:Y:S04]  /*1cdc0*/  STL [R1+0x4c0], R3 ;  /* 0x0004c00301007387 */ /* 0x0003e80000100800 */
        /* <DEDUP_REMOVED lines=16> */
[----:B---3--:R3:W-:Y:S01]  /*1ced0*/  STL [R1+0x4ec], R228 ;  /* 0x0004ece401007387 */ /* 0x0087e20000100800 */
[----:B-1----:R-:W-:-:S03]  /*1cee0*/  IMAD.MOV.U32 R3, RZ, RZ, R229 ;  /* 0x000000ffff037224 */ /* 0x002fc600078e00e5 */
[----:B---3--:R-:W3:Y:S04]  /*1cef0*/  LDL.LU.64 R228, [R1+0xa20] ;  /* 0x000a200001e47983 */ /* 0x008ee80000300a00 */
[----:B------:R1:W-:Y:S04]  /*1cf00*/  STL [R1+0x4e8], R3 ;  /* 0x0004e80301007387 */ /* 0x0003e80000100800 */
[----:B------:R1:W-:Y:S02]  /*1cf10*/  STL [R1+0x4f4], R210 ;  /* 0x0004f4d201007387 */ /* 0x0003e40000100800 */
[----:B-1----:R-:W-:-:S02]  /*1cf20*/  MOV R3, R211 ;  /* 0x000000d300037202 */ /* 0x002fc40000000f00 */
[----:B------:R-:W3:Y:S04]  /*1cf30*/  LDL.LU.64 R210, [R1+0x878] ;  /* 0x0008780001d27983 */ /* 0x000ee80000300a00 */
[----:B------:R1:W-:Y:S04]  /*1cf40*/  STL [R1+0x4f0], R3 ;  /* 0x0004f00301007387 */ /* 0x0003e80000100800 */
[----:B------:R1:W-:Y:S02]  /*1cf50*/  STL [R1+0x4fc], R10 ;  /* 0x0004fc0a01007387 */ /* 0x0003e40000100800 */
[----:B-1----:R-:W-:-:S02]  /*1cf60*/  IMAD.MOV.U32 R3, RZ, RZ, R11 ;  /* 0x000000ffff037224 */ /* 0x002fc400078e000b */
[----:B------:R-:W3:Y:S04]  /*1cf70*/  LDL.LU.64 R10, [R1+0x880] ;  /* 0x00088000010a7983 */ /* 0x000ee80000300a00 */
[----:B------:R1:W-:Y:S04]  /*1cf80*/  STL [R1+0x4f8], R3 ;  /* 0x0004f80301007387 */ /* 0x0003e80000100800 */
[----:B----4-:R4:W-:Y:S01]  /*1cf90*/  STL [R1+0x504], R212 ;  /* 0x000504d401007387 */ /* 0x0109e20000100800 */
[----:B-1----:R-:W-:-:S03]  /*1cfa0*/  IMAD.MOV.U32 R3, RZ, RZ, R213 ;  /* 0x000000ffff037224 */ /* 0x002fc600078e00d5 */
[----:B----4-:R-:W4:Y:S04]  /*1cfb0*/  LDL.LU.64 R212, [R1+0x700] ;  /* 0x0007000001d47983 */ /* 0x010f280000300a00 */
[----:B------:R1:W-:Y:S04]  /*1cfc0*/  STL [R1+0x500], R3 ;  /* 0x0005000301007387 */ /* 0x0003e80000100800 */
[----:B------:R1:W-:Y:S02]  /*1cfd0*/  STL [R1+0x50c], R214 ;  /* 0x00050cd601007387 */ /* 0x0003e40000100800 */
[----:B-1----:R-:W-:-:S02]  /*1cfe0*/  MOV R3, R215 ;  /* 0x000000d700037202 */ /* 0x002fc40000000f00 */
[----:B------:R-:W4:Y:S04]  /*1cff0*/  LDL.LU.64 R214, [R1+0x708] ;  /* 0x0007080001d67983 */ /* 0x000f280000300a00 */
[----:B------:R1:W-:Y:S04]  /*1d000*/  STL [R1+0x508], R3 ;  /* 0x0005080301007387 */ /* 0x0003e80000100800 */
[----:B-----5:R5:W-:Y:S01]  /*1d010*/  STL [R1+0x514], R224 ;  /* 0x000514e001007387 */ /* 0x020be20000100800 */
[----:B-1----:R-:W-:-:S03]  /*1d020*/  IMAD.MOV.U32 R3, RZ, RZ, R225 ;  /* 0x000000ffff037224 */ /* 0x002fc600078e00e1 */
[----:B-----5:R-:W5:Y:S04]  /*1d030*/  LDL.LU.64 R224, [R1+0x360] ;  /* 0x0003600001e07983 */ /* 0x020f680000300a00 */
[----:B------:R1:W-:Y:S04]  /*1d040*/  STL [R1+0x510], R3 ;  /* 0x0005100301007387 */ /* 0x0003e80000100800 */
[----:B------:R1:W-:Y:S02]  /*1d050*/  STL [R1+0x51c], R226 ;  /* 0x00051ce201007387 */ /* 0x0003e40000100800 */
[----:B-1----:R-:W-:-:S02]  /*1d060*/  IMAD.MOV.U32 R3, RZ, RZ, R227 ;  /* 0x000000ffff037224 */ /* 0x002fc400078e00e3 */
[----:B------:R-:W5:Y:S04]  /*1d070*/  LDL.LU.64 R226, [R1+0x368] ;  /* 0x0003680001e27983 */ /* 0x000f680000300a00 */
[----:B------:R1:W-:Y:S04]  /*1d080*/  STL [R1+0x518], R3 ;  /* 0x0005180301007387 */ /* 0x0003e80000100800 */
[----:B--2---:R2:W-:Y:S01]  /*1d090*/  STL [R1+0x524], R8 ;  /* 0x0005240801007387 */ /* 0x0045e20000100800 */
[----:B-1----:R-:W-:-:S03]  /*1d0a0*/  MOV R3, R9 ;  /* 0x0000000900037202 */ /* 0x002fc60000000f00 */
[----:B--2---:R-:W2:Y:S04]  /*1d0b0*/  LDL.LU.64 R8, [R1+0xa98] ;  /* 0x000a980001087983 */ /* 0x004ea80000300a00 */
        /* <DEDUP_REMOVED lines=619> */
[----:B------:R-:W2:Y:S04]  /*1f770*/  LDL.64 R230, [R1+0x1438] ;  /* 0x0014380001e67983 */ /* 0x000ea80000100a00 */
        /* <DEDUP_REMOVED lines=397> */
[----:B------:R-:W-:Y:S04]  /*21050*/  STL [R1+0xd1c], R234 ;  /* 0x000d1cea01007387 */ /* 0x000fe80000100800 */
[----:B------:R-:W2:Y:S01]  /*21060*/  LDL.LU.64 R232, [R1+0x1528] ;  /* 0x0015280001e87983 */ /* 0x000ea20000300a00 */
[----:B-1----:R-:W-:-:S05]  /*21070*/  MOV R3, R235 ;  /* 0x000000eb00037202 */ /* 0x002fca0000000f00 */
[----:B------:R1:W-:Y:S04]  /*21080*/  STL [R1+0xd18], R3 ;  /* 0x000d180301007387 */ /* 0x0003e80000100800 */
[----:B------:R1:W-:Y:S02]  /*21090*/  STL [R1+0xd24], R208 ;  /* 0x000d24d001007387 */ /* 0x0003e40000100800 */
[----:B-1----:R-:W-:Y:S02]  /*210a0*/  IMAD.MOV.U32 R3, RZ, RZ, R209 ;  /* 0x000000ffff037224 */ /* 0x002fe400078e00d1 */
[----:B------:R-:W2:Y:S04]  /*210b0*/  LDL.LU.64 R208, [R1+0xf20] ;  /* 0x000f200001d07983 */ /* 0x000ea80000300a00 */
[----:B------:R1:W-:Y:S04]  /*210c0*/  STL [R1+0xd20], R3 ;  /* 0x000d200301007387 */ /* 0x0003e80000100800 */
[----:B---3--:R-:W-:Y:S04]  /*210d0*/  STL [R1+0xd2c], R228 ;  /* 0x000d2ce401007387 */ /* 0x008fe80000100800 */
[----:B------:R-:W3:Y:S01]  /*210e0*/  LDL.LU.64 R234, [R1+0x14b0] ;  /* 0x0014b00001ea7983 */ /* 0x000ee20000300a00 */
[----:B-1----:R-:W-:-:S05]  /*210f0*/  IMAD.MOV.U32 R3, RZ, RZ, R229 ;  /* 0x000000ffff037224 */ /* 0x002fca00078e00e5 */
[----:B------:R1:W-:Y:S04]  /*21100*/  STL [R1+0xd28], R3 ;  /* 0x000d280301007387 */ /* 0x0003e80000100800 */
[----:B------:R1:W-:Y:S02]  /*21110*/  STL [R1+0xd34], R210 ;  /* 0x000d34d201007387 */ /* 0x0003e40000100800 */
[----:B-1----:R-:W-:Y:S02]  /*21120*/  MOV R3, R211 ;  /* 0x000000d300037202 */ /* 0x002fe40000000f00 */
        /* <DEDUP_REMOVED lines=21> */
[----:B------:R2:W-:Y:S02]  /*21280*/  STL [R1+0xd58], R3 ;  /* 0x000d580301007387 */ /* 0x0005e40000100800 */
[----:B--2---:R-:W-:Y:S02]  /*21290*/  MOV R3, R9 ;  /* 0x0000000900037202 */ /* 0x004fe40000000f00 */
[----:B------:R1:W-:Y:S04]  /*212a0*/  STL [R1+0xd64], R8 ;  /* 0x000d640801007387 */ /* 0x0003e80000100800 */
[----:B-1----:R-:W2:Y:S04]  /*212b0*/  LDL.LU.64 R8, [R1+0x1688] ;  /* 0x0016880001087983 */ /* 0x002ea80000300a00 */
[----:B------:R1:W-:Y:S04]  /*212c0*/  STL [R1+0xd60], R3 ;  /* 0x000d600301007387 */ /* 0x0003e80000100800 */
[----:B------:R1:W-:Y:S04]  /*212d0*/  STL [R1+0xd6c], R230 ;  /* 0x000d6ce601007387 */ /* 0x0003e80000100800 */
[----:B------:R-:W2:Y:S01]  /*212e0*/  LDL.LU.64 R228, [R1+0x1690] ;  /* 0x0016900001e47983 */ /* 0x000ea20000300a00 */
[----:B-1----:R-:W-:-:S05]  /*212f0*/  IMAD.MOV.U32 R3, RZ, RZ, R231 ;  /* 0x000000ffff037224 */ /* 0x002fca00078e00e7 */
[----:B------:R1:W-:Y:S04]  /*21300*/  STL [R1+0xd68], R3 ;  /* 0x000d680301007387 */ /* 0x0003e80000100800 */
[----:B------:R-:W-:Y:S04]  /*21310*/  STL [R1+0xd74], R232 ;  /* 0x000d74e801007387 */ /* 0x000fe80000100800 */
[----:B------:R-:W2:Y:S01]  /*21320*/  LDL.LU.64 R230, [R1+0x1628] ;  /* 0x0016280001e67983 */ /* 0x000ea20000300a00 */
[----:B-1----:R-:W-:-:S03]  /*21330*/  IMAD.MOV.U32 R3, RZ, RZ, R233 ;  /* 0x000000ffff037224 */ /* 0x002fc600078e00e9 */
[----:B------:R-:W-:Y:S04]  /*21340*/  STL [R1+0xd7c], R208 ;  /* 0x000d7cd001007387 */ /* 0x000fe80000100800 */
[----:B------:R1:W-:Y:S02]  /*21350*/  STL [R1+0xd70], R3 ;  /* 0x000d700301007387 */ /* 0x0003e40000100800 */
[----:B-1----:R-:W-:Y:S02]  /*21360*/  MOV R3, R209 ;  /* 0x000000d100037202 */ /* 0x002fe40000000f00 */
        /* <DEDUP_REMOVED lines=34> */
[----:B------:R1:W-:Y:S02]  /*21590*/  STL [R1+0xdc4], R228 ;  /* 0x000dc4e401007387 */ /* 0x0003e40000100800 */
[----:B-1----:R-:W-:-:S02]  /*215a0*/  MOV R3, R229 ;  /* 0x000000e500037202 */ /* 0x002fc40000000f00 */
[----:B------:R-:W-:Y:S04]  /*215b0*/  STL [R1+0xdcc], R230 ;  /* 0x000dcce601007387 */ /* 0x000fe80000100800 */
[----:B------:R1:W-:Y:S04]  /*215c0*/  STL [R1+0xdc0], R3 ;  /* 0x000dc00301007387 */ /* 0x0003e80000100800 */
[----:B------:R-:W2:Y:S01]  /*215d0*/  LDL.LU.64 R228, [R1+0xed8] ;  /* 0x000ed80001e47983 */ /* 0x000ea20000300a00 */
[----:B-1----:R-:W-:-:S03]  /*215e0*/  IMAD.MOV.U32 R3, RZ, RZ, R231 ;  /* 0x000000ffff037224 */ /* 0x002fc600078e00e7 */
[----:B------:R-:W2:Y:S04]  /*215f0*/  LDL.LU.64 R230, [R1+0xee0] ;  /* 0x000ee00001e67983 */ /* 0x000ea80000300a00 */
[----:B------:R1:W-:Y:S04]  /*21600*/  STL [R1+0xdc8], R3 ;  /* 0x000dc80301007387 */ /* 0x0003e80000100800 */
[----:B------:R1:W-:Y:S02]  /*21610*/  STL [R1+0xdd4], R208 ;  /* 0x000dd4d001007387 */ /* 0x0003e40000100800 */
[----:B-1----:R-:W-:-:S02]  /*21620*/  IMAD.MOV.U32 R3, RZ, RZ, R209 ;  /* 0x000000ffff037224 */ /* 0x002fc400078e00d1 */
[----:B------:R-:W2:Y:S04]  /*21630*/  LDL.LU.64 R208, [R1+0xeb0] ;  /* 0x000eb00001d07983 */ /* 0x000ea80000300a00 */
[----:B------:R1:W-:Y:S04]  /*21640*/  STL [R1+0xdd0], R3 ;  /* 0x000dd00301007387 */ /* 0x0003e80000100800 */
[----:B---3--:R-:W-:Y:S04]  /*21650*/  STL [R1+0xddc], R234 ;  /* 0x000ddcea01007387 */ /* 0x008fe80000100800 */
[----:B------:R-:W3:Y:S01]  /*21660*/  LDL.LU.64 R232, [R1+0xeb8] ;  /* 0x000eb80001e87983 */ /* 0x000ee20000300a00 */
[----:B-1----:R-:W-:-:S05]  /*21670*/  MOV R3, R235 ;  /* 0x000000eb00037202 */ /* 0x002fca0000000f00 */
[----:B------:R1:W-:Y:S04]  /*21680*/  STL [R1+0xdd8], R3 ;  /* 0x000dd80301007387 */ /* 0x0003e80000100800 */
[----:B------:R1:W-:Y:S02]  /*21690*/  STL [R1+0xde4], R210 ;  /* 0x000de4d201007387 */ /* 0x0003e40000100800 */
[----:B-1----:R-:W-:Y:S02]  /*216a0*/  IMAD.MOV.U32 R3, RZ, RZ, R211 ;  /* 0x000000ffff037224 */ /* 0x002fe400078e00d3 */
[----:B------:R-:W3:Y:S04]  /*216b0*/  LDL.LU.64 R210, [R1+0x16b0] ;  /* 0x0016b00001d27983 */ /* 0x000ee80000300a00 */
[----:B------:R1:W-:Y:S04]  /*216c0*/  STL [R1+0xde0], R3 ;  /* 0x000de00301007387 */ /* 0x0003e80000100800 */
[----:B------:R1:W-:Y:S02]  /*216d0*/  STL [R1+0xdec], R10 ;  /* 0x000dec0a01007387 */ /* 0x0003e40000100800 */
[----:B-1----:R-:W-:-:S02]  /*216e0*/  IMAD.MOV.U32 R3, RZ, RZ, R11 ;  /* 0x000000ffff037224 */ /* 0x002fc400078e000b */
[----:B------:R-:W3:Y:S04]  /*216f0*/  LDL.LU.64 R10, [R1+0x16b8] ;  /* 0x0016b800010a7983 */ /* 0x000ee80000300a00 */
[----:B------:R1:W-:Y:S04]  /*21700*/  STL [R1+0xde8], R3 ;  /* 0x000de80301007387 */ /* 0x0003e80000100800 */
[----:B----4-:R4:W-:Y:S04]  /*21710*/  STL [R1+0xdf4], R212 ;  /* 0x000df4d401007387 */ /* 0x0109e80000100800 */
[----:B------:R-:W3:Y:S01]  /*21720*/  LDL.LU.64 R234, [R1+0x1668] ;  /* 0x0016680001ea7983 */ /* 0x000ee20000300a00 */
[----:B-1----:R-:W-:-:S03]  /*21730*/  MOV R3, R213 ;  /* 0x000000d500037202 */ /* 0x002fc60000000f00 */
[----:B------:R-:W-:Y:S04]  /*21740*/  STL [R1+0xdfc], R214 ;  /* 0x000dfcd601007387 */ /* 0x000fe80000100800 */
[----:B------:R1:W-:Y:S04]  /*21750*/  STL [R1+0xdf0], R3 ;  /* 0x000df00301007387 */ /* 0x0003e80000100800 */
[----:B----4-:R-:W4:Y:S01]  /*21760*/  LDL.LU.64 R212, [R1+0x1678] ;  /* 0x0016780001d47983 */ /* 0x010f220000300a00 */
[----:B-1----:R-:W-:-:S03]  /*21770*/  IMAD.MOV.U32 R3, RZ, RZ, R215 ;  /* 0x000000ffff037224 */ /* 0x002fc600078e00d7 */
[----:B-----5:R-:W-:Y:S04]  /*21780*/  STL [R1+0xe04], R224 ;  /* 0x000e04e001007387 */ /* 0x020fe80000100800 */
[----:B------:R1:W-:Y:S04]  /*21790*/  STL [R1+0xdf8], R3 ;  /* 0x000df80301007387 */ /* 0x0003e80000100800 */
[----:B------:R-:W5:Y:S01]  /*217a0*/  LDL.LU.64 R214, [R1+0x1630] ;  /* 0x0016300001d67983 */ /* 0x000f620000300a00 */
[----:B-1----:R-:W-:-:S03]  /*217b0*/  IMAD.MOV.U32 R3, RZ, RZ, R225 ;  /* 0x000000ffff037224 */ /* 0x002fc600078e00e1 */
[----:B------:R-:W-:Y:S04]  /*217c0*/  STL [R1+0xe0c], R226 ;  /* 0x000e0ce201007387 */ /* 0x000fe80000100800 */
[----:B------:R1:W-:Y:S04]  /*217d0*/  STL [R1+0xe00], R3 ;  /* 0x000e000301007387 */ /* 0x0003e80000100800 */
[----:B------:R-:W5:Y:S01]  /*217e0*/  LDL.LU.64 R224, [R1+0x1648] ;  /* 0x0016480001e07983 */ /* 0x000f620000300a00 */
[----:B-1----:R-:W-:-:S03]  /*217f0*/  MOV R3, R227 ;  /* 0x000000e300037202 */ /* 0x002fc60000000f00 */
[----:B--2---:R-:W-:Y:S04]  /*21800*/  STL [R1+0xe14], R8 ;  /* 0x000e140801007387 */ /* 0x004fe80000100800 */
[----:B------:R1:W-:Y:S04]  /*21810*/  STL [R1+0xe08], R3 ;  /* 0x000e080301007387 */ /* 0x0003e80000100800 */
[----:B------:R-:W2:Y:S01]  /*21820*/  LDL.LU.64 R226, [R1+0x15f0] ;  /* 0x0015f00001e27983 */ /* 0x000ea20000300a00 */
[----:B-1----:R-:W-:-:S03]  /*21830*/  IMAD.MOV.U32 R3, RZ, RZ, R9 ;  /* 0x000000ffff037224 */ /* 0x002fc600078e0009 */
[----:B------:R-:W2:Y:S04]  /*21840*/  LDL.LU.64 R8, [R1+0x1608] ;  /* 0x0016080001087983 */ /* 0x000ea80000300a00 */
[----:B------:R1:W-:Y:S04]  /*21850*/  STL [R1+0xe10], R3 ;  /* 0x000e100301007387 */ /* 0x0003e80000100800 */
[----:B------:R1:W-:Y:S02]  /*21860*/  STL [R1+0xe1c], R228 ;  /* 0x000e1ce401007387 */ /* 0x0003e40000100800 */
[----:B-1----:R-:W-:-:S02]  /*21870*/  IMAD.MOV.U32 R3, RZ, RZ, R229 ;  /* 0x000000ffff037224 */ /* 0x002fc400078e00e5 */
[----:B------:R-:W-:Y:S04]  /*21880*/  STL [R1+0xe24], R230 ;  /* 0x000e24e601007387 */ /* 0x000fe80000100800 */
[----:B------:R1:W-:Y:S04]  /*21890*/  STL [R1+0xe18], R3 ;  /* 0x000e180301007387 */ /* 0x0003e80000100800 */
[----:B------:R-:W2:Y:S01]  /*218a0*/  LDL.LU.64 R228, [R1+0x15a0] ;  /* 0x0015a00001e47983 */ /* 0x000ea20000300a00 */
[----:B-1----:R-:W-:-:S03]  /*218b0*/  MOV R3, R231 ;  /* 0x000000e700037202 */ /* 0x002fc60000000f00 */
[----:B------:R-:W-:Y:S04]  /*218c0*/  STL [R1+0xe2c], R208 ;  /* 0x000e2cd001007387 */ /* 0x000fe80000100800 */
[----:B------:R1:W-:Y:S04]  /*218d0*/  STL [R1+0xe20], R3 ;  /* 0x000e200301007387 */ /* 0x0003e80000100800 */
[----:B------:R-:W2:Y:S01]  /*218e0*/  LDL.LU.64 R230, [R1+0x15b8] ;  /* 0x0015b80001e67983 */ /* 0x000ea20000300a00 */
[----:B-1----:R-:W-:-:S03]  /*218f0*/  IMAD.MOV.U32 R3, RZ, RZ, R209 ;  /* 0x000000ffff037224 */ /* 0x002fc600078e00d1 */
[----:B---3--:R-:W-:Y:S04]  /*21900*/  STL [R1+0xe34], R232 ;  /* 0x000e34e801007387 */ /* 0x008fe80000100800 */
[----:B------:R1:W-:Y:S04]  /*21910*/  STL [R1+0xe28], R3 ;  /* 0x000e280301007387 */ /* 0x0003e80000100800 */
[----:B------:R-:W3:Y:S01]  /*21920*/  LDL.LU.64 R208, [R1+0x1538] ;  /* 0x0015380001d07983 */ /* 0x000ee20000300a00 */
[----:B-1----:R-:W-:-:S03]  /*21930*/  IMAD.MOV.U32 R3, RZ, RZ, R233 ;  /* 0x000000ffff037224 */ /* 0x002fc600078e00e9 */
[----:B------:R-:W-:Y:S04]  /*21940*/  STL [R1+0xe3c], R210 ;  /* 0x000e3cd201007387 */ /* 0x000fe80000100800 */
[----:B------:R1:W-:Y:S02]  /*21950*/  STL [R1+0xe30], R3 ;  /* 0x000e300301007387 */ /* 0x0003e40000100800 */
[----:B-1----:R-:W-:Y:S02]  /*21960*/  MOV R3, R211 ;  /* 0x000000d300037202 */ /* 0x002fe40000000f00 */
[----:B------:R-:W3:Y:S04]  /*21970*/  LDL.LU.64 R210, [R1+0x1540] ;  /* 0x0015400001d27983 */ /* 0x000ee80000300a00 */
[----:B------:R1:W-:Y:S04]  /*21980*/  STL [R1+0xe38], R3 ;  /* 0x000e380301007387 */ /* 0x0003e80000100800 */
[----:B------:R1:W-:Y:S02]  /*21990*/  STL [R1+0xe44], R10 ;  /* 0x000e440a01007387 */ /* 0x0003e40000100800 */
[----:B-1----:R-:W-:-:S02]  /*219a0*/  IMAD.MOV.U32 R3, RZ, RZ, R11 ;  /* 0x000000ffff037224 */ /* 0x002fc400078e000b */
[----:B------:R-:W-:Y:S04]  /*219b0*/  STL [R1+0xe4c], R234 ;  /* 0x000e4cea01007387 */ /* 0x000fe80000100800 */
[----:B------:R1:W-:Y:S04]  /*219c0*/  STL [R1+0xe40], R3 ;  /* 0x000e400301007387 */ /* 0x0003e80000100800 */
[----:B------:R-:W3:Y:S01]  /*219d0*/  LDL.LU.64 R10, [R1+0x14e8] ;  /* 0x0014e800010a7983 */ /* 0x000ee20000300a00 */
[----:B-1----:R-:W-:-:S03]  /*219e0*/  IMAD.MOV.U32 R3, RZ, RZ, R235 ;  /* 0x000000ffff037224 */ /* 0x002fc600078e00eb */
[----:B----4-:R-:W-:Y:S04]  /*219f0*/  STL [R1+0xe54], R212 ;  /* 0x000e54d401007387 */ /* 0x010fe80000100800 */
[----:B------:R1:W-:Y:S02]  /*21a00*/  STL [R1+0xe48], R3 ;  /* 0x000e480301007387 */ /* 0x0003e40000100800 */
[----:B-1----:R-:W-:Y:S02]  /*21a10*/  MOV R3, R213 ;  /* 0x000000d500037202 */ /* 0x002fe40000000f00 */
        /* <DEDUP_REMOVED lines=12> */
[----:B------:R-:W-:Y:S04]  /*21ae0*/  STL [R1+0xe74], R8 ;  /* 0x000e740801007387 */ /* 0x000fe80000100800 */
[----:B------:R2:W-:Y:S04]  /*21af0*/  STL [R1+0xe68], R3 ;  /* 0x000e680301007387 */ /* 0x0005e80000100800 */
[----:B------:R-:W5:Y:S04]  /*21b00*/  LDL.LU.64 R88, [R1+0x16c0] ;  /* 0x0016c00001587983 */ /* 0x000f680000300a00 */
[----:B-1----:R-:W5:Y:S01]  /*21b10*/  LDL.LU.64 R226, [R1+0x16c8] ;  /* 0x0016c80001e27983 */ /* 0x002f620000300a00 */
[----:B--2---:R-:W-:-:S05]  /*21b20*/  IMAD.MOV.U32 R3, RZ, RZ, R9 ;  /* 0x000000ffff037224 */ /* 0x004fca00078e0009 */
[----:B------:R1:W-:Y:S04]  /*21b30*/  STL [R1+0xe70], R3 ;  /* 0x000e700301007387 */ /* 0x0003e80000100800 */
[----:B------:R-:W-:Y:S04]  /*21b40*/  STL [R1+0xe7c], R228 ;  /* 0x000e7ce401007387 */ /* 0x000fe80000100800 */
[----:B------:R-:W2:Y:S01]  /*21b50*/  LDL.LU.64 R8, [R1+0x16a0] ;  /* 0x0016a00001087983 */ /* 0x000ea20000300a00 */
[----:B-1----:R-:W-:-:S03]  /*21b60*/  IMAD.MOV.U32 R3, RZ, RZ, R229 ;  /* 0x000000ffff037224 */ /* 0x002fc600078e00e5 */
[----:B------:R-:W-:Y:S04]  /*21b70*/  STL [R1+0xe84], R230 ;  /* 0x000e84e601007387 */ /* 0x000fe80000100800 */
[----:B------:R1:W-:Y:S04]  /*21b80*/  STL [R1+0xe78], R3 ;  /* 0x000e780301007387 */ /* 0x0003e80000100800 */
[----:B------:R-:W2:Y:S01]  /*21b90*/  LDL.LU.64 R90, [R1+0x16a8] ;  /* 0x0016a800015a7983 */ /* 0x000ea20000300a00 */
[----:B-1----:R-:W-:-:S03]  /*21ba0*/  MOV R3, R231 ;  /* 0x000000e700037202 */ /* 0x002fc60000000f00 */
[----:B---3--:R-:W-:Y:S04]  /*21bb0*/  STL [R1+0xe8c], R208 ;  /* 0x000e8cd001007387 */ /* 0x008fe80000100800 */
[----:B------:R1:W-:Y:S04]  /*21bc0*/  STL [R1+0xe80], R3 ;  /* 0x000e800301007387 */ /* 0x0003e80000100800 */
[----:B------:R-:W3:Y:S04]  /*21bd0*/  LDL.LU.64 R232, [R1+0x1670] ;  /* 0x0016700001e87983 */ /* 0x000ee80000300a00 */
[----:B------:R-:W3:Y:S01]  /*21be0*/  LDL.LU.64 R234, [R1+0x1680] ;  /* 0x0016800001ea7983 */ /* 0x000ee20000300a00 */
[----:B-1----:R-:W-:-:S05]  /*21bf0*/  IMAD.MOV.U32 R3, RZ, RZ, R209 ;  /* 0x000000ffff037224 */ /* 0x002fca00078e00d1 */
[----:B------:R1:W-:Y:S04]  /*21c00*/  STL [R1+0xe88], R3 ;  /* 0x000e880301007387 */ /* 0x0003e80000100800 */
[----:B------:R-:W-:Y:S01]  /*21c10*/  STL [R1+0xe94], R210 ;  /* 0x000e94d201007387 */ /* 0x000fe20000100800 */
[----:B-1----:R-:W-:-:S03]  /*21c20*/  IMAD.MOV.U32 R3, RZ, RZ, R211 ;  /* 0x000000ffff037224 */ /* 0x002fc600078e00d3 */
[----:B------:R-:W3:Y:S04]  /*21c30*/  LDL.LU.64 R228, [R1+0x1640] ;  /* 0x0016400001e47983 */ /* 0x000ee80000300a00 */
[----:B------:R-:W3:Y:S04]  /*21c40*/  LDL.LU.64 R230, [R1+0x1650] ;  /* 0x0016500001e67983 */ /* 0x000ee80000300a00 */
[----:B------:R1:W-:Y:S02]  /*21c50*/  STL [R1+0xe90], R3 ;  /* 0x000e900301007387 */ /* 0x0003e40000100800 */
[----:B-1----:R-:W-:-:S02]  /*21c60*/  MOV R3, R11 ;  /* 0x0000000b00037202 */ /* 0x002fc40000000f00 */
[----:B------:R1:W-:Y:S04]  /*21c70*/  STL [R1+0xe9c], R10 ;  /* 0x000e9c0a01007387 */ /* 0x0003e80000100800 */
[----:B------:R-:W3:Y:S04]  /*21c80*/  LDL.LU.64 R208, [R1+0x1600] ;  /* 0x0016000001d07983 */ /* 0x000ee80000300a00 */
[----:B-1----:R-:W3:Y:S04]  /*21c90*/  LDL.LU.64 R10, [R1+0x1610] ;  /* 0x00161000010a7983 */ /* 0x002ee80000300a00 */
[----:B------:R4:W-:Y:S02]  /*21ca0*/  STL [R1+0xe98], R3 ;  /* 0x000e980301007387 */ /* 0x0009e40000100800 */
[----:B----4-:R-:W-:-:S02]  /*21cb0*/  IMAD.MOV.U32 R3, RZ, RZ, R213 ;  /* 0x000000ffff037224 */ /* 0x010fc400078e00d5 */
[----:B------:R-:W-:Y:S04]  /*21cc0*/  STL [R1+0xea4], R212 ;  /* 0x000ea4d401007387 */ /* 0x000fe80000100800 */
[----:B------:R-:W4:Y:S04]  /*21cd0*/  LDL.LU.64 R210, [R1+0x15b0] ;  /* 0x0015b00001d27983 */ /* 0x000f280000300a00 */
[----:B------:R5:W-:Y:S02]  /*21ce0*/  STL [R1+0xea0], R3 ;  /* 0x000ea00301007387 */ /* 0x000be40000100800 */
[----:B-----5:R-:W-:-:S02]  /*21cf0*/  IMAD.MOV.U32 R3, RZ, RZ, R215 ;  /* 0x000000ffff037224 */ /* 0x020fc400078e00d7 */
[----:B------:R1:W-:Y:S04]  /*21d00*/  STL [R1+0xeac], R214 ;  /* 0x000eacd601007387 */ /* 0x0003e80000100800 */
[----:B------:R-:W5:Y:S04]  /*21d10*/  LDL.LU.64 R212, [R1+0x15c0] ;  /* 0x0015c00001d47983 */ /* 0x000f680000300a00 */
[----:B------:R-:W-:Y:S04]  /*21d20*/  STL [R1+0xeb4], R224 ;  /* 0x000eb4e001007387 */ /* 0x000fe80000100800 */
[----:B------:R1:W-:Y:S04]  /*21d30*/  STL [R1+0xea8], R3 ;  /* 0x000ea80301007387 */ /* 0x0003e80000100800 */
[----:B-1----:R-:W5:Y:S01]  /*21d40*/  LDL.LU.64 R214, [R1+0x1568] ;  /* 0x0015680001d67983 */ /* 0x002f620000300a00 */
[----:B------:R-:W-:-:S03]  /*21d50*/  MOV R3, R225 ;  /* 0x000000e100037202 */ /* 0x000fc60000000f00 */
[----:B------:R-:W4:Y:S04]  /*21d60*/  LDL.LU.64 R224, [R1+0x1570] ;  /* 0x0015700001e07983 */ /* 0x000f280000300a00 */
[----:B------:R1:W-:Y:S02]  /*21d70*/  STL [R1+0xeb0], R3 ;  /* 0x000eb00301007387 */ /* 0x0003e40000100800 */
[----:B-1----:R-:W-:Y:S02]  /*21d80*/  IMAD.MOV.U32 R3, RZ, RZ, R89 ;  /* 0x000000ffff037224 */ /* 0x002fe400078e0059 */
[----:B------:R-:W-:Y:S04]  /*21d90*/  STL [R1+0xebc], R88 ;  /* 0x000ebc5801007387 */ /* 0x000fe80000100800 */
[----:B------:R-:W-:Y:S04]  /*21da0*/  STL [R1+0xec4], R226 ;  /* 0x000ec4e201007387 */ /* 0x000fe80000100800 */
[----:B------:R1:W-:Y:S02]  /*21db0*/  STL [R1+0xeb8], R3 ;  /* 0x000eb80301007387 */ /* 0x0003e40000100800 */
[----:B-1----:R-:W-:-:S02]  /*21dc0*/  IMAD.MOV.U32 R3, RZ, RZ, R227 ;  /* 0x000000ffff037224 */ /* 0x002fc400078e00e3 */
[----:B--2---:R-:W-:Y:S04]  /*21dd0*/  STL [R1+0xecc], R8 ;  /* 0x000ecc0801007387 */ /* 0x004fe80000100800 */
        /* <DEDUP_REMOVED lines=9> */
[----:B------:R-:W-:Y:S01]  /*21e70*/  STL [R1+0xee4], R234 ;  /* 0x000ee4ea01007387 */ /* 0x000fe20000100800 */
[----:B-1----:R-:W-:-:S05]  /*21e80*/  IMAD.MOV.U32 R3, RZ, RZ, R233 ;  /* 0x000000ffff037224 */ /* 0x002fca00078e00e9 */
[----:B------:R1:W-:Y:S02]  /*21e90*/  STL [R1+0xed8], R3 ;  /* 0x000ed80301007387 */ /* 0x0003e40000100800 */
[----:B-1----:R-:W-:Y:S02]  /*21ea0*/  MOV R3, R235 ;  /* 0x000000eb00037202 */ /* 0x002fe40000000f00 */
        /* <DEDUP_REMOVED lines=10> */
[----:B------:R1:W-:Y:S02]  /*21f50*/  STL [R1+0xef8], R3 ;  /* 0x000ef80301007387 */ /* 0x0003e40000100800 */
[----:B-1----:R-:W-:Y:S01]  /*21f60*/  IMAD.MOV.U32 R3, RZ, RZ, R11 ;  /* 0x000000ffff037224 */ /* 0x002fe200078e000b */
[----:B----4-:R-:W-:-:S04]  /*21f70*/  MOV R4, R225 ;  /* 0x000000e100047202 */ /* 0x010fc80000000f00 */
[----:B------:R1:W-:Y:S01]  /*21f80*/  STL [R1+0xf00], R3 ;  /* 0x000f000301007387 */ /* 0x0003e20000100800 */
[----:B------:R-:W3:Y:S03]  /*21f90*/  LDC R11, c[0x0][0x230] ;  /* 0x00008c00ff0b7b82 */ /* 0x000ee60000000800 */
[----:B------:R-:W-:Y:S01]  /*21fa0*/  STL [R1+0xf0c], R210 ;  /* 0x000f0cd201007387 */ /* 0x000fe20000100800 */
[----:B-1----:R-:W-:-:S03]  /*21fb0*/  IMAD.MOV.U32 R3, RZ, RZ, R211 ;  /* 0x000000ffff037224 */ /* 0x002fc600078e00d3 */
[----:B-----5:R-:W-:Y:S04]  /*21fc0*/  STL [R1+0xf14], R212 ;  /* 0x000f14d401007387 */ /* 0x020fe80000100800 */
[----:B------:R1:W-:Y:S04]  /*21fd0*/  STL [R1+0xf08], R3 ;  /* 0x000f080301007387 */ /* 0x0003e80000100800 */
[----:B------:R-:W-:Y:S01]  /*21fe0*/  STL [R1+0xf1c], R214 ;  /* 0x000f1cd601007387 */ /* 0x000fe20000100800 */
[----:B-1----:R-:W-:-:S05]  /*21ff0*/  MOV R3, R213 ;  /* 0x000000d500037202 */ /* 0x002fca0000000f00 */
[----:B------:R1:W-:Y:S04]  /*22000*/  STL [R1+0xf10], R3 ;  /* 0x000f100301007387 */ /* 0x0003e80000100800 */
[----:B------:R-:W-:Y:S01]  /*22010*/  STL [R1+0xf24], R224 ;  /* 0x000f24e001007387 */ /* 0x000fe20000100800 */
[----:B-1----:R-:W-:-:S05]  /*22020*/  IMAD.MOV.U32 R3, RZ, RZ, R215 ;  /* 0x000000ffff037224 */ /* 0x002fca00078e00d7 */
[----:B------:R-:W-:Y:S04]  /*22030*/  STL [R1+0xf18], R3 ;  /* 0x000f180301007387 */ /* 0x000fe80000100800 */
[----:B------:R2:W-:Y:S02]  /*22040*/  STL [R1+0xf20], R4 ;  /* 0x000f200401007387 */ /* 0x0005e40000100800 */
[----:B--2---:R-:W-:Y:S02]  /*22050*/  IMAD.MOV.U32 R4, RZ, RZ, R227 ;  /* 0x000000ffff047224 */ /* 0x004fe400078e00e3 */
[----:B------:R-:W-:Y:S04]  /*22060*/  STL [R1+0xf2c], R226 ;  /* 0x000f2ce201007387 */ /* 0x000fe80000100800 */
[----:B------:R1:W-:Y:S01]  /*22070*/  STL [R1+0xf28], R4 ;  /* 0x000f280401007387 */ /* 0x0003e20000100800 */
[----:B------:R-:W-:-:S03]  /*22080*/  IMAD.MOV.U32 R5, RZ, RZ, R9 ;  /* 0x000000ffff057224 */ /* 0x000fc600078e0009 */
[----:B------:R-:W-:Y:S04]  /*22090*/  STL [R1+0xf34], R8 ;  /* 0x000f340801007387 */ /* 0x000fe80000100800 */
[----:B------:R2:W-:Y:S04]  /*220a0*/  STL [R1+0xf30], R5 ;  /* 0x000f300501007387 */ /* 0x0005e80000100800 */
        /* <DEDUP_REMOVED lines=102> */
[----:B------:R4:W-:Y:S01]  /*22710*/  STL [R1+0xf4], RZ ;  /* 0x0000f4ff01007387 */ /* 0x0009e20000100800 */
[----:B------:R-:W5:Y:S03]  /*22720*/  S2R R10, SR_TID.X ;  /* 0x00000000000a7919 */ /* 0x000f660000002100 */
        /* <DEDUP_REMOVED lines=29> */
[----:B-----5:R-:W-:-:S03]  /*22900*/  LOP3.LUT R252, R10, 0x7, RZ, 0xc0, !PT ;  /* 0x000000070afc7812 */ /* 0x020fc600078ec0ff */
[----:B------:R4:W-:Y:S04]  /*22910*/  STL [R1+0x5c], RZ ;  /* 0x00005cff01007387 */ /* 0x0009e80000100800 */
[----:B------:R4:W-:Y:S04]  /*22920*/  STL [R1+0x30], RZ ;  /* 0x000030ff01007387 */ /* 0x0009e80000100800 */
[----:B------:R4:W-:Y:S04]  /*22930*/  STL [R1+0x34], RZ ;  /* 0x000034ff01007387 */ /* 0x0009e80000100800 */
[----:B------:R4:W-:Y:S04]  /*22940*/  STL [R1+0x38], RZ ;  /* 0x000038ff01007387 */ /* 0x0009e80000100800 */
[----:B------:R4:W-:Y:S01]  /*22950*/  STL [R1+0x3c], RZ ;  /* 0x00003cff01007387 */ /* 0x0009e20000100800 */
[----:B------:R-:W-:-:S02]  /*22960*/  IMAD R252, R252, 0x210, RZ ;  /* 0x00000210fcfc7824 */ /* 0x000fc400078e02ff */
[----:B------:R-:W-:Y:S02]  /*22970*/  IMAD.SHL.U32 R3, R10, 0x2, RZ ;  /* 0x000000020a037824 */ /* 0x000fe400078e00ff */
[----:B---3--:R-:W-:-:S03]  /*22980*/  VIADD R11, R11, 0x7f ;  /* 0x0000007f0b0b7836 */ /* 0x008fc60000000000 */
[----:B------:R-:W-:Y:S02]  /*22990*/  LOP3.LUT R252, R252, 0x30, R3, 0x78, !PT ;  /* 0x00000030fcfc7812 */ /* 0x000fe400078e7803 */
[----:B------:R-:W-:Y:S02]  /*229a0*/  SHF.L.U32 R3, R10, 0x7, RZ ;  /* 0x000000070a037819 */ /* 0x000fe400000006ff */
[----:B------:R-:W-:Y:S02]  /*229b0*/  SHF.R.S32.HI R6, RZ, 0x1f, R11 ;  /* 0x0000001fff067819 */ /* 0x000fe4000001140b */
[----:B------:R-:W-:Y:S02]  /*229c0*/  LOP3.LUT R252, R252, 0x1000, R3, 0xf8, !PT ;  /* 0x00001000fcfc7812 */ /* 0x000fe400078ef803 */
[----:B-1----:R-:W-:Y:S02]  /*229d0*/  SHF.R.S32.HI R4, RZ, 0x1f, R0 ;  /* 0x0000001fff047819 */ /* 0x002fe40000011400 */
[----:B------:R-:W-:-:S02]  /*229e0*/  SHF.R.S32.HI R3, RZ, 0x1f, R2 ;  /* 0x0000001fff037819 */ /* 0x000fc40000011402 */
[----:B------:R-:W-:Y:S01]  /*229f0*/  LEA.HI R6, R6, R11, RZ, 0x7 ;  /* 0x0000000b06067211 */ /* 0x000fe200078f38ff */
[C---:B--2---:R-:W-:Y:S01]  /*22a00*/  IMAD.SHL.U32 R5, R0.reuse, 0x4, RZ ;  /* 0x0000000400057824 */ /* 0x044fe200078e00ff */
[----:B------:R-:W-:Y:S02]  /*22a10*/  SHF.L.U64.HI R4, R0, 0x2, R4 ;  /* 0x0000000200047819 */ /* 0x000fe40000010204 */
[----:B------:R-:W-:Y:S02]  /*22a20*/  CS2R R188, SRZ ;  /* 0x0000000000bc7805 */ /* 0x000fe4000001ff00 */
[C---:B------:R-:W-:Y:S02]  /*22a30*/  SHF.L.U64.HI R3, R2.reuse, 0x2, R3 ;  /* 0x0000000202037819 */ /* 0x040fe40000010203 */
[----:B------:R-:W-:Y:S02]  /*22a40*/  CS2R R190, SRZ ;  /* 0x0000000000be7805 */ /* 0x000fe4000001ff00 */
[----:B------:R-:W-:-:S02]  /*22a50*/  SHF.L.U32 R2, R2, 0x2, RZ ;  /* 0x0000000202027819 */ /* 0x000fc400000006ff */
        /* <DEDUP_REMOVED lines=46> */
[----:B------:R-:W-:Y:S02]  /*22d40*/  SHF.R.S32.HI R0, RZ, 0x7, R6 ;  /* 0x00000007ff007819 */ /* 0x000fe40000011406 */
        /* <DEDUP_REMOVED lines=11> */
[----:B------:R-:W-:Y:S01]  /*22e00*/  CS2R R10, SRZ ;  /* 0x00000000000a7805 */ /* 0x000fe2000001ff00 */
[----:B------:R-:W-:Y:S01]  /*22e10*/  UMOV UR5, 0x1 ;  /* 0x0000000100057882 */ /* 0x000fe20000000000 */
[----:B----4-:R-:W-:-:S05]  /*22e20*/  UMOV UR6, 0xffffffff ;  /* 0xffffffff00067882 */ /* 0x010fca0000000000 */
.L_x_1:
[----:B------:R-:W-:-:S04]  /*22e30*/  DEPBAR.LE SB0, 0x2 ;  /* 0x000080800000791a */ /* 0x000fc80000000000 */
[----:B------:R-:W-:Y:S01]  /*22e40*/  UIADD3 UR6, UR6, 0x1, URZ ;  /* 0x0000000106067890 */ /* 0x000fe2000fffe03f */
[----:B------:R-:W-:Y:S03]  /*22e50*/  STL [R1+0x25e0], R213 ;  /* 0x0025e0d501007387 */ /* 0x000fe60000100800 */
[----:B------:R-:W-:Y:S01]  /*22e60*/  UISETP.GT.AND UP0, UPT, UR6, 0x1, UPT ;  /* 0x000000010600788c */ /* 0x000fe2000bf04270 */
[----:B------:R-:W-:Y:S03]  /*22e70*/  STL [R1+0x25dc], R214 ;  /* 0x0025dcd601007387 */ /* 0x000fe60000100800 */
[----:B------:R-:W-:Y:S01]  /*22e80*/  USEL UR6, UR6, URZ, !UP0 ;  /* 0x0000003f06067287 */ /* 0x000fe2000c000000 */
[----:B------:R-:W-:Y:S03]  /*22e90*/  STL [R1+0x25d8], R215 ;  /* 0x0025d8d701007387 */ /* 0x000fe60000100800 */
[----:B------:R-:W-:Y:S01]  /*22ea0*/  ULEA UR7, UR6, UR4, 0x10 ;  /* 0x0000000406077291 */ /* 0x000fe2000f8e803f */
[----:B------:R-:W-:Y:S06]  /*22eb0*/  BAR.SYNC.DEFER_BLOCKING 0x0 ;  /* 0x0000000000007b1d */ /* 0x000fec0000010000 */
[----:B------:R-:W-:Y:S04]  /*22ec0*/  STL [R1+0x25d4], R224 ;  /* 0x0025d4e001007387 */ /* 0x000fe80000100800 */
[----:B------:R-:W-:Y:S04]  /*22ed0*/  STL [R1+0x25d0], R225 ;  /* 0x0025d0e101007387 */ /* 0x000fe80000100800 */
[----:B------:R-:W-:Y:S04]  /*22ee0*/  STL [R1+0x25cc], R226 ;  /* 0x0025cce201007387 */ /* 0x000fe80000100800 */
[----:B------:R-:W-:Y:S04]  /*22ef0*/  STL [R1+0x25c8], R227 ;  /* 0x0025c8e301007387 */ /* 0x000fe80000100800 */
[----:B-----5:R-:W1:Y:S04]  /*22f00*/  LDSM.16.M88.4 R52, [R252+UR7+0x20000] ;  /* 0x02000007fc34783b */ /* 0x020e680008000200 */
[----:B------:R-:W2:Y:S04]  /*22f10*/  LDSM.16.M88.4 R48, [R252+UR7+0x22000] ;  /* 0x02200007fc30783b */ /* 0x000ea80008000200 */
[----:B------:R-:W3:Y:S04]  /*22f20*/  LDSM.16.M88.4 R60, [R252+UR7+0x24000] ;  /* 0x02400007fc3c783b */ /* 0x000ee80008000200 */
[----:B------:R-:W-:Y:S04]  /*22f30*/  STL.64 [R1+0x2580], R10 ;  /* 0x0025800a01007387 */ /* 0x000fe80000100a00 */
[----:B------:R-:W-:Y:S04]  /*22f40*/  STL.64 [R1+0x2578], R8 ;  /* 0x0025780801007387 */ /* 0x000fe80000100a00 */
[----:B------:R-:W-:Y:S04]  /*22f50*/  STL [R1+0x174c], R5 ;  /* 0x00174c0501007387 */ /* 0x000fe80000100800 */
[----:B------:R-:W-:Y:S04]  /*22f60*/  STL [R1+0x1748], R4 ;  /* 0x0017480401007387 */ /* 0x000fe80000100800 */
[----:B------:R4:W-:Y:S04]  /*22f70*/  STL [R1+0x1744], R2 ;  /* 0x0017440201007387 */ /* 0x0009e80000100800 */
[----:B------:R-:W-:Y:S01]  /*22f80*/  STL [R1+0x1740], R3 ;  /* 0x0017400301007387 */ /* 0x000fe20000100800 */
[----:B------:R-:W4:Y:S03]  /*22f90*/  S2R R0, SR_TID.X ;  /* 0x0000000000007919 */ /* 0x000f260000002100 */
[----:B-1----:R-:W-:Y:S04]  /*22fa0*/  STL [R1+0x2570], R55 ;  /* 0x0025703701007387 */ /* 0x002fe80000100800 */
[----:B--2---:R-:W-:Y:S04]  /*22fb0*/  STL [R1+0x2568], R50 ;  /* 0x0025683201007387 */ /* 0x004fe80000100800 */
[----:B------:R-:W-:Y:S04]  /*22fc0*/  STL [R1+0x2564], R51 ;  /* 0x0025643301007387 */ /* 0x000fe80000100800 */
[----:B---3--:R-:W-:Y:S04]  /*22fd0*/  STL [R1+0x256c], R62 ;  /* 0x00256c3e01007387 */ /* 0x008fe80000100800 */
[----:B------:R-:W-:Y:S04]  /*22fe0*/  STL [R1+0x2560], R63 ;  /* 0x0025603f01007387 */ /* 0x000fe80000100800 */
[----:B------:R-:W-:Y:S04]  /*22ff0*/  STL [R1+0x24d8], R252 ;  /* 0x0024d8fc01007387 */ /* 0x000fe80000100800 */
[----:B------:R-:W2:Y:S04]  /*23000*/  LDL.LU.64 R148, [R1+0x290] ;  /* 0x0002900001947983 */ /* 0x000ea80000300a00 */
[----:B------:R-:W2:Y:S01]  /*23010*/  LDL.LU.64 R150, [R1+0x298] ;  /* 0x0002980001967983 */ /* 0x000ea20000300a00 */
[----:B----4-:R-:W-:-:S02]  /*23020*/  LOP3.LUT R6, R0, 0x3, RZ, 0xc0, !PT ;  /* 0x0000000300067812 */ /* 0x010fc400078ec0ff */
[----:B------:R-:W-:Y:S01]  /*23030*/  LOP3.LUT R0, R0, 0x1c, RZ, 0xc0, !PT ;  /* 0x0000001c00007812 */ /* 0x000fe200078ec0ff */
[----:B------:R-:W3:Y:S04]  /*23040*/  LDL.LU.64 R140, [R1+0x280] ;  /* 0x00028000018c7983 */ /* 0x000ee80000300a00 */
[----:B------:R-:W3:Y:S01]  /*23050*/  LDL.LU.64 R142, [R1+0x288] ;  /* 0x00028800018e7983 */ /* 0x000ee20000300a00 */
[----:B------:R-:W-:-:S03]  /*23060*/  IMAD R0, R6, 0x220, R0 ;  /* 0x0000022006007824 */ /* 0x000fc600078e0200 */
[----:B------:R-:W4:Y:S02]  /*23070*/  LDL.LU.64 R136, [R1+0x270] ;  /* 0x0002700001887983 */ /* 0x000f240000300a00 */
[C---:B------:R-:W-:Y:S02]  /*23080*/  LOP3.LUT R6, R0.reuse, 0x20, RZ, 0x3c, !PT ;  /* 0x0000002000067812 */ /* 0x040fe400078e3cff */
[----:B------:R-:W4:Y:S01]  /*23090*/  LDL.LU.64 R138, [R1+0x278] ;  /* 0x00027800018a7983 */ /* 0x000f220000300a00 */
[C---:B------:R-:W-:Y:S02]  /*230a0*/  LOP3.LUT R7, R0.reuse, 0x40, RZ, 0x3c, !PT ;  /* 0x0000004000077812 */ /* 0x040fe400078e3cff */
[----:B------:R-:W-:Y:S01]  /*230b0*/  LOP3.LUT R2, R0, 0x60, RZ, 0x3c, !PT ;  /* 0x0000006000027812 */ /* 0x000fe200078e3cff */
[----:B------:R-:W-:Y:S04]  /*230c0*/  LDS R12, [R0+UR7] ;  /* 0x00000007000c7984 */ /* 0x000fe80008000800 */
[----:B------:R-:W-:Y:S04]  /*230d0*/  LDS R14, [R0+UR7+0x800] ;  /* 0x00080007000e7984 */ /* 0x000fe80008000800 */
[----:B------:R-:W-:Y:S04]  /*230e0*/  LDS R13, [R6+UR7] ;  /* 0x00000007060d7984 */ /* 0x000fe80008000800 */
[----:B------:R-:W1:Y:S04]  /*230f0*/  LDS R15, [R6+UR7+0x800] ;  /* 0x00080007060f7984 */ /* 0x000e680008000800 */
[----:B------:R-:W-:Y:S04]  /*23100*/  LDSM.16.M88.4 R56, [R252+UR7+0x26000] ;  /* 0x02600007fc38783b */ /* 0x000fe80008000200 */
[----:B------:R-:W-:Y:S04]  /*23110*/  LDSM.16.M88.4 R68, [R252+UR7+0x28000] ;  /* 0x02800007fc44783b */ /* 0x000fe80008000200 */
[----:B------:R-:W-:Y:S04]  /*23120*/  LDSM.16.M88.4 R64, [R252+UR7+0x2a000] ;  /* 0x02a00007fc40783b */ /* 0x000fe80008000200 */
[----:B------:R-:W-:Y:S04]  /*23130*/  LDSM.16.M88.4 R44, [R252+UR7+0x2c000] ;  /* 0x02c00007fc2c783b */ /* 0x000fe80008000200 */
[----:B------:R-:W-:Y:S04]  /*23140*/  LDSM.16.M88.4 R40, [R252+UR7+0x2e000] ;  /* 0x02e00007fc28783b */ /* 0x000fe80008000200 */
[----:B------:R-:W-:Y:S04]  /*23150*/  LDS R36, [R7+UR7] ;  /* 0x0000000707247984 */ /* 0x000fe80008000800 */
[----:B------:R-:W-:Y:S04]  /*23160*/  LDS R38, [R7+UR7+0x800] ;  /* 0x0008000707267984 */ /* 0x000fe80008000800 */
[----:B------:R-:W-:Y:S04]  /*23170*/  LDS R37, [R2+UR7] ;  /* 0x0000000702257984 */ /* 0x000fe80008000800 */
[----:B------:R-:W1:Y:S02]  /*23180*/  LDS R39, [R2+UR7+0x800] ;  /* 0x0008000702277984 */ /* 0x000e640008000800 */
[----:B-1----:R-:W-:Y:S02]  /*23190*/  HMMA.1688.F32.TF32 R104, R12, R52, R188 ;  /* 0x000000340c68723c */ /* 0x002fe400000810bc */
[----:B------:R-:W-:Y:S04]  /*231a0*/  LDS R100, [R0+UR7+0x80] ;  /* 0x0000800700647984 */ /* 0x000fe80008000800 */
[----:B------:R-:W-:Y:S04]  /*231b0*/  LDS R102, [R0+UR7+0x880] ;  /* 0x0008800700667984 */ /* 0x000fe80008000800 */
[----:B------:R-:W-:Y:S04]  /*231c0*/  LDS R101, [R6+UR7+0x80] ;  /* 0x0000800706657984 */ /* 0x000fe80008000800 */
[----:B------:R-:W1:Y:S04]  /*231d0*/  LDS R103, [R6+UR7+0x880] ;  /* 0x0008800706677984 */ /* 0x000e680008000800 */
[----:B------:R-:W-:Y:S04]  /*231e0*/  LDS R120, [R7+UR7+0x80] ;  /* 0x0000800707787984 */ /* 0x000fe80008000800 */
[----:B------:R-:W-:Y:S02]  /*231f0*/  LDS R122, [R7+UR7+0x880] ;  /* 0x00088007077a7984 */ /* 0x000fe40008000800 */
[----:B------:R-:W-:Y:S01]  /*23200*/  IMAD.MOV.U32 R11, RZ, RZ, R104 ;  /* 0x000000ffff0b7224 */ /* 0x000fe200078e0068 */
[----:B------:R-:W-:Y:S01]  /*23210*/  MOV R9, R106 ;  /* 0x0000006a00097202 */ /* 0x000fe20000000f00 */
[----:B------:R-:W-:Y:S01]  /*23220*/  IMAD.MOV.U32 R10, RZ, RZ, R105 ;  /* 0x000000ffff0a7224 */ /* 0x000fe200078e0069 */
[----:B------:R-:W-:Y:S01]  /*23230*/  LDS R121, [R2+UR7+0x80] ;  /* 0x0000800702797984 */ /* 0x000fe20008000800 */
[----:B------:R-:W-:-:S02]  /*23240*/  IMAD.MOV.U32 R8, RZ, RZ, R107 ;  /* 0x000000ffff087224 */ /* 0x000fc400078e006b */
[----:B------:R-:W-:Y:S01]  /*23250*/  HMMA.1688.F32.TF32 R104, R12, R48, R184 ;  /* 0x000000300c68723c */ /* 0x000fe200000810b8 */
[----:B------:R-:W4:Y:S04]  /*23260*/  LDS R123, [R2+UR7+0x880] ;  /* 0x00088007027b7984 */ /* 0x000f280008000800 */
[----:B------:R-:W-:Y:S01]  /*23270*/  LDS R216, [R0+UR7+0x180] ;  /* 0x0001800700d87984 */ /* 0x000fe20008000800 */
[C---:B------:R-:W-:Y:S03]  /*23280*/  HMMA.1688.F32.TF32 R248, R36.reuse, R52, R248 ;  /* 0x0000003424f8723c */ /* 0x040fe600000810f8 */
[----:B------:R-:W-:Y:S03]  /*23290*/  LDS R218, [R0+UR7+0x980] ;  /* 0x0009800700da7984 */ /* 0x000fe60008000800 */
[C---:B------:R-:W-:Y:S01]  /*232a0*/  HMMA.1688.F32.TF32 R244, R36.reuse, R48, R244 ;  /* 0x0000003024f4723c */ /* 0x040fe200000810f4 */
[----:B------:R-:W-:Y:S04]  /*232b0*/  LDS R217, [R6+UR7+0x180] ;  /* 0x0001800706d97984 */ /* 0x000fe80008000800 */
[----:B------:R-:W-:Y:S01]  /*232c0*/  LDS R219, [R6+UR7+0x980] ;  /* 0x0009800706db7984 */ /* 0x000fe20008000800 */
[C---:B------:R-:W-:Y:S03]  /*232d0*/  HMMA.1688.F32.TF32 R240, R36.reuse, R60, R240 ;  /* 0x0000003c24f0723c */ /* 0x040fe600000810f0 */
[----:B------:R-:W-:Y:S03]  /*232e0*/  LDS R184, [R7+UR7+0x100] ;  /* 0x0001000707b87984 */ /* 0x000fe60008000800 */
[----:B------:R-:W-:Y:S01]  /*232f0*/  IMAD.MOV.U32 R203, RZ, RZ, R104 ;  /* 0x000000ffffcb7224 */ /* 0x000fe200078e0068 */
[----:B------:R-:W-:Y:S01]  /*23300*/  MOV R202, R105 ;  /* 0x0000006900ca7202 */ /* 0x000fe20000000f00 */
[----:B------:R-:W-:Y:S01]  /*23310*/  IMAD.MOV.U32 R201, RZ, RZ, R106 ;  /* 0x000000ffffc97224 */ /* 0x000fe200078e006a */
[----:B------:R-:W-:Y:S01]  /*23320*/  HMMA.1688.F32.TF32 R236, R36, R56, R236 ;  /* 0x0000003824ec723c */ /* 0x000fe200000810ec */
[----:B------:R-:W-:Y:S01]  /*23330*/  IMAD.MOV.U32 R200, RZ, RZ, R107 ;  /* 0x000000ffffc87224 */ /* 0x000fe200078e006b */
[----:B------:R-:W-:Y:S04]  /*23340*/  LDS R186, [R7+UR7+0x900] ;  /* 0x0009000707ba7984 */ /* 0x000fe80008000800 */
[----:B------:R-:W-:Y:S01]  /*23350*/  HMMA.1688.F32.TF32 R104, R12, R60, R180 ;  /* 0x0000003c0c68723c */ /* 0x000fe200000810b4 */
[----:B------:R-:W-:Y:S04]  /*23360*/  LDS R185, [R2+UR7+0x100] ;  /* 0x0001000702b97984 */ /* 0x000fe80008000800 */
[----:B------:R-:W-:-:S15]  /*23370*/  LDS R187, [R2+UR7+0x900] ;  /* 0x0009000702bb7984 */ /* 0x000fde0008000800 */
[----:B------:R-:W-:-:S04]  /*23380*/  NOP ;  /* 0x0000000000007918 */ /* 0x000fc80000000000 */
[----:B------:R-:W-:Y:S01]  /*23390*/  MOV R207, R104 ;  /* 0x0000006800cf7202 */ /* 0x000fe20000000f00 */
[----:B------:R-:W-:Y:S01]  /*233a0*/  IMAD.MOV.U32 R206, RZ, RZ, R105 ;  /* 0x000000ffffce7224 */ /* 0x000fe200078e0069 */
[----:B------:R-:W-:Y:S01]  /*233b0*/  MOV R204, R107 ;  /* 0x0000006b00cc7202 */ /* 0x000fe20000000f00 */
[----:B------:R-:W-:Y:S02]  /*233c0*/  IMAD.MOV.U32 R205, RZ, RZ, R106 ;  /* 0x000000ffffcd7224 */ /* 0x000fe400078e006a */
[----:B------:R-:W-:-:S15]  /*233d0*/  HMMA.1688.F32.TF32 R104, R12, R56, R176 ;  /* 0x000000380c68723c */ /* 0x000fde00000810b0 */
[----:B------:R-:W-:-:S09]  /*233e0*/  NOP ;  /* 0x0000000000007918 */ /* 0x000fd20000000000 */
[----:B------:R-:W-:Y:S01]  /*233f0*/  IMAD.MOV.U32 R223, RZ, RZ, R104 ;  /* 0x000000ffffdf7224 */ /* 0x000fe200078e0068 */
[----:B------:R-:W-:Y:S01]  /*23400*/  MOV R221, R106 ;  /* 0x0000006a00dd7202 */ /* 0x000fe20000000f00 */
[----:B------:R-:W-:Y:S02]  /*23410*/  IMAD.MOV.U32 R222, RZ, RZ, R105 ;  /* 0x000000ffffde7224 */ /* 0x000fe400078e0069 */
        /* <DEDUP_REMOVED lines=9> */
[----:B------:R-:W-:Y:S01]  /*234b0*/  MOV R213, R104 ;  /* 0x0000006800d57202 */ /* 0x000fe20000000f00 */
[----:B------:R-:W-:Y:S01]  /*234c0*/  IMAD.MOV.U32 R214, RZ, RZ, R105 ;  /* 0x000000ffffd67224 */ /* 0x000fe200078e0069 */
[----:B------:R-:W-:Y:S01]  /*234d0*/  MOV R224, R107 ;  /* 0x0000006b00e07202 */ /* 0x000fe20000000f00 */
[----:B------:R-:W-:Y:S02]  /*234e0*/  IMAD.MOV.U32 R215, RZ, RZ, R106 ;  /* 0x000000ffffd77224 */ /* 0x000fe400078e006a */
[C---:B------:R-:W-:Y:S01]  /*234f0*/  HMMA.1688.F32.TF32 R104, R12.reuse, R44, R152 ;  /* 0x0000002c0c68723c */ /* 0x040fe20000081098 */
[----:B------:R-:W-:Y:S04]  /*23500*/  LDS R152, [R0+UR7+0x100] ;  /* 0x0001000700987984 */ /* 0x000fe80008000800 */
[----:B------:R-:W-:Y:S01]  /*23510*/  LDS R154, [R0+UR7+0x900] ;  /* 0x00090007009a7984 */ /* 0x000fe20008000800 */
[----:B------:R-:W-:Y:S03]  /*23520*/  HMMA.1688.F32.TF32 R12, R12, R40, R116 ;  /* 0x000000280c0c723c */ /* 0x000fe60000081074 */
[----:B------:R-:W-:Y:S03]  /*23530*/  LDS R153, [R6+UR7+0x100] ;  /* 0x0001000706997984 */ /* 0x000fe60008000800 */
[C---:B------:R-:W-:Y:S01]  /*23540*/  HMMA.1688.F32.TF32 R16, R36.reuse, R64, R16 ;  /* 0x000000402410723c */ /* 0x040fe20000081010 */
[----:B------:R-:W2:Y:S05]  /*23550*/  LDS R155, [R6+UR7+0x900] ;  /* 0x00090007069b7984 */ /* 0x000eaa0008000800 */
[----:B------:R-:W-:Y:S06]  /*23560*/  HMMA.1688.F32.TF32 R20, R36, R44, R20 ;  /* 0x0000002c2414723c */ /* 0x000fec0000081014 */
[----:B------:R-:W-:Y:S01]  /*23570*/  IMAD.MOV.U32 R55, RZ, RZ, R104 ;  /* 0x000000ffff377224 */ /* 0x000fe200078e0068 */
[----:B------:R-:W-:Y:S01]  /*23580*/  MOV R50, R106 ;  /* 0x0000006a00327202 */ /* 0x000fe20000000f00 */
[----:B------:R-:W-:-:S02]  /*23590*/  IMAD.MOV.U32 R62, RZ, RZ, R105 ;  /* 0x000000ffff3e7224 */ /* 0x000fc400078e0069 */
[----:B------:R-:W-:Y:S01]  /*235a0*/  IMAD.MOV.U32 R51, RZ, RZ, R107 ;  /* 0x000000ffff337224 */ /* 0x000fe200078e006b */
[----:B------:R-:W2:Y:S01]  /*235b0*/  LDL.LU.64 R104, [R1+0x260] ;  /* 0x0002600001687983 */ /* 0x000ea20000300a00 */
[----:B------:R-:W-:Y:S01]  /*235c0*/  IMAD.MOV.U32 R63, RZ, RZ, R12 ;  /* 0x000000ffff3f7224 */ /* 0x000fe200078e000c */
[----:B------:R-:W-:Y:S01]  /*235d0*/  MOV R5, R13 ;  /* 0x0000000d00057202 */ /* 0x000fe20000000f00 */
[----:B------:R-:W-:Y:S01]  /*235e0*/  IMAD.MOV.U32 R4, RZ, RZ, R14 ;  /* 0x000000ffff047224 */ /* 0x000fe200078e000e */
[----:B------:R-:W2:Y:S01]  /*235f0*/  LDL.LU.64 R106, [R1+0x268] ;  /* 0x00026800016a7983 */ /* 0x000ea20000300a00 */
[----:B------:R-:W-:Y:S02]  /*23600*/  IMAD.MOV.U32 R3, RZ, RZ, R15 ;  /* 0x000000ffff037224 */ /* 0x000fe400078e000f */
[C---:B------:R-:W-:Y:S01]  /*23610*/  HMMA.1688.F32.TF32 R12, R36.reuse, R68, R96 ;  /* 0x00000044240c723c */ /* 0x040fe20000081060 */
[----:B------:R-:W2:Y:S04]  /*23620*/  LDL.LU.64 R108, [R1+0x250] ;  /* 0x00025000016c7983 */ /* 0x000ea80000300a00 */
[----:B------:R-:W2:Y:S01]  /*23630*/  LDL.LU.64 R110, [R1+0x258] ;  /* 0x00025800016e7983 */ /* 0x000ea20000300a00 */
[----:B------:R-:W-:Y:S03]  /*23640*/  HMMA.1688.F32.TF32 R24, R36, R40, R24 ;  /* 0x000000282418723c */ /* 0x000fe60000081018 */
[----:B------:R-:W2:Y:S04]  /*23650*/  LDL.LU.64 R112, [R1+0x240] ;  /* 0x0002400001707983 */ /* 0x000ea80000300a00 */
[----:B------:R-:W2:Y:S01]  /*23660*/  LDL.LU.64 R114, [R1+0x248] ;  /* 0x0002480001727983 */ /* 0x000ea20000300a00 */
[C---:B-1----:R-:W-:Y:S03]  /*23670*/  HMMA.1688.F32.TF32 R28, R100.reuse, R52, R28 ;  /* 0x00000034641c723c */ /* 0x042fe6000008101c */
[----:B------:R-:W2:Y:S04]  /*23680*/  LDL.LU.64 R116, [R1+0x230] ;  /* 0x0002300001747983 */ /* 0x000ea80000300a00 */
[----:B------:R-:W2:Y:S01]  /*23690*/  LDL.LU.64 R118, [R1+0x238] ;  /* 0x0002380001767983 */ /* 0x000ea20000300a00 */
[C---:B------:R-:W-:Y:S03]  /*236a0*/  HMMA.1688.F32.TF32 R32, R100.reuse, R48, R32 ;  /* 0x000000306420723c */ /* 0x040fe60000081020 */
[----:B------:R-:W2:Y:S04]  /*236b0*/  LDL.LU.64 R144, [R1+0x220] ;  /* 0x0002200001907983 */ /* 0x000ea80000300a00 */
[----:B------:R-:W2:Y:S04]  /*236c0*/  LDL.LU.64 R146, [R1+0x228] ;  /* 0x0002280001927983 */ /* 0x000ea80000300a00 */
[----:B------:R-:W2:Y:S04]  /*236d0*/  LDL.LU.64 R124, [R1+0x210] ;  /* 0x00021000017c7983 */ /* 0x000ea80000300a00 */
[----:B------:R-:W2:Y:S04]  /*236e0*/  LDL.LU.64 R126, [R1+0x218] ;  /* 0x00021800017e7983 */ /* 0x000ea80000300a00 */
[----:B------:R-:W2:Y:S04]  /*236f0*/  LDL.LU.64 R128, [R1+0x200] ;  /* 0x0002000001807983 */ /* 0x000ea80000300a00 */
[----:B------:R-:W2:Y:S04]  /*23700*/  LDL.LU.64 R130, [R1+0x208] ;  /* 0x0002080001827983 */ /* 0x000ea80000300a00 */
[----:B------:R-:W2:Y:S04]  /*23710*/  LDL.LU.64 R132, [R1+0x1f0] ;  /* 0x0001f00001847983 */ /* 0x000ea80000300a00 */
[----:B------:R-:W2:Y:S04]  /*23720*/  LDL.LU.64 R134, [R1+0x1f8] ;  /* 0x0001f80001867983 */ /* 0x000ea80000300a00 */
[----:B------:R-:W-:Y:S04]  /*23730*/  STL.64 [R1+0x2508], R250 ;  /* 0x002508fa01007387 */ /* 0x000fe80000100a00 */
        /* <DEDUP_REMOVED lines=8> */
[----:B------:R1:W-:Y:S04]  /*237c0*/  STL.64 [R1+0x2540], R12 ;  /* 0x0025400c01007387 */ /* 0x0003e80000100a00 */
[----:B------:R-:W-:Y:S04]  /*237d0*/  STL.64 [R1+0x2558], R18 ;  /* 0x0025581201007387 */ /* 0x000fe80000100a00 */
[----:B------:R-:W-:Y:S04]  /*237e0*/  STL.64 [R1+0x2550], R16 ;  /* 0x0025501001007387 */ /* 0x000fe80000100a00 */
[----:B------:R-:W-:Y:S04]  /*237f0*/  STL.64 [R1+0x2590], R22 ;  /* 0x0025901601007387 */ /* 0x000fe80000100a00 */
[----:B------:R-:W-:Y:S04]  /*23800*/  STL.64 [R1+0x2588], R20 ;  /* 0x0025881401007387 */ /* 0x000fe80000100a00 */
[----:B------:R-:W-:Y:S01]  /*23810*/  STL.64 [R1+0x25a0], R26 ;  /* 0x0025a01a01007387 */ /* 0x000fe20000100a00 */
[C---:B------:R-:W-:Y:S03]  /*23820*/  HMMA.1688.F32.TF32 R36, R100.reuse, R60, R92 ;  /* 0x0000003c6424723c */ /* 0x040fe6000008105c */
[----:B------:R-:W-:Y:S04]  /*23830*/  STL.64 [R1+0x2598], R24 ;  /* 0x0025981801007387 */ /* 0x000fe80000100a00 */
[----:B------:R-:W-:Y:S01]  /*23840*/  STL.64 [R1+0x25b0], R30 ;  /* 0x0025b01e01007387 */ /* 0x000fe20000100a00 */
[C---:B------:R-:W-:Y:S03]  /*23850*/  HMMA.1688.F32.TF32 R72, R100.reuse, R56, R72 ;  /* 0x000000386448723c */ /* 0x040fe60000081048 */
[----:B------:R-:W-:Y:S03]  /*23860*/  STL.64 [R1+0x25a8], R28 ;  /* 0x0025a81c01007387 */ /* 0x000fe60000100a00 */
[C---:B------:R-:W-:Y:S01]  /*23870*/  HMMA.1688.F32.TF32 R76, R100.reuse, R68, R76 ;  /* 0x00000044644c723c */ /* 0x040fe2000008104c */
[----:B------:R-:W-:Y:S04]  /*23880*/  STL.64 [R1+0x25c0], R34 ;  /* 0x0025c02201007387 */ /* 0x000fe80000100a00 */
[----:B------:R2:W-:Y:S01]  /*23890*/  STL.64 [R1+0x25b8], R32 ;  /* 0x0025b82001007387 */ /* 0x0005e20000100a00 */
[C---:B------:R-:W-:Y:S06]  /*238a0*/  HMMA.1688.F32.TF32 R80, R100.reuse, R64, R80 ;  /* 0x000000406450723c */ /* 0x040fec0000081050 */
[C---:B------:R-:W-:Y:S06]  /*238b0*/  HMMA.1688.F32.TF32 R84, R100.reuse, R44, R84 ;  /* 0x0000002c6454723c */ /* 0x040fec0000081054 */
[----:B------:R-:W-:Y:S06]  /*238c0*/  HMMA.1688.F32.TF32 R88, R100, R40, R88 ;  /* 0x000000286458723c */ /* 0x000fec0000081058 */
[C---:B----4-:R-:W-:Y:S01]  /*238d0*/  HMMA.1688.F32.TF32 R100, R120.reuse, R60, R136 ;  /* 0x0000003c7864723c */ /* 0x050fe20000081088 */
[----:B------:R-:W4:Y:S04]  /*238e0*/  LDL.LU.64 R136, [R1+0x1e0] ;  /* 0x0001e00001887983 */ /* 0x000f280000300a00 */
[----:B------:R-:W4:Y:S01]  /*238f0*/  LDL.LU.64 R138, [R1+0x1e8] ;  /* 0x0001e800018a7983 */ /* 0x000f220000300a00 */
[C---:B---3--:R-:W-:Y:S03]  /*23900*/  HMMA.1688.F32.TF32 R96, R120.reuse, R48, R140 ;  /* 0x000000307860723c */ /* 0x048fe6000008108c */
[----:B------:R-:W3:Y:S04]  /*23910*/  LDL.LU.64 R140, [R1+0x1d0] ;  /* 0x0001d000018c7983 */ /* 0x000ee80000300a00 */
[----:B------:R-:W3:Y:S04]  /*23920*/  LDL.LU.64 R142, [R1+0x1d8] ;  /* 0x0001d800018e7983 */ /* 0x000ee80000300a00 */
[----:B-1----:R-:W4:Y:S04]  /*23930*/  LDL.LU.64 R12, [R1+0x1c0] ;  /* 0x0001c000010c7983 */ /* 0x002f280000300a00 */
[----:B------:R-:W4:Y:S01]  /*23940*/  LDL.LU.64 R14, [R1+0x1c8] ;  /* 0x0001c800010e7983 */ /* 0x000f220000300a00 */
[C---:B--2---:R-:W-:Y:S03]  /*23950*/  HMMA.1688.F32.TF32 R92, R120.reuse, R52, R148 ;  /* 0x00000034785c723c */ /* 0x044fe60000081094 */
        /* <DEDUP_REMOVED lines=23> */
[----:B------:R-:W2:Y:S01]  /*23ad0*/  LDL.LU.64 R18, [R1+0xf8] ;  /* 0x0000f80001127983 */ /* 0x000ea20000300a00 */
[C---:B------:R-:W-:Y:S06]  /*23ae0*/  HMMA.1688.F32.TF32 R104, R120.reuse, R56, R104 ;  /* 0x000000387868723c */ /* 0x040fec0000081068 */
[C---:B------:R-:W-:Y:S06]  /*23af0*/  HMMA.1688.F32.TF32 R108, R120.reuse, R68, R108 ;  /* 0x00000044786c723c */ /* 0x040fec000008106c */
[C---:B------:R-:W-:Y:S06]  /*23b00*/  HMMA.1688.F32.TF32 R112, R120.reuse, R64, R112 ;  /* 0x000000407870723c */ /* 0x040fec0000081070 */
[C---:B------:R-:W-:Y:S06]  /*23b10*/  HMMA.1688.F32.TF32 R116, R120.reuse, R44, R116 ;  /* 0x0000002c7874723c */ /* 0x040fec0000081074 */
[----:B------:R-:W-:Y:S06]  /*23b20*/  HMMA.1688.F32.TF32 R120, R120, R40, R144 ;  /* 0x000000287878723c */ /* 0x000fec0000081090 */
[----:B----4-:R-:W-:Y:S01]  /*23b30*/  HMMA.1688.F32.TF32 R144, R152, R64, R12 ;  /* 0x000000409890723c */ /* 0x010fe2000008100c */
[----:B------:R-:W4:Y:S04]  /*23b40*/  LDL.LU.64 R12, [R1+0xe0] ;  /* 0x0000e000010c7983 */ /* 0x000f280000300a00 */
[----:B------:R-:W4:Y:S01]  /*23b50*/  LDL.LU.64 R14, [R1+0xe8] ;  /* 0x0000e800010e7983 */ /* 0x000f220000300a00 */
[----:B------:R-:W-:Y:S01]  /*23b60*/  MOV R248, R213 ;  /* 0x000000d500f87202 */ /* 0x000fe20000000f00 */
[----:B------:R-:W-:Y:S01]  /*23b70*/  IMAD.MOV.U32 R249, RZ, RZ, R214 ;  /* 0x000000fffff97224 */ /* 0x000fe200078e00d6 */
[----:B------:R-:W-:Y:S01]  /*23b80*/  MOV R251, R224 ;  /* 0x000000e000fb7202 */ /* 0x000fe20000000f00 */
[----:B------:R-:W-:-:S02]  /*23b90*/  IMAD.MOV.U32 R250, RZ, RZ, R215 ;  /* 0x000000fffffa7224 */ /* 0x000fc400078e00d7 */
[----:B------:R-:W-:Y:S01]  /*23ba0*/  IMAD.MOV.U32 R244, RZ, RZ, R225 ;  /* 0x000000fffff47224 */ /* 0x000fe200078e00e1 */
[----:B------:R-:W-:Y:S01]  /*23bb0*/  MOV R246, R227 ;  /* 0x000000e300f67202 */ /* 0x000fe20000000f00 */
[----:B------:R-:W-:Y:S01]  /*23bc0*/  IMAD.MOV.U32 R245, RZ, RZ, R226 ;  /* 0x000000fffff57224 */ /* 0x000fe200078e00e2 */
[C---:B------:R-:W-:Y:S06]  /*23bd0*/  HMMA.1688.F32.TF32 R124, R152.reuse, R52, R124 ;  /* 0x00000034987c723c */ /* 0x040fec000008107c */
[C---:B------:R-:W-:Y:S06]  /*23be0*/  HMMA.1688.F32.TF32 R128, R152.reuse, R48, R128 ;  /* 0x000000309880723c */ /* 0x040fec0000081080 */
[C---:B------:R-:W-:Y:S06]  /*23bf0*/  HMMA.1688.F32.TF32 R132, R152.reuse, R60, R132 ;  /* 0x0000003c9884723c */ /* 0x040fec0000081084 */
[C---:B------:R-:W-:Y:S06]  /*23c00*/  HMMA.1688.F32.TF32 R136, R152.reuse, R56, R136 ;  /* 0x000000389888723c */ /* 0x040fec0000081088 */
[C---:B---3--:R-:W-:Y:S06]  /*23c10*/  HMMA.1688.F32.TF32 R140, R152.reuse, R68, R140 ;  /* 0x00000044988c723c */ /* 0x048fec000008108c */
[C---:B--2---:R-:W-:Y:S06]  /*23c20*/  HMMA.1688.F32.TF32 R148, R152.reuse, R44, R148 ;  /* 0x0000002c9894723c */ /* 0x044fec0000081094 */
[----:B------:R-:W-:Y:S06]  /*23c30*/  HMMA.1688.F32.TF32 R152, R152, R40, R176 ;  /* 0x000000289898723c */ /* 0x000fec00000810b0 */
[----:B------:R-:W-:Y:S06]  /*23c40*/  HMMA.1688.F32.TF32 R156, R184, R52, R156 ;  /* 0x00000034b89c723c */ /* 0x000fec000008109c */
[----:B------:R-:W-:Y:S06]  /*23c50*/  HMMA.1688.F32.TF32 R192, R216, R48, R16 ;  /* 0x00000030d8c0723c */ /* 0x000fec0000081010 */
[----:B------:R-:W-:-:S15]  /*23c60*/  HMMA.1688.F32.TF32 R176, R184, R64, R32 ;  /* 0x00000040b8b0723c */ /* 0x000fde0000081020 */
[----:B------:R-:W-:-:S02]  /*23c70*/  NOP ;  /* 0x0000000000007918 */ /* 0x000fc40000000000 */
[----:B------:R-:W-:Y:S04]  /*23c80*/  STL [R1+0x24f8], R192 ;  /* 0x0024f8c001007387 */ /* 0x000fe80000100800 */
[----:B------:R1:W-:Y:S04]  /*23c90*/  STL [R1+0x24f4], R193 ;  /* 0x0024f4c101007387 */ /* 0x0003e80000100800 */
[----:B------:R-:W-:Y:S04]  /*23ca0*/  STL [R1+0x24f0], R194 ;  /* 0x0024f0c201007387 */ /* 0x000fe80000100800 */
[----:B------:R2:W-:Y:S04]  /*23cb0*/  STL [R1+0x24ec], R195 ;  /* 0x0024ecc301007387 */ /* 0x0005e80000100800 */
[----:B------:R-:W3:Y:S04]  /*23cc0*/  LDL.LU R213, [R1+0x25e0] ;  /* 0x0025e00001d57983 */ /* 0x000ee80000300800 */
[----:B------:R-:W3:Y:S04]  /*23cd0*/  LDL.LU R214, [R1+0x25dc] ;  /* 0x0025dc0001d67983 */ /* 0x000ee80000300800 */
[----:B------:R-:W3:Y:S04]  /*23ce0*/  LDL.LU R215, [R1+0x25d8] ;  /* 0x0025d80001d77983 */ /* 0x000ee80000300800 */
[----:B------:R-:W3:Y:S04]  /*23cf0*/  LDL.LU R224, [R1+0x25d4] ;  /* 0x0025d40001e07983 */ /* 0x000ee80000300800 */
[----:B------:R-:W3:Y:S04]  /*23d00*/  LDL.LU R225, [R1+0x25d0] ;  /* 0x0025d00001e17983 */ /* 0x000ee80000300800 */
[----:B------:R-:W3:Y:S04]  /*23d10*/  LDL.LU R226, [R1+0x25cc] ;  /* 0x0025cc0001e27983 */ /* 0x000ee80000300800 */
[----:B------:R-:W3:Y:S01]  /*23d20*/  LDL.LU R227, [R1+0x25c8] ;  /* 0x0025c80001e37983 */ /* 0x000ee20000300800 */
[C---:B------:R-:W-:Y:S03]  /*23d30*/  HMMA.1688.F32.TF32 R180, R184.reuse, R44, R28 ;  /* 0x0000002cb8b4723c */ /* 0x040fe6000008101c */
[----:B-1----:R-:W3:Y:S04]  /*23d40*/  LDL.LU.64 R192, [R1+0xd0] ;  /* 0x0000d00001c07983 */ /* 0x002ee80000300a00 */
[----:B--2---:R-:W3:Y:S01]  /*23d50*/  LDL.LU.64 R194, [R1+0xd8] ;  /* 0x0000d80001c27983 */ /* 0x004ee20000300a00 */
[C---:B------:R-:W-:Y:S03]  /*23d60*/  HMMA.1688.F32.TF32 R160, R184.reuse, R48, R160 ;  /* 0x00000030b8a0723c */ /* 0x040fe600000810a0 */
[----:B------:R-:W2:Y:S03]  /*23d70*/  LDL.LU.64 R32, [R1+0xc0] ;  /* 0x0000c00001207983 */ /* 0x000ea60000300a00 */
[C---:B------:R-:W-:Y:S01]  /*23d80*/  HMMA.1688.F32.TF32 R164, R184.reuse, R60, R164 ;  /* 0x0000003cb8a4723c */ /* 0x040fe200000810a4 */
[----:B------:R-:W2:Y:S04]  /*23d90*/  LDL.LU.64 R34, [R1+0xc8] ;  /* 0x0000c80001227983 */ /* 0x000ea80000300a00 */
[----:B------:R-:W2:Y:S01]  /*23da0*/  LDL.LU.64 R28, [R1+0xb0] ;  /* 0x0000b000011c7983 */ /* 0x000ea20000300a00 */
[C---:B------:R-:W-:Y:S03]  /*23db0*/  HMMA.1688.F32.TF32 R168, R184.reuse, R56, R168 ;  /* 0x00000038b8a8723c */ /* 0x040fe600000810a8 */
[----:B------:R-:W2:Y:S03]  /*23dc0*/  LDL.LU.64 R30, [R1+0xb8] ;  /* 0x0000b800011e7983 */ /* 0x000ea60000300a00 */
[----:B------:R-:W-:Y:S01]  /*23dd0*/  HMMA.1688.F32.TF32 R172, R184, R68, R172 ;  /* 0x00000044b8ac723c */ /* 0x000fe200000810ac */
[----:B------:R-:W-:-:S05]  /*23de0*/  IMAD.MOV.U32 R18, RZ, RZ, R9 ;  /* 0x000000ffff127224 */ /* 0x000fca00078e0009 */
[----:B------:R-:W-:Y:S01]  /*23df0*/  HMMA.1688.F32.TF32 R184, R184, R40, R24 ;  /* 0x00000028b8b8723c */ /* 0x000fe20000081018 */
[----:B------:R-:W2:Y:S01]  /*23e00*/  LDL.LU.64 R24, [R1+0x90] ;  /* 0x0000900001187983 */ /* 0x000ea20000300a00 */
[----:B------:R-:W-:-:S03]  /*23e10*/  IMAD.MOV.U32 R19, RZ, RZ, R8 ;  /* 0x000000ffff137224 */ /* 0x000fc600078e0008 */
[----:B------:R-:W2:Y:S01]  /*23e20*/  LDL.LU.64 R26, [R1+0x98] ;  /* 0x00009800011a7983 */ /* 0x000ea20000300a00 */
[----:B------:R-:W-:Y:S01]  /*23e30*/  HMMA.1688.F32.TF32 R188, R216, R52, R20 ;  /* 0x00000034d8bc723c */ /* 0x000fe20000081014 */
[----:B------:R-:W-:Y:S02]  /*23e40*/  IMAD.MOV.U32 R16, RZ, RZ, R11 ;  /* 0x000000ffff107224 */ /* 0x000fe400078e000b */
[----:B------:R-:W2:Y:S01]  /*23e50*/  LDL.LU.64 R20, [R1+0x50] ;  /* 0x0000500001147983 */ /* 0x000ea20000300a00 */
[----:B------:R-:W-:-:S03]  /*23e60*/  MOV R17, R10 ;  /* 0x0000000a00117202 */ /* 0x000fc60000000f00 */
[----:B------:R-:W2:Y:S04]  /*23e70*/  LDL.LU.64 R22, [R1+0x58] ;  /* 0x0000580001167983 */ /* 0x000ea80000300a00 */
[----:B------:R-:W2:Y:S04]  /*23e80*/  LDL.LU.64 R8, [R1+0x30] ;  /* 0x0000300001087983 */ /* 0x000ea80000300a00 */
[----:B------:R-:W2:Y:S01]  /*23e90*/  LDL.LU.64 R10, [R1+0x38] ;  /* 0x00003800010a7983 */ /* 0x000ea20000300a00 */
[----:B----4-:R-:W-:-:S15]  /*23ea0*/  HMMA.1688.F32.TF32 R196, R216, R60, R12 ;  /* 0x0000003cd8c4723c */ /* 0x010fde000008100c */
[----:B------:R-:W-:-:S08]  /*23eb0*/  NOP ;  /* 0x0000000000007918 */ /* 0x000fd00000000000 */
[----:B------:R-:W-:Y:S04]  /*23ec0*/  STL [R1+0x24e8], R196 ;  /* 0x0024e8c401007387 */ /* 0x000fe80000100800 */
[----:B------:R1:W-:Y:S04]  /*23ed0*/  STL [R1+0x24e4], R197 ;  /* 0x0024e4c501007387 */ /* 0x0003e80000100800 */
[----:B------:R-:W-:Y:S04]  /*23ee0*/  STL [R1+0x24e0], R198 ;  /* 0x0024e0c601007387 */ /* 0x000fe80000100800 */
[----:B------:R4:W-:Y:S04]  /*23ef0*/  STL [R1+0x24dc], R199 ;  /* 0x0024dcc701007387 */ /* 0x0009e80000100800 */
[----:B-1----:R-:W2:Y:S04]  /*23f00*/  LDL.LU.64 R196, [R1+0x1a0] ;  /* 0x0001a00001c47983 */ /* 0x002ea80000300a00 */
[----:B----4-:R-:W4:Y:S01]  /*23f10*/  LDL.LU.64 R198, [R1+0x1a8] ;  /* 0x0001a80001c67983 */ /* 0x010f220000300a00 */
[----:B------:R-:W-:Y:S01]  /*23f20*/  IMAD.MOV.U32 R240, RZ, RZ, R223 ;  /* 0x000000fffff07224 */ /* 0x000fe200078e00df */
[----:B------:R-:W-:Y:S01]  /*23f30*/  MOV R241, R222 ;  /* 0x000000de00f17202 */ /* 0x000fe20000000f00 */
[----:B------:R-:W-:Y:S01]  /*23f40*/  IMAD.MOV.U32 R242, RZ, RZ, R221 ;  /* 0x000000fffff27224 */ /* 0x000fe200078e00dd */
[----:B------:R-:W-:Y:S01]  /*23f50*/  LDS R222, [R7+UR7+0x980] ;  /* 0x0009800707de7984 */ /* 0x000fe20008000800 */
[----:B------:R-:W-:-:S03]  /*23f60*/  IMAD.MOV.U32 R243, RZ, RZ, R220 ;  /* 0x000000fffff37224 */ /* 0x000fc600078e00dc */
[----:B------:R-:W-:Y:S04]  /*23f70*/  LDS R220, [R7+UR7+0x180] ;  /* 0x0001800707dc7984 */ /* 0x000fe80008000800 */
[----:B------:R-:W-:Y:S04]  /*23f80*/  LDS R221, [R2+UR7+0x180] ;  /* 0x0001800702dd7984 */ /* 0x000fe80008000800 */
[----:B------:R-:W3:Y:S01]  /*23f90*/  LDS R223, [R2+UR7+0x980] ;  /* 0x0009800702df7984 */ /* 0x000ee20008000800 */
[----:B------:R-:W-:Y:S01]  /*23fa0*/  IMAD.MOV.U32 R247, RZ, RZ, R252 ;  /* 0x000000fffff77224 */ /* 0x000fe200078e00fc */
[C---:B---3--:R-:W-:Y:S06]  /*23fb0*/  HMMA.1688.F32.TF32 R192, R220.reuse, R48, R192 ;  /* 0x00000030dcc0723c */ /* 0x048fec00000810c0 */
[C---:B--2---:R-:W-:Y:S06]  /*23fc0*/  HMMA.1688.F32.TF32 R32, R220.reuse, R60, R32 ;  /* 0x0000003cdc20723c */ /* 0x044fec0000081020 */
[C---:B------:R-:W-:Y:S06]  /*23fd0*/  HMMA.1688.F32.TF32 R28, R220.reuse, R56, R28 ;  /* 0x00000038dc1c723c */ /* 0x040fec000008101c */
[C---:B------:R-:W-:Y:S06]  /*23fe0*/  HMMA.1688.F32.TF32 R24, R220.reuse, R68, R24 ;  /* 0x00000044dc18723c */ /* 0x040fec0000081018 */
[C---:B------:R-:W-:Y:S06]  /*23ff0*/  HMMA.1688.F32.TF32 R20, R220.reuse, R64, R20 ;  /* 0x00000040dc14723c */ /* 0x040fec0000081014 */
[C---:B------:R-:W-:Y:S06]  /*24000*/  HMMA.1688.F32.TF32 R8, R220.reuse, R44, R8 ;  /* 0x0000002cdc08723c */ /* 0x040fec0000081008 */
[----:B----4-:R-:W-:-:S15]  /*24010*/  HMMA.1688.F32.TF32 R196, R220, R52, R196 ;  /* 0x00000034dcc4723c */ /* 0x010fde00000810c4 */
[----:B------:R-:W-:-:S08]  /*24020*/  NOP ;  /* 0x0000000000007918 */ /* 0x000fd00000000000 */
[----:B------:R1:W-:Y:S01]  /*24030*/  STL.64 [R1+0x200], R196 ;  /* 0x000200c401007387 */ /* 0x0003e20000100a00 */
[----:B------:R-:W-:Y:S01]  /*24040*/  MOV R252, R199 ;  /* 0x000000c700fc7202 */ /* 0x000fe20000000f00 */
[----:B------:R-:W-:Y:S02]  /*24050*/  IMAD.MOV.U32 R199, RZ, RZ, R195 ;  /* 0x000000ffffc77224 */ /* 0x000fe400078e00c3 */
[----:B------:R2:W-:Y:S01]  /*24060*/  STL [R1+0x208], R198 ;  /* 0x000208c601007387 */ /* 0x0005e20000100800 */
[----:B------:R-:W-:Y:S02]  /*24070*/  IMAD.MOV.U32 R195, RZ, RZ, R35 ;  /* 0x000000ffffc37224 */ /* 0x000fe400078e0023 */
[----:B-1----:R-:W-:Y:S01]  /*24080*/  IMAD.MOV.U32 R196, RZ, RZ, R192 ;  /* 0x000000ffffc47224 */ /* 0x002fe200078e00c0 */
[----:B--2---:R-:W-:Y:S01]  /*24090*/  MOV R198, R194 ;  /* 0x000000c200c67202 */ /* 0x004fe20000000f00 */
[----:B------:R-:W-:Y:S01]  /*240a0*/  IMAD.MOV.U32 R197, RZ, RZ, R193 ;  /* 0x000000ffffc57224 */ /* 0x000fe200078e00c1 */
[----:B------:R-:W-:Y:S01]  /*240b0*/  MOV R193, R33 ;  /* 0x0000002100c17202 */ /* 0x000fe20000000f00 */
[----:B------:R-:W-:-:S02]  /*240c0*/  IMAD.MOV.U32 R194, RZ, RZ, R34 ;  /* 0x000000ffffc27224 */ /* 0x000fc400078e0022 */
[----:B------:R-:W-:Y:S01]  /*240d0*/  IMAD.MOV.U32 R192, RZ, RZ, R32 ;  /* 0x000000ffffc07224 */ /* 0x000fe200078e0020 */
[----:B------:R-:W2:Y:S04]  /*240e0*/  LDL.LU.64 R34, [R1+0x25c0] ;  /* 0x0025c00001227983 */ /* 0x000ea80000300a00 */
[----:B------:R-:W2:Y:S04]  /*240f0*/  LDL.LU.64 R32, [R1+0x25b8] ;  /* 0x0025b80001207983 */ /* 0x000ea80000300a00 */
[----:B------:R-:W-:Y:S04]  /*24100*/  STL.64 [R1+0x100], R28 ;  /* 0x0001001c01007387 */ /* 0x000fe80000100a00 */
[----:B------:R1:W-:Y:S04]  /*24110*/  STL.64 [R1+0x108], R30 ;  /* 0x0001081e01007387 */ /* 0x0003e80000100a00 */
[----:B-1----:R-:W3:Y:S04]  /*24120*/  LDL.LU.64 R30, [R1+0x25b0] ;  /* 0x0025b000011e7983 */ /* 0x002ee80000300a00 */
[----:B------:R-:W3:Y:S04]  /*24130*/  LDL.LU.64 R28, [R1+0x25a8] ;  /* 0x0025a800011c7983 */ /* 0x000ee80000300a00 */
[----:B------:R-:W-:Y:S04]  /*24140*/  STL.64 [R1+0xb0], R24 ;  /* 0x0000b01801007387 */ /* 0x000fe80000100a00 */
[----:B------:R1:W-:Y:S04]  /*24150*/  STL.64 [R1+0xb8], R26 ;  /* 0x0000b81a01007387 */ /* 0x0003e80000100a00 */
[----:B-1----:R-:W4:Y:S04]  /*24160*/  LDL.LU.64 R26, [R1+0x25a0] ;  /* 0x0025a000011a7983 */ /* 0x002f280000300a00 */
[----:B------:R-:W4:Y:S04]  /*24170*/  LDL.LU.64 R24, [R1+0x2598] ;  /* 0x0025980001187983 */ /* 0x000f280000300a00 */
[----:B------:R-:W-:Y:S04]  /*24180*/  STL.64 [R1+0x90], R20 ;  /* 0x0000901401007387 */ /* 0x000fe80000100a00 */
[----:B------:R1:W-:Y:S04]  /*24190*/  STL.64 [R1+0x98], R22 ;  /* 0x0000981601007387 */ /* 0x0003e80000100a00 */
[----:B-1----:R-:W3:Y:S04]  /*241a0*/  LDL.LU.64 R22, [R1+0x2590] ;  /* 0x0025900001167983 */ /* 0x002ee80000300a00 */
[----:B------:R-:W3:Y:S04]  /*241b0*/  LDL.LU.64 R20, [R1+0x2588] ;  /* 0x0025880001147983 */ /* 0x000ee80000300a00 */
[----:B------:R-:W-:Y:S04]  /*241c0*/  STL.64 [R1+0x240], R8 ;  /* 0x0002400801007387 */ /* 0x000fe80000100a00 */
[----:B------:R1:W-:Y:S04]  /*241d0*/  STL.64 [R1+0x248], R10 ;  /* 0x0002480a01007387 */ /* 0x0003e80000100a00 */
[----:B-1----:R-:W2:Y:S04]  /*241e0*/  LDL.LU.64 R10, [R1+0x2580] ;  /* 0x00258000010a7983 */ /* 0x002ea80000300a00 */
[----:B------:R-:W2:Y:S01]  /*241f0*/  LDL.LU.64 R8, [R1+0x2578] ;  /* 0x0025780001087983 */ /* 0x000ea20000300a00 */
[----:B------:R-:W-:Y:S01]  /*24200*/  MOV R236, R207 ;  /* 0x000000cf00ec7202 */ /* 0x000fe20000000f00 */
[----:B------:R-:W-:Y:S01]  /*24210*/  IMAD.MOV.U32 R237, RZ, RZ, R206 ;  /* 0x000000ffffed7224 */ /* 0x000fe200078e00ce */
[----:B------:R-:W-:Y:S01]  /*24220*/  MOV R239, R204 ;  /* 0x000000cc00ef7202 */ /* 0x000fe20000000f00 */
[----:B------:R-:W-:Y:S01]  /*24230*/  IMAD.MOV.U32 R238, RZ, RZ, R205 ;  /* 0x000000ffffee7224 */ /* 0x000fe200078e00cd */
[----:B------:R-:W-:Y:S01]  /*24240*/  MOV R14, R201 ;  /* 0x000000c9000e7202 */ /* 0x000fe20000000f00 */
[----:B------:R-:W-:Y:S01]  /*24250*/  IMAD.MOV.U32 R12, RZ, RZ, R203 ;  /* 0x000000ffff0c7224 */ /* 0x000fe200078e00cb */
[----:B------:R-:W-:Y:S01]  /*24260*/  HMMA.1688.F32.TF32 R204, R216, R68, R228 ;  /* 0x00000044d8cc723c */ /* 0x000fe200000810e4 */
[----:B------:R-:W-:Y:S01]  /*24270*/  IMAD.MOV.U32 R13, RZ, RZ, R202 ;  /* 0x000000ffff0d7224 */ /* 0x000fe200078e00ca */
[----:B------:R-:W-:Y:S01]  /*24280*/  LDS R228, [R7+UR7+0x1000] ;  /* 0x0010000707e47984 */ /* 0x000fe20008000800 */
[----:B------:R-:W-:-:S03]  /*24290*/  IMAD.MOV.U32 R15, RZ, RZ, R200 ;  /* 0x000000ffff0f7224 */ /* 0x000fc600078e00c8 */
[C---:B------:R-:W-:Y:S01]  /*242a0*/  HMMA.1688.F32.TF32 R200, R216.reuse, R56, R232 ;  /* 0x00000038d8c8723c */ /* 0x040fe200000810e8 */
[----:B------:R-:W-:Y:S04]  /*242b0*/  LDS R230, [R7+UR7+0x1800] ;  /* 0x0018000707e67984 */ /* 0x000fe80008000800 */
[----:B------:R-:W-:Y:S01]  /*242c0*/  LDS R229, [R2+UR7+0x1000] ;  /* 0x0010000702e57984 */ /* 0x000fe20008000800 */
[C---:B------:R-:W-:Y:S03]  /*242d0*/  HMMA.1688.F32.TF32 R208, R216.reuse, R64, R208 ;  /* 0x00000040d8d0723c */ /* 0x040fe600000810d0 */
[----:B------:R-:W-:Y:S03]  /*242e0*/  LDS R231, [R2+UR7+0x1800] ;  /* 0x0018000702e77984 */ /* 0x000fe60008000800 */
[----:B------:R-:W-:Y:S01]  /*242f0*/  HMMA.1688.F32.TF32 R212, R216, R44, R212 ;  /* 0x0000002cd8d4723c */ /* 0x000fe200000810d4 */
[----:B------:R-:W-:Y:S04]  /*24300*/  LDS R232, [R0+UR7+0x1080] ;  /* 0x0010800700e87984 */ /* 0x000fe80008000800 */
[----:B------:R-:W-:Y:S01]  /*24310*/  LDS R234, [R0+UR7+0x1880] ;  /* 0x0018800700ea7984 */ /* 0x000fe20008000800 */
[----:B--2---:R-:W-:Y:S03]  /*24320*/  HMMA.1688.F32.TF32 R8, R220, R40, R8 ;  /* 0x00000028dc08723c */ /* 0x004fe60000081008 */
[----:B------:R-:W-:Y:S04]  /*24330*/  LDS R233, [R6+UR7+0x1080] ;  /* 0x0010800706e97984 */ /* 0x000fe80008000800 */
[----:B------:R-:W-:Y:S01]  /*24340*/  LDS R235, [R6+UR7+0x1880] ;  /* 0x0018800706eb7984 */ /* 0x000fe20008000800 */
[----:B------:R-:W-:-:S03]  /*24350*/  MOV R220, R55 ;  /* 0x0000003700dc7202 */ /* 0x000fc60000000f00 */
[----:B------:R-:W2:Y:S01]  /*24360*/  LDL.LU R55, [R1+0x2570] ;  /* 0x0025700001377983 */ /* 0x000ea20000300800 */
[----:B------:R-:W-:Y:S01]  /*24370*/  IMAD.MOV.U32 R221, RZ, RZ, R62 ;  /* 0x000000ffffdd7224 */ /* 0x000fe200078e003e */
[----:B------:R-:W-:Y:S01]  /*24380*/  MOV R223, R51 ;  /* 0x0000003300df7202 */ /* 0x000fe20000000f00 */
[----:B------:R-:W-:-:S09]  /*24390*/  IMAD.MOV.U32 R222, RZ, RZ, R50 ;  /* 0x000000ffffde7224 */ /* 0x000fd200078e0032 */
[----:B------:R1:W-:Y:S04]  /*243a0*/  STL.64 [R1+0x1f0], R8 ;  /* 0x0001f00801007387 */ /* 0x0003e80000100a00 */
[----:B------:R-:W-:Y:S04]  /*243b0*/  STL.64 [R1+0x1f8], R10 ;  /* 0x0001f80a01007387 */ /* 0x000fe80000100a00 */
[----:B------:R-:W4:Y:S04]  /*243c0*/  LDL.LU R62, [R1+0x256c] ;  /* 0x00256c00013e7983 */ /* 0x000f280000300800 */
[----:B------:R-:W3:Y:S01]  /*243d0*/  LDL.LU R50, [R1+0x2568] ;  /* 0x0025680001327983 */ /* 0x000ee20000300800 */
[----:B-1----:R-:W-:-:S03]  /*243e0*/  IMAD.MOV.U32 R8, RZ, RZ, R63 ;  /* 0x000000ffff087224 */ /* 0x002fc600078e003f */
[----:B------:R-:W3:Y:S04]  /*243f0*/  LDL.LU R51, [R1+0x2564] ;  /* 0x0025640001337983 */ /* 0x000ee80000300800 */
[----:B------:R-:W4:Y:S01]  /*24400*/  LDL.LU R63, [R1+0x2560] ;  /* 0x00256000013f7983 */ /* 0x000f220000300800 */
[----:B------:R-:W-:Y:S03]  /*24410*/  HMMA.1688.F32.TF32 R216, R216, R40, R224 ;  /* 0x00000028d8d8723c */ /* 0x000fe600000810e0 */
[----:B------:R-:W-:Y:S04]  /*24420*/  LDS R224, [R0+UR7+0x1000] ;  /* 0x0010000700e07984 */ /* 0x000fe80008000800 */
[----:B------:R-:W-:Y:S04]  /*24430*/  LDS R226, [R0+UR7+0x1800] ;  /* 0x0018000700e27984 */ /* 0x000fe80008000800 */
[----:B------:R-:W-:Y:S04]  /*24440*/  LDS R225, [R6+UR7+0x1000] ;  /* 0x0010000706e17984 */ /* 0x000fe80008000800 */
[----:B------:R-:W1:Y:S02]  /*24450*/  LDS R227, [R6+UR7+0x1800] ;  /* 0x0018000706e37984 */ /* 0x000e640008000800 */
[C---:B-1----:R-:W-:Y:S06]  /*24460*/  HMMA.1688.F32.TF32 R240, R224.reuse, R58, R240 ;  /* 0x0000003ae0f0723c */ /* 0x042fec00000810f0 */
[C---:B------:R-:W-:Y:S06]  /*24470*/  HMMA.1688.F32.TF32 R244, R224.reuse, R70, R244 ;  /* 0x00000046e0f4723c */ /* 0x040fec00000810f4 */
[C---:B------:R-:W-:Y:S06]  /*24480*/  HMMA.1688.F32.TF32 R248, R224.reuse, R66, R248 ;  /* 0x00000042e0f8723c */ /* 0x040fec00000810f8 */
[C---:B--2---:R-:W-:Y:S06]  /*24490*/  HMMA.1688.F32.TF32 R16, R224.reuse, R54, R16 ;  /* 0x00000036e010723c */ /* 0x044fec0000081010 */
[C---:B---3--:R-:W-:Y:S06]  /*244a0*/  HMMA.1688.F32.TF32 R12, R224.reuse, R50, R12 ;  /* 0x00000032e00c723c */ /* 0x048fec000008100c */
[C---:B----4-:R-:W-:Y:S11]  /*244b0*/  HMMA.1688.F32.TF32 R236, R224.reuse, R62, R236 ;  /* 0x0000003ee0ec723c */ /* 0x050ff600000810ec */
[----:B------:R-:W-:Y:S04]  /*244c0*/  STL.64 [R1+0x1e0], R16 ;  /* 0x0001e01001007387 */ /* 0x000fe80000100a00 */
[----:B------:R1:W-:Y:S04]  /*244d0*/  STL.64 [R1+0x1e8], R18 ;  /* 0x0001e81201007387 */ /* 0x0003e80000100a00 */
[----:B-1----:R-:W2:Y:S04]  /*244e0*/  LDL.LU.64 R18, [R1+0x2558] ;  /* 0x0025580001127983 */ /* 0x002ea80000300a00 */
        /* <DEDUP_REMOVED lines=20> */
[----:B------:R-:W4:Y:S01]  /*24630*/  LDL.LU.64 R248, [R1+0x2500] ;  /* 0x0025000001f87983 */ /* 0x000f220000300a00 */
[----:B------:R-:W-:Y:S01]  /*24640*/  IMAD.MOV.U32 R9, RZ, RZ, R5 ;  /* 0x000000ffff097224 */ /* 0x000fe200078e0005 */
[----:B------:R-:W-:Y:S01]  /*24650*/  MOV R10, R4 ;  /* 0x00000004000a7202 */ /* 0x000fe20000000f00 */
[----:B------:R-:W-:Y:S01]  /*24660*/  IMAD.MOV.U32 R11, RZ, RZ, R3 ;  /* 0x000000ffff0b7224 */ /* 0x000fe200078e0003 */
[C---:B------:R-:W-:Y:S06]  /*24670*/  HMMA.1688.F32.TF32 R220, R224.reuse, R46, R220 ;  /* 0x0000002ee0dc723c */ /* 0x040fec00000810dc */
[----:B------:R-:W-:-:S15]  /*24680*/  HMMA.1688.F32.TF32 R8, R224, R42, R8 ;  /* 0x0000002ae008723c */ /* 0x000fde0000081008 */
[----:B------:R-:W-:-:S02]  /*24690*/  NOP ;  /* 0x0000000000007918 */ /* 0x000fc40000000000 */
[----:B------:R-:W-:Y:S04]  /*246a0*/  STL.64 [R1+0x1a0], R220 ;  /* 0x0001a0dc01007387 */ /* 0x000fe80000100a00 */
[----:B------:R2:W-:Y:S03]  /*246b0*/  STL.64 [R1+0x1a8], R222 ;  /* 0x0001a8de01007387 */ /* 0x0005e60000100a00 */
[----:B------:R-:W-:Y:S01]  /*246c0*/  IMAD.MOV.U32 R40, RZ, RZ, R8 ;  /* 0x000000ffff287224 */ /* 0x000fe200078e0008 */
[----:B------:R4:W-:Y:S01]  /*246d0*/  STL.64 [R1+0x178], R10 ;  /* 0x0001780a01007387 */ /* 0x0009e20000100a00 */
[----:B------:R-:W-:Y:S01]  /*246e0*/  MOV R41, R9 ;  /* 0x0000000900297202 */ /* 0x000fe20000000f00 */
[C---:B--2---:R-:W-:Y:S06]  /*246f0*/  HMMA.1688.F32.TF32 R220, R228.reuse, R62, R240 ;  /* 0x0000003ee4dc723c */ /* 0x044fec00000810f0 */
[C---:B---3--:R-:W-:Y:S06]  /*24700*/  HMMA.1688.F32.TF32 R224, R228.reuse, R50, R244 ;  /* 0x00000032e4e0723c */ /* 0x048fec00000810f4 */
[----:B----4-:R-:W-:Y:S01]  /*24710*/  HMMA.1688.F32.TF32 R8, R228, R54, R248 ;  /* 0x00000036e408723c */ /* 0x010fe200000810f8 */
[----:B------:R-:W-:Y:S01]  /*24720*/  MOV R244, R192 ;  /* 0x000000c000f47202 */ /* 0x000fe20000000f00 */
[----:B------:R-:W-:Y:S01]  /*24730*/  IMAD.MOV.U32 R245, RZ, RZ, R193 ;  /* 0x000000fffff57224 */ /* 0x000fe200078e00c1 */
[----:B------:R-:W-:Y:S01]  /*24740*/  MOV R247, R195 ;  /* 0x000000c300f77202 */ /* 0x000fe20000000f00 */
[----:B------:R-:W-:Y:S01]  /*24750*/  IMAD.MOV.U32 R246, RZ, RZ, R194 ;  /* 0x000000fffff67224 */ /* 0x000fe200078e00c2 */
[----:B------:R-:W-:Y:S01]  /*24760*/  LDS R248, [R0+UR7+0x2000] ;  /* 0x0020000700f87984 */ /* 0x000fe20008000800 */
[C---:B------:R-:W-:Y:S03]  /*24770*/  HMMA.1688.F32.TF32 R72, R232.reuse, R58, R72 ;  /* 0x0000003ae848723c */ /* 0x040fe60000081048 */
[----:B------:R-:W-:Y:S03]  /*24780*/  LDS R250, [R0+UR7+0x2800] ;  /* 0x0028000700fa7984 */ /* 0x000fe60008000800 */
[----:B------:R-:W-:Y:S01]  /*24790*/  HMMA.1688.F32.TF32 R76, R232, R70, R76 ;  /* 0x00000046e84c723c */ /* 0x000fe2000008104c */
[----:B------:R-:W-:Y:S04]  /*247a0*/  LDS R249, [R6+UR7+0x2000] ;  /* 0x0020000706f97984 */ /* 0x000fe80008000800 */
[----:B------:R-:W-:Y:S06]  /*247b0*/  LDS R251, [R6+UR7+0x2800] ;  /* 0x0028000706fb7984 */ /* 0x000fec0008000800 */
[----:B------:R-:W-:Y:S04]  /*247c0*/  STL.64 [R1+0x160], R8 ;  /* 0x0001600801007387 */ /* 0x000fe80000100a00 */
[----:B------:R1:W-:Y:S02]  /*247d0*/  STL.64 [R1+0x168], R10 ;  /* 0x0001680a01007387 */ /* 0x0003e40000100a00 */
[----:B-1----:R-:W-:Y:S02]  /*247e0*/  HMMA.1688.F32.TF32 R8, R228, R58, R236 ;  /* 0x0000003ae408723c */ /* 0x002fe400000810ec */
[----:B------:R-:W-:Y:S04]  /*247f0*/  STL.64 [R1+0x150], R224 ;  /* 0x000150e001007387 */ /* 0x000fe80000100a00 */
[----:B------:R-:W-:Y:S04]  /*24800*/  STL.64 [R1+0x158], R226 ;  /* 0x000158e201007387 */ /* 0x000fe80000100a00 */
[----:B------:R-:W-:Y:S04]  /*24810*/  STL.64 [R1+0x140], R220 ;  /* 0x000140dc01007387 */ /* 0x000fe80000100a00 */
[----:B------:R-:W-:Y:S09]  /*24820*/  STL.64 [R1+0x148], R222 ;  /* 0x000148de01007387 */ /* 0x000ff20000100a00 */
[----:B------:R1:W-:Y:S01]  /*24830*/  STL.64 [R1+0xf8], R10 ;  /* 0x0000f80a01007387 */ /* 0x0003e20000100a00 */
[----:B------:R-:W-:-:S02]  /*24840*/  IMAD.MOV.U32 R44, RZ, RZ, R8 ;  /* 0x000000ffff2c7224 */ /* 0x000fc400078e0008 */
[----:B------:R-:W-:Y:S02]  /*24850*/  IMAD.MOV.U32 R45, RZ, RZ, R9 ;  /* 0x000000ffff2d7224 */ /* 0x000fe400078e0009 */
[----:B-1----:R-:W-:Y:S01]  /*24860*/  HMMA.1688.F32.TF32 R8, R228, R70, R12 ;  /* 0x00000046e408723c */ /* 0x002fe2000008100c */
[----:B------:R-:W-:Y:S04]  /*24870*/  LDS R12, [R7+UR7+0x1080] ;  /* 0x00108007070c7984 */ /* 0x000fe80008000800 */
[----:B------:R-:W-:Y:S01]  /*24880*/  LDS R14, [R7+UR7+0x1880] ;  /* 0x00188007070e7984 */ /* 0x000fe20008000800 */
[C---:B------:R-:W-:Y:S03]  /*24890*/  HMMA.1688.F32.TF32 R224, R232.reuse, R50, R32 ;  /* 0x00000032e8e0723c */ /* 0x040fe60000081020 */
[----:B------:R-:W-:Y:S03]  /*248a0*/  LDS R13, [R2+UR7+0x1080] ;  /* 0x00108007020d7984 */ /* 0x000fe60008000800 */
[----:B------:R-:W-:Y:S01]  /*248b0*/  HMMA.1688.F32.TF32 R220, R232, R62, R36 ;  /* 0x0000003ee8dc723c */ /* 0x000fe20000081024 */
[----:B------:R-:W1:Y:S11]  /*248c0*/  LDS R15, [R2+UR7+0x1880] ;  /* 0x00188007020f7984 */ /* 0x000e760008000800 */
[----:B------:R-:W-:Y:S01]  /*248d0*/  MOV R56, R8 ;  /* 0x0000000800387202 */ /* 0x000fe20000000f00 */
[----:B------:R-:W-:Y:S01]  /*248e0*/  IMAD.MOV.U32 R57, RZ, RZ, R9 ;  /* 0x000000ffff397224 */ /* 0x000fe200078e0009 */
[----:B------:R-:W-:Y:S01]  /*248f0*/  MOV R236, R11 ;  /* 0x0000000b00ec7202 */ /* 0x000fe20000000f00 */
[----:B------:R-:W-:-:S02]  /*24900*/  IMAD.MOV.U32 R237, RZ, RZ, R10 ;  /* 0x000000ffffed7224 */ /* 0x000fc400078e000a */
[-C--:B------:R-:W-:Y:S01]  /*24910*/  HMMA.1688.F32.TF32 R8, R228, R66.reuse, R16 ;  /* 0x00000042e408723c */ /* 0x080fe20000081010 */
[----:B------:R-:W-:Y:S04]  /*24920*/  LDS R16, [R0+UR7+0x1100] ;  /* 0x0011000700107984 */ /* 0x000fe80008000800 */
[----:B------:R-:W-:Y:S01]  /*24930*/  LDS R18, [R0+UR7+0x1900] ;  /* 0x0019000700127984 */ /* 0x000fe20008000800 */
[C---:B------:R-:W-:Y:S03]  /*24940*/  HMMA.1688.F32.TF32 R80, R232.reuse, R66, R80 ;  /* 0x00000042e850723c */ /* 0x040fe60000081050 */
[----:B------:R-:W-:Y:S03]  /*24950*/  LDS R17, [R6+UR7+0x1100] ;  /* 0x0011000706117984 */ /* 0x000fe60008000800 */
[----:B------:R-:W-:Y:S01]  /*24960*/  HMMA.1688.F32.TF32 R84, R232, R46, R84 ;  /* 0x0000002ee854723c */ /* 0x000fe20000081054 */
[----:B------:R-:W-:Y:S10]  /*24970*/  LDS R19, [R6+UR7+0x1900] ;  /* 0x0019000706137984 */ /* 0x000ff40008000800 */
[----:B------:R2:W-:Y:S01]  /*24980*/  STL [R1+0xd8], R10 ;  /* 0x0000d80a01007387 */ /* 0x0005e20000100800 */
[----:B------:R-:W-:Y:S01]  /*24990*/  IMAD.MOV.U32 R48, RZ, RZ, R8 ;  /* 0x000000ffff307224 */ /* 0x000fe200078e0008 */
[----:B------:R-:W-:Y:S01]  /*249a0*/  MOV R53, R11 ;  /* 0x0000000b00357202 */ /* 0x000fe20000000f00 */
[----:B------:R-:W-:-:S02]  /*249b0*/  IMAD.MOV.U32 R49, RZ, RZ, R9 ;  /* 0x000000ffff317224 */ /* 0x000fc400078e0009 */
[----:B--2---:R-:W-:-:S15]  /*249c0*/  HMMA.1688.F32.TF32 R8, R228, R46, R20 ;  /* 0x0000002ee408723c */ /* 0x004fde0000081014 */
[----:B------:R-:W-:-:S09]  /*249d0*/  NOP ;  /* 0x0000000000007918 */ /* 0x000fd20000000000 */
[----:B------:R-:W-:Y:S01]  /*249e0*/  IMAD.MOV.U32 R52, RZ, RZ, R8 ;  /* 0x000000ffff347224 */ /* 0x000fe200078e0008 */
[----:B------:R-:W-:Y:S01]  /*249f0*/  MOV R4, R10 ;  /* 0x0000000a00047202 */ /* 0x000fe20000000f00 */
[----:B------:R-:W-:Y:S02]  /*24a00*/  IMAD.MOV.U32 R5, RZ, RZ, R9 ;  /* 0x000000ffff057224 */ /* 0x000fe400078e0009 */
[----:B------:R-:W-:Y:S02]  /*24a10*/  IMAD.MOV.U32 R3, RZ, RZ, R11 ;  /* 0x000000ffff037224 */ /* 0x000fe400078e000b */
[----:B------:R-:W-:Y:S06]  /*24a20*/  HMMA.1688.F32.TF32 R8, R228, R42, R24 ;  /* 0x0000002ae408723c */ /* 0x000fec0000081018 */
[----:B------:R-:W-:-:S15]  /*24a30*/  HMMA.1688.F32.TF32 R228, R232, R54, R28 ;  /* 0x00000036e8e4723c */ /* 0x000fde000008101c */
[----:B------:R-:W-:-:S03]  /*24a40*/  NOP ;  /* 0x0000000000007918 */ /* 0x000fc60000000000 */
[----:B------:R-:W-:Y:S01]  /*24a50*/  IMAD.MOV.U32 R241, RZ, RZ, R8 ;  /* 0x000000fffff17224 */ /* 0x000fe200078e0008 */
[----:B------:R-:W-:Y:S01]  /*24a60*/  MOV R240, R9 ;  /* 0x0000000900f07202 */ /* 0x000fe20000000f00 */
[----:B------:R-:W-:Y:S01]  /*24a70*/  HMMA.1688.F32.TF32 R88, R232, R42, R88 ;  /* 0x0000002ae858723c */ /* 0x000fe20000081058 */
[----:B------:R-:W-:Y:S04]  /*24a80*/  LDS R232, [R0+UR7+0x1180] ;  /* 0x0011800700e87984 */ /* 0x000fe80008000800 */
[----:B------:R-:W-:Y:S04]  /*24a90*/  STL.64 [R1+0x24d0], R240 ;  /* 0x0024d0f001007387 */ /* 0x000fe80000100a00 */
[----:B------:R-:W-:Y:S04]  /*24aa0*/  STL [R1+0x24b8], R228 ;  /* 0x0024b8e401007387 */ /* 0x000fe80000100800 */
[----:B------:R-:W-:Y:S04]  /*24ab0*/  STL [R1+0x24b4], R229 ;  /* 0x0024b4e501007387 */ /* 0x000fe80000100800 */
[----:B------:R-:W-:Y:S04]  /*24ac0*/  STL [R1+0x24b0], R230 ;  /* 0x0024b0e601007387 */ /* 0x000fe80000100800 */
[----:B------:R-:W-:Y:S04]  /*24ad0*/  STL [R1+0x24ac], R231 ;  /* 0x0024ace701007387 */ /* 0x000fe80000100800 */
[----:B------:R-:W-:Y:S04]  /*24ae0*/  STL [R1+0x24bc], R226 ;  /* 0x0024bce201007387 */ /* 0x000fe80000100800 */
[----:B------:R-:W-:Y:S04]  /*24af0*/  STL [R1+0x24a8], R227 ;  /* 0x0024a8e301007387 */ /* 0x000fe80000100800 */
[----:B------:R-:W-:Y:S04]  /*24b00*/  STL.64 [R1+0x24c8], R222 ;  /* 0x0024c8de01007387 */ /* 0x000fe80000100a00 */
[----:B------:R-:W-:Y:S04]  /*24b10*/  STL.64 [R1+0x24c0], R220 ;  /* 0x0024c0dc01007387 */ /* 0x000fe80000100a00 */
[----:B------:R-:W2:Y:S04]  /*24b20*/  LDL.LU R192, [R1+0x24f8] ;  /* 0x0024f80001c07983 */ /* 0x000ea80000300800 */
[----:B------:R-:W2:Y:S04]  /*24b30*/  LDL.LU R193, [R1+0x24f4] ;  /* 0x0024f40001c17983 */ /* 0x000ea80000300800 */
[----:B------:R-:W2:Y:S04]  /*24b40*/  LDL.LU R194, [R1+0x24f0] ;  /* 0x0024f00001c27983 */ /* 0x000ea80000300800 */
[----:B------:R-:W2:Y:S04]  /*24b50*/  LDL.LU R195, [R1+0x24ec] ;  /* 0x0024ec0001c37983 */ /* 0x000ea80000300800 */
[----:B------:R-:W-:Y:S04]  /*24b60*/  LDS R234, [R0+UR7+0x1980] ;  /* 0x0019800700ea7984 */ /* 0x000fe80008000800 */
[----:B------:R-:W-:Y:S04]  /*24b70*/  LDS R233, [R6+UR7+0x1180] ;  /* 0x0011800706e97984 */ /* 0x000fe80008000800 */
[----:B------:R-:W3:Y:S01]  /*24b80*/  LDS R235, [R6+UR7+0x1980] ;  /* 0x0019800706eb7984 */ /* 0x000ee20008000800 */
[----:B-1----:R-:W-:Y:S01]  /*24b90*/  HMMA.1688.F32.TF32 R20, R12, R54, R92 ;  /* 0x000000360c14723c */ /* 0x002fe2000008105c */
[----:B------:R-:W-:-:S02]  /*24ba0*/  IMAD.MOV.U32 R239, RZ, RZ, R10 ;  /* 0x000000ffffef7224 */ /* 0x000fc400078e000a */
[----:B------:R-:W-:Y:S01]  /*24bb0*/  IMAD.MOV.U32 R238, RZ, RZ, R11 ;  /* 0x000000ffffee7224 */ /* 0x000fe200078e000b */
[----:B------:R-:W-:Y:S04]  /*24bc0*/  LDS R8, [R7+UR7+0x1100] ;  /* 0x0011000707087984 */ /* 0x000fe80008000800 */
[----:B------:R-:W-:Y:S04]  /*24bd0*/  LDS R10, [R7+UR7+0x1900] ;  /* 0x00190007070a7984 */ /* 0x000fe80008000800 */
[----:B------:R-:W-:Y:S04]  /*24be0*/  LDS R9, [R2+UR7+0x1100] ;  /* 0x0011000702097984 */ /* 0x000fe80008000800 */
[----:B------:R-:W1:Y:S01]  /*24bf0*/  LDS R11, [R2+UR7+0x1900] ;  /* 0x00190007020b7984 */ /* 0x000e620008000800 */
[----:B------:R-:W-:Y:S03]  /*24c00*/  HMMA.1688.F32.TF32 R104, R12, R58, R104 ;  /* 0x0000003a0c68723c */ /* 0x000fe60000081068 */
[----:B------:R-:W-:Y:S03]  /*24c10*/  LDS R92, [R0+UR7+0x2080] ;  /* 0x00208007005c7984 */ /* 0x000fe60008000800 */
[----:B---3--:R-:W-:Y:S01]  /*24c20*/  HMMA.1688.F32.TF32 R188, R232, R54, R188 ;  /* 0x00000036e8bc723c */ /* 0x008fe200000810bc */
[----:B------:R-:W-:Y:S04]  /*24c30*/  LDS R94, [R0+UR7+0x2880] ;  /* 0x00288007005e7984 */ /* 0x000fe80008000800 */
[----:B------:R-:W-:Y:S01]  /*24c40*/  LDS R93, [R6+UR7+0x2080] ;  /* 0x00208007065d7984 */ /* 0x000fe20008000800 */
[----:B------:R-:W-:Y:S03]  /*24c50*/  HMMA.1688.F32.TF32 R108, R12, R70, R108 ;  /* 0x000000460c6c723c */ /* 0x000fe6000008106c */
[----:B------:R-:W-:-:S14]  /*24c60*/  LDS R95, [R6+UR7+0x2880] ;  /* 0x00288007065f7984 */ /* 0x000fdc0008000800 */
[----:B------:R3:W-:Y:S04]  /*24c70*/  STL [R1+0x2418], R188 ;  /* 0x002418bc01007387 */ /* 0x0007e80000100800 */
[----:B------:R4:W-:Y:S04]  /*24c80*/  STL [R1+0x2414], R189 ;  /* 0x002414bd01007387 */ /* 0x0009e80000100800 */
[----:B------:R1:W-:Y:S01]  /*24c90*/  STL [R1+0x2410], R190 ;  /* 0x002410be01007387 */ /* 0x0003e20000100800 */
[----:B---3--:R-:W-:-:S03]  /*24ca0*/  IMAD.MOV.U32 R188, RZ, RZ, R196 ;  /* 0x000000ffffbc7224 */ /* 0x008fc600078e00c4 */
[----:B------:R3:W-:Y:S01]  /*24cb0*/  STL [R1+0x240c], R191 ;  /* 0x00240cbf01007387 */ /* 0x0007e20000100800 */
[----:B----4-:R-:W-:-:S03]  /*24cc0*/  IMAD.MOV.U32 R189, RZ, RZ, R197 ;  /* 0x000000ffffbd7224 */ /* 0x010fc600078e00c5 */
[----:B------:R-:W4:Y:S01]  /*24cd0*/  LDL.LU R196, [R1+0x24e8] ;  /* 0x0024e80001c47983 */ /* 0x000f220000300800 */
[----:B-1----:R-:W-:-:S03]  /*24ce0*/  MOV R190, R198 ;  /* 0x000000c600be7202 */ /* 0x002fc60000000f00 */
[----:B------:R-:W4:Y:S01]  /*24cf0*/  LDL.LU R197, [R1+0x24e4] ;  /* 0x0024e40001c57983 */ /* 0x000f220000300800 */
[----:B---3--:R-:W-:-:S03]  /*24d00*/  IMAD.MOV.U32 R191, RZ, RZ, R199 ;  /* 0x000000ffffbf7224 */ /* 0x008fc600078e00c7 */
[----:B------:R-:W4:Y:S04]  /*24d10*/  LDL.LU R198, [R1+0x24e0] ;  /* 0x0024e00001c67983 */ /* 0x000f280000300800 */
[----:B------:R-:W4:Y:S01]  /*24d20*/  LDL.LU R199, [R1+0x24dc] ;  /* 0x0024dc0001c77983 */ /* 0x000f220000300800 */
[----:B--2---:R-:W-:-:S15]  /*24d30*/  HMMA.1688.F32.TF32 R192, R232, R50, R192 ;  /* 0x00000032e8c0723c */ /* 0x004fde00000810c0 */
[----:B------:R-:W-:-:S08]  /*24d40*/  NOP ;  /* 0x0000000000007918 */ /* 0x000fd00000000000 */
[----:B------:R1:W-:Y:S04]  /*24d50*/  STL [R1+0x2428], R192 ;  /* 0x002428c001007387 */ /* 0x0003e80000100800 */
[----:B------:R2:W-:Y:S04]  /*24d60*/  STL [R1+0x2424], R193 ;  /* 0x002424c101007387 */ /* 0x0005e80000100800 */
[----:B------:R-:W-:Y:S04]  /*24d70*/  STL [R1+0x2420], R194 ;  /* 0x002420c201007387 */ /* 0x000fe80000100800 */
[----:B------:R3:W-:Y:S04]  /*24d80*/  STL [R1+0x241c], R195 ;  /* 0x00241cc301007387 */ /* 0x0007e80000100800 */
[----:B-1----:R-:W4:Y:S04]  /*24d90*/  LDL.LU R192, [R1+0x200] ;  /* 0x0002000001c07983 */ /* 0x002f280000300800 */
[----:B--2---:R-:W2:Y:S01]  /*24da0*/  LDL.LU R193, [R1+0x204] ;  /* 0x0002040001c17983 */ /* 0x004ea20000300800 */
[----:B---3--:R-:W-:-:S03]  /*24db0*/  IMAD.MOV.U32 R195, RZ, RZ, R252 ;  /* 0x000000ffffc37224 */ /* 0x008fc600078e00fc */
[----:B------:R-:W2:Y:S04]  /*24dc0*/  LDL.LU R194, [R1+0x208] ;  /* 0x0002080001c27983 */ /* 0x000ea80000300800 */
[----:B------:R-:W3:Y:S01]  /*24dd0*/  LDL.LU R252, [R1+0x24d8] ;  /* 0x0024d80001fc7983 */ /* 0x000ee20000300800 */
[----:B------:R-:W-:Y:S01]  /*24de0*/  MOV R65, R20 ;  /* 0x0000001400417202 */ /* 0x000fe20000000f00 */
[----:B------:R-:W-:Y:S01]  /*24df0*/  IMAD.MOV.U32 R64, RZ, RZ, R21 ;  /* 0x000000ffff407224 */ /* 0x000fe200078e0015 */
[----:B------:R-:W-:Y:S01]  /*24e00*/  MOV R60, R23 ;  /* 0x00000017003c7202 */ /* 0x000fe20000000f00 */
[----:B------:R-:W-:Y:S02]  /*24e10*/  IMAD.MOV.U32 R61, RZ, RZ, R22 ;  /* 0x000000ffff3d7224 */ /* 0x000fe400078e0016 */
[C---:B------:R-:W-:Y:S01]  /*24e20*/  HMMA.1688.F32.TF32 R20, R12.reuse, R50, R96 ;  /* 0x000000320c14723c */ /* 0x040fe20000081060 */
[----:B------:R-:W-:Y:S04]  /*24e30*/  LDS R96, [R7+UR7+0x2000] ;  /* 0x0020000707607984 */ /* 0x000fe80008000800 */
[----:B------:R-:W-:Y:S01]  /*24e40*/  LDS R98, [R7+UR7+0x2800] ;  /* 0x0028000707627984 */ /* 0x000fe20008000800 */
[C---:B------:R-:W-:Y:S03]  /*24e50*/  HMMA.1688.F32.TF32 R112, R12.reuse, R66, R112 ;  /* 0x000000420c70723c */ /* 0x040fe60000081070 */
[----:B------:R-:W-:Y:S03]  /*24e60*/  LDS R97, [R2+UR7+0x2000] ;  /* 0x0020000702617984 */ /* 0x000fe60008000800 */
[----:B------:R-:W-:Y:S01]  /*24e70*/  HMMA.1688.F32.TF32 R116, R12, R46, R116 ;  /* 0x0000002e0c74723c */ /* 0x000fe20000081074 */
[----:B------:R-:W-:Y:S11]  /*24e80*/  LDS R99, [R2+UR7+0x2800] ;  /* 0x0028000702637984 */ /* 0x000ff60008000800 */
[----:B------:R-:W-:Y:S01]  /*24e90*/  IMAD.MOV.U32 R231, RZ, RZ, R20 ;  /* 0x000000ffffe77224 */ /* 0x000fe200078e0014 */
[----:B------:R-:W-:Y:S01]  /*24ea0*/  MOV R69, R22 ;  /* 0x0000001600457202 */ /* 0x000fe20000000f00 */
[----:B------:R-:W-:-:S02]  /*24eb0*/  IMAD.MOV.U32 R227, RZ, RZ, R21 ;  /* 0x000000ffffe37224 */ /* 0x000fc400078e0015 */
[----:B------:R-:W-:Y:S02]  /*24ec0*/  IMAD.MOV.U32 R68, RZ, RZ, R23 ;  /* 0x000000ffff447224 */ /* 0x000fe400078e0017 */
[----:B------:R-:W-:Y:S01]  /*24ed0*/  HMMA.1688.F32.TF32 R20, R12, R62, R100 ;  /* 0x0000003e0c14723c */ /* 0x000fe20000081064 */
        /* <DEDUP_REMOVED lines=10> */
[-C--:B------:R-:W-:Y:S06]  /*24f80*/  HMMA.1688.F32.TF32 R20, R12, R42.reuse, R120 ;  /* 0x0000002a0c14723c */ /* 0x080fec0000081078 */
[----:B------:R-:W-:Y:S06]  /*24f90*/  HMMA.1688.F32.TF32 R12, R16, R42, R152 ;  /* 0x0000002a100c723c */ /* 0x000fec0000081098 */
[-C--:B----4-:R-:W-:Y:S06]  /*24fa0*/  HMMA.1688.F32.TF32 R196, R232, R62.reuse, R196 ;  /* 0x0000003ee8c4723c */ /* 0x090fec00000810c4 */
[----:B------:R-:W-:-:S12]  /*24fb0*/  HMMA.1688.F32.TF32 R164, R8, R62, R164 ;  /* 0x0000003e08a4723c */ /* 0x000fd800000810a4 */
[----:B------:R-:W-:Y:S01]  /*24fc0*/  IMAD.MOV.U32 R155, RZ, RZ, R12 ;  /* 0x000000ffff9b7224 */ /* 0x000fe200078e000c */
[----:B------:R-:W-:Y:S01]  /*24fd0*/  MOV R153, R14 ;  /* 0x0000000e00997202 */ /* 0x000fe20000000f00 */
[----:B------:R-:W-:Y:S02]  /*24fe0*/  IMAD.MOV.U32 R154, RZ, RZ, R13 ;  /* 0x000000ffff9a7224 */ /* 0x000fe400078e000d */
[----:B------:R-:W-:Y:S02]  /*24ff0*/  IMAD.MOV.U32 R152, RZ, RZ, R15 ;  /* 0x000000ffff987224 */ /* 0x000fe400078e000f */
[----:B------:R-:W-:Y:S01]  /*25000*/  HMMA.1688.F32.TF32 R12, R8, R42, R184 ;  /* 0x0000002a080c723c */ /* 0x000fe200000810b8 */
[----:B------:R-:W-:-:S05]  /*25010*/  MOV R123, R20 ;  /* 0x00000014007b7202 */ /* 0x000fca0000000f00 */
[----:B------:R-:W-:Y:S01]  /*25020*/  HMMA.1688.F32.TF32 R168, R8, R58, R168 ;  /* 0x0000003a08a8723c */ /* 0x000fe200000810a8 */
[----:B------:R-:W-:-:S05]  /*25030*/  IMAD.MOV.U32 R122, RZ, RZ, R21 ;  /* 0x000000ffff7a7224 */ /* 0x000fca00078e0015 */
[----:B------:R-:W-:Y:S01]  /*25040*/  HMMA.1688.F32.TF32 R172, R8, R70, R172 ;  /* 0x0000004608ac723c */ /* 0x000fe200000810ac */
[----:B------:R-:W-:-:S05]  /*25050*/  IMAD.MOV.U32 R121, RZ, RZ, R22 ;  /* 0x000000ffff797224 */ /* 0x000fca00078e0016 */
[----:B------:R-:W-:Y:S01]  /*25060*/  HMMA.1688.F32.TF32 R176, R8, R66, R176 ;  /* 0x0000004208b0723c */ /* 0x000fe200000810b0 */
[----:B------:R-:W-:-:S05]  /*25070*/  MOV R120, R23 ;  /* 0x0000001700787202 */ /* 0x000fca0000000f00 */
[----:B------:R-:W-:Y:S06]  /*25080*/  HMMA.1688.F32.TF32 R180, R8, R46, R180 ;  /* 0x0000002e08b4723c */ /* 0x000fec00000810b4 */
[C---:B------:R-:W-:Y:S06]  /*25090*/  HMMA.1688.F32.TF32 R200, R232.reuse, R58, R200 ;  /* 0x0000003ae8c8723c */ /* 0x040fec00000810c8 */
[----:B------:R-:W-:Y:S06]  /*250a0*/  HMMA.1688.F32.TF32 R204, R232, R70, R204 ;  /* 0x00000046e8cc723c */ /* 0x000fec00000810cc */
[C---:B------:R-:W-:Y:S06]  /*250b0*/  HMMA.1688.F32.TF32 R124, R16.reuse, R54, R124 ;  /* 0x00000036107c723c */ /* 0x040fec000008107c */
[C---:B------:R-:W-:Y:S06]  /*250c0*/  HMMA.1688.F32.TF32 R128, R16.reuse, R50, R128 ;  /* 0x000000321080723c */ /* 0x040fec0000081080 */
[C---:B------:R-:W-:Y:S06]  /*250d0*/  HMMA.1688.F32.TF32 R132, R16.reuse, R62, R132 ;  /* 0x0000003e1084723c */ /* 0x040fec0000081084 */
[C---:B------:R-:W-:Y:S06]  /*250e0*/  HMMA.1688.F32.TF32 R136, R16.reuse, R58, R136 ;  /* 0x0000003a1088723c */ /* 0x040fec0000081088 */
[C---:B------:R-:W-:Y:S06]  /*250f0*/  HMMA.1688.F32.TF32 R140, R16.reuse, R70, R140 ;  /* 0x00000046108c723c */ /* 0x040fec000008108c */
[C---:B------:R-:W-:Y:S06]  /*25100*/  HMMA.1688.F32.TF32 R144, R16.reuse, R66, R144 ;  /* 0x000000421090723c */ /* 0x040fec0000081090 */
[----:B------:R-:W-:Y:S06]  /*25110*/  HMMA.1688.F32.TF32 R148, R16, R46, R148 ;  /* 0x0000002e1094723c */ /* 0x000fec0000081094 */
[----:B------:R-:W-:Y:S01]  /*25120*/  HMMA.1688.F32.TF32 R208, R232, R66, R208 ;  /* 0x00000042e8d0723c */ /* 0x000fe200000810d0 */
[----:B------:R-:W-:Y:S01]  /*25130*/  IMAD.MOV.U32 R187, RZ, RZ, R12 ;  /* 0x000000ffffbb7224 */ /* 0x000fe200078e000c */
[----:B------:R-:W-:-:S04]  /*25140*/  MOV R186, R13 ;  /* 0x0000000d00ba7202 */ /* 0x000fc80000000f00 */
[----:B------:R-:W-:Y:S01]  /*25150*/  HMMA.1688.F32.TF32 R212, R232, R46, R212 ;  /* 0x0000002ee8d4723c */ /* 0x000fe200000810d4 */
[----:B------:R-:W-:Y:S02]  /*25160*/  IMAD.MOV.U32 R185, RZ, RZ, R14 ;  /* 0x000000ffffb97224 */ /* 0x000fe400078e000e */
[----:B------:R-:W-:-:S03]  /*25170*/  IMAD.MOV.U32 R184, RZ, RZ, R15 ;  /* 0x000000ffffb87224 */ /* 0x000fc600078e000f */
[----:B------:R-:W-:Y:S01]  /*25180*/  HMMA.1688.F32.TF32 R232, R232, R42, R216 ;  /* 0x0000002ae8e8723c */ /* 0x000fe200000810d8 */
[----:B------:R-:W-:Y:S04]  /*25190*/  STL [R1+0x2404], R196 ;  /* 0x002404c401007387 */ /* 0x000fe80000100800 */
        /* <DEDUP_REMOVED lines=15> */
[----:B------:R-:W-:Y:S01]  /*25290*/  STL [R1+0x2444], R212 ;  /* 0x002444d401007387 */ /* 0x000fe20000100800 */
[----:B---3--:R-:W-:-:S05]  /*252a0*/  LOP3.LUT R8, R252, 0x40, RZ, 0x3c, !PT ;  /* 0x00000040fc087812 */ /* 0x008fca00078e3cff */
[----:B------:R-:W1:Y:S04]  /*252b0*/  LDSM.16.M88.4 R20, [R8+UR7+0x20000] ;  /* 0x020000070814783b */ /* 0x000e680008000200 */
[----:B------:R-:W3:Y:S04]  /*252c0*/  LDSM.16.M88.4 R16, [R8+UR7+0x22000] ;  /* 0x022000070810783b */ /* 0x000ee80008000200 */
[----:B------:R-:W4:Y:S04]  /*252d0*/  LDSM.16.M88.4 R28, [R8+UR7+0x24000] ;  /* 0x02400007081c783b */ /* 0x000f280008000200 */
[----:B------:R-:W2:Y:S04]  /*252e0*/  LDSM.16.M88.4 R24, [R8+UR7+0x26000] ;  /* 0x026000070818783b */ /* 0x000ea80008000200 */
[----:B------:R-:W2:Y:S04]  /*252f0*/  LDSM.16.M88.4 R36, [R8+UR7+0x28000] ;  /* 0x028000070824783b */ /* 0x000ea80008000200 */
[----:B------:R-:W2:Y:S04]  /*25300*/  LDSM.16.M88.4 R32, [R8+UR7+0x2a000] ;  /* 0x02a000070820783b */ /* 0x000ea80008000200 */
[----:B------:R-:W2:Y:S04]  /*25310*/  LDSM.16.M88.4 R12, [R8+UR7+0x2c000] ;  /* 0x02c00007080c783b */ /* 0x000ea80008000200 */
[----:B------:R-:W-:Y:S04]  /*25320*/  STL [R1+0x2440], R213 ;  /* 0x002440d501007387 */ /* 0x000fe80000100800 */
[----:B------:R-:W-:Y:S04]  /*25330*/  STL [R1+0x243c], R214 ;  /* 0x00243cd601007387 */ /* 0x000fe80000100800 */
[----:B------:R-:W-:Y:S04]  /*25340*/  STL [R1+0x2438], R215 ;  /* 0x002438d701007387 */ /* 0x000fe80000100800 */
[----:B------:R-:W-:Y:S04]  /*25350*/  STL [R1+0x2454], R232 ;  /* 0x002454e801007387 */ /* 0x000fe80000100800 */
[----:B------:R-:W-:Y:S04]  /*25360*/  STL [R1+0x2450], R233 ;  /* 0x002450e901007387 */ /* 0x000fe80000100800 */
[----:B------:R-:W-:Y:S04]  /*25370*/  STL [R1+0x244c], R234 ;  /* 0x00244cea01007387 */ /* 0x000fe80000100800 */
[----:B------:R-:W-:Y:S04]  /*25380*/  STL [R1+0x2448], R235 ;  /* 0x002448eb01007387 */ /* 0x000fe80000100800 */
[----:B------:R2:W-:Y:S04]  /*25390*/  STL [R1+0x22e8], R252 ;  /* 0x0022e8fc01007387 */ /* 0x0005e80000100800 */
[----:B------:R-:W-:Y:S04]  /*253a0*/  STL [R1+0x1434], R8 ;  /* 0x0014340801007387 */ /* 0x000fe80000100800 */
[----:B-1----:R-:W-:Y:S04]  /*253b0*/  STL [R1+0x245c], R22 ;  /* 0x00245c1601007387 */ /* 0x002fe80000100800 */
[----:B------:R-:W-:Y:S04]  /*253c0*/  STL [R1+0x2458], R23 ;  /* 0x0024581701007387 */ /* 0x000fe80000100800 */
[----:B---3--:R-:W-:Y:S04]  /*253d0*/  STL [R1+0x2464], R18 ;  /* 0x0024641201007387 */ /* 0x008fe80000100800 */
[----:B------:R-:W-:Y:S04]  /*253e0*/  STL [R1+0x2460], R19 ;  /* 0x0024601301007387 */ /* 0x000fe80000100800 */
[----:B----4-:R-:W-:Y:S04]  /*253f0*/  STL [R1+0x2468], R30 ;  /* 0x0024681e01007387 */ /* 0x010fe80000100800 */
[----:B------:R-:W-:Y:S04]  /*25400*/  STL [R1+0x2380], R31 ;  /* 0x0023801f01007387 */ /* 0x000fe80000100800 */
[----:B--2---:R-:W-:Y:S04]  /*25410*/  STL [R1+0x2470], R26 ;  /* 0x0024701a01007387 */ /* 0x004fe80000100800 */
[----:B------:R-:W-:Y:S04]  /*25420*/  STL [R1+0x246c], R27 ;  /* 0x00246c1b01007387 */ /* 0x000fe80000100800 */
[----:B------:R-:W-:Y:S04]  /*25430*/  STL [R1+0x2478], R38 ;  /* 0x0024782601007387 */ /* 0x000fe80000100800 */
[----:B------:R-:W-:Y:S04]  /*25440*/  STL [R1+0x2474], R39 ;  /* 0x0024742701007387 */ /* 0x000fe80000100800 */
[----:B------:R-:W-:Y:S04]  /*25450*/  STL [R1+0x2480], R34 ;  /* 0x0024802201007387 */ /* 0x000fe80000100800 */
[----:B------:R-:W-:Y:S04]  /*25460*/  STL [R1+0x247c], R35 ;  /* 0x00247c2301007387 */ /* 0x000fe80000100800 */
[----:B------:R-:W-:Y:S04]  /*25470*/  STL [R1+0x2488], R14 ;  /* 0x0024880e01007387 */ /* 0x000fe80000100800 */
[----:B------:R-:W-:Y:S04]  /*25480*/  STL [R1+0x2484], R15 ;  /* 0x0024840f01007387 */ /* 0x000fe80000100800 */
[----:B------:R-:W2:Y:S04]  /*25490*/  LDL.LU R240, [R1+0x100] ;  /* 0x0001000001f07983 */ /* 0x000ea80000300800 */
[----:B------:R-:W2:Y:S04]  /*254a0*/  LDL.LU R241, [R1+0x104] ;  /* 0x0001040001f17983 */ /* 0x000ea80000300800 */
[----:B------:R-:W2:Y:S04]  /*254b0*/  LDL.LU R242, [R1+0x108] ;  /* 0x0001080001f27983 */ /* 0x000ea80000300800 */
[----:B------:R-:W2:Y:S04]  /*254c0*/  LDL.LU R243, [R1+0x10c] ;  /* 0x00010c0001f37983 */ /* 0x000ea80000300800 */
[----:B------:R-:W1:Y:S01]  /*254d0*/  LDSM.16.M88.4 R8, [R8+UR7+0x2e000] ;  /* 0x02e000070808783b */ /* 0x000e620008000200 */
[C---:B------:R-:W-:Y:S03]  /*254e0*/  HMMA.1688.F32.TF32 R192, R100.reuse, R54, R192 ;  /* 0x0000003664c0723c */ /* 0x040fe600000810c0 */
[----:B------:R-:W3:Y:S03]  /*254f0*/  LDL.LU R220, [R1+0xb0] ;  /* 0x0000b00001dc7983 */ /* 0x000ee60000300800 */
[----:B------:R-:W-:Y:S01]  /*25500*/  HMMA.1688.F32.TF32 R188, R100, R50, R188 ;  /* 0x0000003264bc723c */ /* 0x000fe200000810bc */
[----:B------:R-:W3:Y:S04]  /*25510*/  LDL.LU R221, [R1+0xb4] ;  /* 0x0000b40001dd7983 */ /* 0x000ee80000300800 */
[----:B------:R-:W3:Y:S04]  /*25520*/  LDL.LU R222, [R1+0xb8] ;  /* 0x0000b80001de7983 */ /* 0x000ee80000300800 */
[----:B------:R-:W3:Y:S09]  /*25530*/  LDL.LU R223, [R1+0xbc] ;  /* 0x0000bc0001df7983 */ /* 0x000ef20000300800 */
[----:B------:R-:W-:-:S06]  /*25540*/  MOV R252, R195 ;  /* 0x000000c300fc7202 */ /* 0x000fcc0000000f00 */
[----:B------:R-:W-:Y:S01]  /*25550*/  IMAD.MOV.U32 R207, RZ, RZ, R191 ;  /* 0x000000ffffcf7224 */ /* 0x000fe200078e00bf */
[----:B------:R-:W-:Y:S01]  /*25560*/  MOV R206, R190 ;  /* 0x000000be00ce7202 */ /* 0x000fe20000000f00 */
[----:B------:R-:W-:Y:S02]  /*25570*/  IMAD.MOV.U32 R205, RZ, RZ, R189 ;  /* 0x000000ffffcd7224 */ /* 0x000fe400078e00bd */
[----:B------:R-:W-:Y:S01]  /*25580*/  IMAD.MOV.U32 R204, RZ, RZ, R188 ;  /* 0x000000ffffcc7224 */ /* 0x000fe200078e00bc */
[----:B-1----:R-:W-:Y:S04]  /*25590*/  STL [R1+0x2490], R10 ;  /* 0x0024900a01007387 */ /* 0x002fe80000100800 */
[----:B------:R-:W-:Y:S04]  /*255a0*/  STL [R1+0x248c], R11 ;  /* 0x00248c0b01007387 */ /* 0x000fe80000100800 */
[----:B------:R-:W-:Y:S04]  /*255b0*/  STL.64 [R1+0x200], R192 ;  /* 0x000200c001007387 */ /* 0x000fe80000100a00 */
[----:B------:R-:W-:Y:S04]  /*255c0*/  STL [R1+0x208], R194 ;  /* 0x000208c201007387 */ /* 0x000fe80000100800 */
[----:B------:R-:W-:Y:S01]  /*255d0*/  STL [R1+0x2494], R252 ;  /* 0x002494fc01007387 */ /* 0x000fe20000100800 */
[----:B------:R-:W-:Y:S03]  /*255e0*/  HMMA.1688.F32.TF32 R188, R100, R62, R244 ;  /* 0x0000003e64bc723c */ /* 0x000fe600000810f4 */
[----:B------:R-:W-:Y:S04]  /*255f0*/  STL [R1+0x24a4], R207 ;  /* 0x0024a4cf01007387 */ /* 0x000fe80000100800 */
[----:B------:R-:W-:Y:S04]  /*25600*/  STL [R1+0x24a0], R206 ;  /* 0x0024a0ce01007387 */ /* 0x000fe80000100800 */
[----:B------:R-:W-:Y:S04]  /*25610*/  STL [R1+0x249c], R205 ;  /* 0x00249ccd01007387 */ /* 0x000fe80000100800 */
[----:B------:R1:W-:Y:S04]  /*25620*/  STL [R1+0x2498], R204 ;  /* 0x002498cc01007387 */ /* 0x0003e80000100800 */
[----:B------:R-:W4:Y:S04]  /*25630*/  LDL.LU R244, [R1+0x90] ;  /* 0x0000900001f47983 */ /* 0x000f280000300800 */
[----:B------:R-:W4:Y:S04]  /*25640*/  LDL.LU R245, [R1+0x94] ;  /* 0x0000940001f57983 */ /* 0x000f280000300800 */
[----:B------:R-:W4:Y:S04]  /*25650*/  LDL.LU R246, [R1+0x98] ;  /* 0x0000980001f67983 */ /* 0x000f280000300800 */
[----:B------:R-:W4:Y:S01]  /*25660*/  LDL.LU R247, [R1+0x9c] ;  /* 0x00009c0001f77983 */ /* 0x000f220000300800 */
[----:B------:R-:W-:Y:S01]  /*25670*/  IMAD.MOV.U32 R200, RZ, RZ, R188 ;  /* 0x000000ffffc87224 */ /* 0x000fe200078e00bc */
[----:B------:R-:W-:Y:S01]  /*25680*/  MOV R201, R189 ;  /* 0x000000bd00c97202 */ /* 0x000fe20000000f00 */
[----:B------:R-:W-:-:S02]  /*25690*/  IMAD.MOV.U32 R202, RZ, RZ, R190 ;  /* 0x000000ffffca7224 */ /* 0x000fc400078e00be */
[----:B------:R-:W-:Y:S02]  /*256a0*/  IMAD.MOV.U32 R203, RZ, RZ, R191 ;  /* 0x000000ffffcb7224 */ /* 0x000fe400078e00bf */
[C---:B--2---:R-:W-:Y:S01]  /*256b0*/  HMMA.1688.F32.TF32 R188, R100.reuse, R58, R240 ;  /* 0x0000003a64bc723c */ /* 0x044fe200000810f0 */
[----:B------:R-:W2:Y:S04]  /*256c0*/  LDL.LU R240, [R1+0x240] ;  /* 0x0002400001f07983 */ /* 0x000ea80000300800 */
        /* <DEDUP_REMOVED lines=11> */
[----:B-1----:R-:W2:Y:S04]  /*25780*/  LDL.LU R204, [R1+0x50] ;  /* 0x0000500001cc7983 */ /* 0x002ea80000300800 */
[----:B------:R-:W2:Y:S04]  /*25790*/  LDL.LU R205, [R1+0x54] ;  /* 0x0000540001cd7983 */ /* 0x000ea80000300800 */
[----:B------:R-:W2:Y:S04]  /*257a0*/  LDL.LU R206, [R1+0x58] ;  /* 0x0000580001ce7983 */ /* 0x000ea80000300800 */
[----:B------:R-:W2:Y:S04]  /*257b0*/  LDL.LU R207, [R1+0x5c] ;  /* 0x00005c0001cf7983 */ /* 0x000ea80000300800 */
[----:B------:R-:W2:Y:S04]  /*257c0*/  LDL.LU R216, [R1+0x1d0] ;  /* 0x0001d00001d87983 */ /* 0x000ea80000300800 */
[----:B------:R-:W2:Y:S04]  /*257d0*/  LDL.LU R217, [R1+0x1d4] ;  /* 0x0001d40001d97983 */ /* 0x000ea80000300800 */
[----:B------:R-:W2:Y:S04]  /*257e0*/  LDL.LU R218, [R1+0x1d8] ;  /* 0x0001d80001da7983 */ /* 0x000ea80000300800 */
[----:B------:R-:W2:Y:S01]  /*257f0*/  LDL.LU R219, [R1+0x1dc] ;  /* 0x0001dc0001db7983 */ /* 0x000ea20000300800 */
[C---:B---3--:R-:W-:Y:S03]  /*25800*/  HMMA.1688.F32.TF32 R192, R100.reuse, R70, R220 ;  /* 0x0000004664c0723c */ /* 0x048fe600000810dc */
[----:B------:R-:W3:Y:S04]  /*25810*/  LDL.LU R220, [R1+0x30] ;  /* 0x0000300001dc7983 */ /* 0x000ee80000300800 */
[----:B------:R-:W3:Y:S04]  /*25820*/  LDL.LU R221, [R1+0x34] ;  /* 0x0000340001dd7983 */ /* 0x000ee80000300800 */
[----:B------:R-:W3:Y:S01]  /*25830*/  LDL.LU R222, [R1+0x38] ;  /* 0x0000380001de7983 */ /* 0x000ee20000300800 */
[----:B----4-:R-:W-:Y:S03]  /*25840*/  HMMA.1688.F32.TF32 R244, R100, R66, R244 ;  /* 0x0000004264f4723c */ /* 0x010fe600000810f4 */
[----:B------:R-:W3:Y:S01]  /*25850*/  LDL.LU R223, [R1+0x3c] ;  /* 0x00003c0001df7983 */ /* 0x000ee20000300800 */
[----:B------:R-:W-:Y:S01]  /*25860*/  IMAD.MOV.U32 R198, RZ, RZ, R190 ;  /* 0x000000ffffc67224 */ /* 0x000fe200078e00be */
[----:B------:R-:W-:-:S02]  /*25870*/  MOV R199, R191 ;  /* 0x000000bf00c77202 */ /* 0x000fc40000000f00 */
[----:B------:R-:W-:-:S05]  /*25880*/  MOV R196, R188 ;  /* 0x000000bc00c47202 */ /* 0x000fca0000000f00 */
[----:B------:R-:W-:Y:S01]  /*25890*/  IMAD.MOV.U32 R190, RZ, RZ, R193 ;  /* 0x000000ffffbe7224 */ /* 0x000fe200078e00c1 */
[----:B------:R-:W-:Y:S01]  /*258a0*/  MOV R191, R194 ;  /* 0x000000c200bf7202 */ /* 0x000fe20000000f00 */
[----:B------:R-:W-:-:S10]  /*258b0*/  IMAD.MOV.U32 R211, RZ, RZ, R195 ;  /* 0x000000ffffd37224 */ /* 0x000fd400078e00c3 */
[----:B------:R-:W-:Y:S01]  /*258c0*/  IMAD.MOV.U32 R193, RZ, RZ, R244 ;  /* 0x000000ffffc17224 */ /* 0x000fe200078e00f4 */
[----:B------:R-:W-:Y:S01]  /*258d0*/  MOV R194, R245 ;  /* 0x000000f500c27202 */ /* 0x000fe20000000f00 */
[----:B------:R-:W4:Y:S01]  /*258e0*/  LDL.LU R244, [R1+0x1c0] ;  /* 0x0001c00001f47983 */ /* 0x000f220000300800 */
[----:B------:R-:W-:Y:S02]  /*258f0*/  IMAD.MOV.U32 R195, RZ, RZ, R246 ;  /* 0x000000ffffc37224 */ /* 0x000fe400078e00f6 */
[----:B------:R-:W-:Y:S01]  /*25900*/  IMAD.MOV.U32 R188, RZ, RZ, R247 ;  /* 0x000000ffffbc7224 */ /* 0x000fe200078e00f7 */
[----:B------:R-:W4:Y:S04]  /*25910*/  LDL.LU R245, [R1+0x1c4] ;  /* 0x0001c40001f57983 */ /* 0x000f280000300800 */
[----:B------:R-:W4:Y:S04]  /*25920*/  LDL.LU R246, [R1+0x1c8] ;  /* 0x0001c80001f67983 */ /* 0x000f280000300800 */
[----:B------:R-:W4:Y:S01]  /*25930*/  LDL.LU R247, [R1+0x1cc] ;  /* 0x0001cc0001f77983 */ /* 0x000f220000300800 */
[----:B--2---:R-:W-:-:S15]  /*25940*/  HMMA.1688.F32.TF32 R240, R100, R46, R240 ;  /* 0x0000002e64f0723c */ /* 0x004fde00000810f0 */
[----:B------:R-:W-:-:S09]  /*25950*/  NOP ;  /* 0x0000000000007918 */ /* 0x000fd20000000000 */
[----:B------:R-:W-:Y:S01]  /*25960*/  MOV R208, R240 ;  /* 0x000000f000d07202 */ /* 0x000fe20000000f00 */
[----:B------:R-:W-:Y:S02]  /*25970*/  IMAD.MOV.U32 R209, RZ, RZ, R241 ;  /* 0x000000ffffd17224 */ /* 0x000fe400078e00f1 */
[----:B------:R-:W2:Y:S01]  /*25980*/  LDL.LU.64 R240, [R1+0x24d0] ;  /* 0x0024d00001f07983 */ /* 0x000ea20000300a00 */
        /* <DEDUP_REMOVED lines=24> */
[----:B---3--:R-:W-:Y:S01]  /*25b10*/  HMMA.1688.F32.TF32 R100, R248, R24, R220 ;  /* 0x00000018f864723c */ /* 0x008fe200000810dc */
[----:B------:R-:W3:Y:S04]  /*25b20*/  LDL.LU R220, [R1+0x1b0] ;  /* 0x0001b00001dc7983 */ /* 0x000ee80000300800 */
[----:B------:R-:W3:Y:S04]  /*25b30*/  LDL.LU R221, [R1+0x1b4] ;  /* 0x0001b40001dd7983 */ /* 0x000ee80000300800 */
[----:B------:R-:W3:Y:S04]  /*25b40*/  LDL.LU R222, [R1+0x1b8] ;  /* 0x0001b80001de7983 */ /* 0x000ee80000300800 */
[----:B------:R-:W3:Y:S11]  /*25b50*/  LDL.LU R223, [R1+0x1bc] ;  /* 0x0001bc0001df7983 */ /* 0x000ef60000300800 */
[----:B------:R-:W-:Y:S01]  /*25b60*/  IMAD.MOV.U32 R15, RZ, RZ, R100 ;  /* 0x000000ffff0f7224 */ /* 0x000fe200078e0064 */
[----:B------:R-:W-:Y:S01]  /*25b70*/  MOV R34, R101 ;  /* 0x0000006500227202 */ /* 0x000fe20000000f00 */
[----:B------:R-:W-:-:S02]  /*25b80*/  IMAD.MOV.U32 R35, RZ, RZ, R102 ;  /* 0x000000ffff237224 */ /* 0x000fc400078e0066 */
[----:B------:R-:W-:Y:S02]  /*25b90*/  IMAD.MOV.U32 R38, RZ, RZ, R103 ;  /* 0x000000ffff267224 */ /* 0x000fe400078e0067 */
[----:B----4-:R-:W-:Y:S01]  /*25ba0*/  HMMA.1688.F32.TF32 R100, R248, R36, R244 ;  /* 0x00000024f864723c */ /* 0x010fe200000810f4 */
[----:B------:R-:W-:Y:S02]  /*25bb0*/  IMAD.MOV.U32 R197, RZ, RZ, R189 ;  /* 0x000000ffffc57224 */ /* 0x000fe400078e00bd */
[----:B------:R-:W-:Y:S01]  /*25bc0*/  IMAD.MOV.U32 R189, RZ, RZ, R192 ;  /* 0x000000ffffbd7224 */ /* 0x000fe200078e00c0 */
[----:B------:R-:W-:Y:S01]  /*25bd0*/  MOV R192, R243 ;  /* 0x000000f300c07202 */ /* 0x000fe20000000f00 */
[----:B------:R-:W-:Y:S01]  /*25be0*/  IMAD.MOV.U32 R210, RZ, RZ, R242 ;  /* 0x000000ffffd27224 */ /* 0x000fe200078e00f2 */
[----:B------:R-:W-:Y:S01]  /*25bf0*/  MOV R59, R236 ;  /* 0x000000ec003b7202 */ /* 0x000fe20000000f00 */
[----:B------:R-:W-:-:S15]  /*25c00*/  IMAD.MOV.U32 R58, RZ, RZ, R237 ;  /* 0x000000ffff3a7224 */ /* 0x000fde00078e00ed */
[----:B------:R-:W-:-:S02]  /*25c10*/  NOP ;  /* 0x0000000000007918 */ /* 0x000fc40000000000 */
[----:B------:R-:W-:Y:S01]  /*25c20*/  MOV R252, R100 ;  /* 0x0000006400fc7202 */ /* 0x000fe20000000f00 */
[----:B------:R-:W-:Y:S01]  /*25c30*/  IMAD.MOV.U32 R10, RZ, RZ, R101 ;  /* 0x000000ffff0a7224 */ /* 0x000fe200078e0065 */
[----:B------:R-:W4:Y:S01]  /*25c40*/  LDL.LU R100, [R1+0x1a0] ;  /* 0x0001a00001647983 */ /* 0x000f220000300800 */
[----:B------:R-:W-:Y:S01]  /*25c50*/  IMAD.MOV.U32 R11, RZ, RZ, R102 ;  /* 0x000000ffff0b7224 */ /* 0x000fe200078e0066 */
[----:B------:R-:W-:Y:S02]  /*25c60*/  MOV R14, R103 ;  /* 0x00000067000e7202 */ /* 0x000fe40000000f00 */
[----:B------:R-:W4:Y:S04]  /*25c70*/  LDL.LU R101, [R1+0x1a4] ;  /* 0x0001a40001657983 */ /* 0x000f280000300800 */
[----:B------:R-:W4:Y:S04]  /*25c80*/  LDL.LU R102, [R1+0x1a8] ;  /* 0x0001a80001667983 */ /* 0x000f280000300800 */
[----:B------:R-:W4:Y:S04]  /*25c90*/  LDL.LU R103, [R1+0x1ac] ;  /* 0x0001ac0001677983 */ /* 0x000f280000300800 */
[----:B------:R-:W4:Y:S04]  /*25ca0*/  LDL.LU R244, [R1+0x160] ;  /* 0x0001600001f47983 */ /* 0x000f280000300800 */
[----:B------:R-:W4:Y:S04]  /*25cb0*/  LDL.LU R245, [R1+0x164] ;  /* 0x0001640001f57983 */ /* 0x000f280000300800 */
[----:B------:R-:W4:Y:S04]  /*25cc0*/  LDL.LU R246, [R1+0x168] ;  /* 0x0001680001f67983 */ /* 0x000f280000300800 */
[----:B------:R-:W4:Y:S04]  /*25cd0*/  LDL.LU R247, [R1+0x16c] ;  /* 0x00016c0001f77983 */ /* 0x000f280000300800 */
[----:B------:R-:W4:Y:S04]  /*25ce0*/  LDL.LU R42, [R1+0x178] ;  /* 0x00017800012a7983 */ /* 0x000f280000300800 */
[----:B------:R-:W4:Y:S01]  /*25cf0*/  LDL.LU R43, [R1+0x17c] ;  /* 0x00017c00012b7983 */ /* 0x000f220000300800 */
[----:B------:R-:W-:Y:S01]  /*25d00*/  IMAD.MOV.U32 R219, RZ, RZ, R238 ;  /* 0x000000ffffdb7224 */ /* 0x000fe200078e00ee */
[----:B------:R-:W-:Y:S01]  /*25d10*/  MOV R218, R239 ;  /* 0x000000ef00da7202 */ /* 0x000fe20000000f00 */
[----:B--2---:R-:W-:-:S02]  /*25d20*/  IMAD.MOV.U32 R217, RZ, RZ, R240 ;  /* 0x000000ffffd97224 */ /* 0x004fc400078e00f0 */
[----:B------:R-:W-:Y:S01]  /*25d30*/  IMAD.MOV.U32 R216, RZ, RZ, R241 ;  /* 0x000000ffffd87224 */ /* 0x000fe200078e00f1 */
        /* <DEDUP_REMOVED lines=10> */
[----:B------:R-:W2:Y:S01]  /*25de0*/  LDL.LU R50, [R1+0xd8] ;  /* 0x0000d80001327983 */ /* 0x000ea20000300800 */
[----:B------:R-:W-:Y:S01]  /*25df0*/  IMAD.MOV.U32 R51, RZ, RZ, R53 ;  /* 0x000000ffff337224 */ /* 0x000fe200078e0035 */
[----:B------:R-:W-:Y:S01]  /*25e00*/  MOV R54, R4 ;  /* 0x0000000400367202 */ /* 0x000fe20000000f00 */
[----:B------:R-:W-:-:S02]  /*25e10*/  IMAD.MOV.U32 R53, RZ, RZ, R5 ;  /* 0x000000ffff357224 */ /* 0x000fc400078e0005 */
[----:B------:R-:W-:-:S07]  /*25e20*/  IMAD.MOV.U32 R55, RZ, RZ, R3 ;  /* 0x000000ffff377224 */ /* 0x000fce00078e0003 */
[----:B------:R-:W-:Y:S06]  /*25e30*/  HMMA.1688.F32.TF32 R52, R96, R12, R52 ;  /* 0x0000000c6034723c */ /* 0x000fec0000081034 */
[----:B---3--:R-:W-:-:S15]  /*25e40*/  HMMA.1688.F32.TF32 R220, R248, R32, R220 ;  /* 0x00000020f8dc723c */ /* 0x008fde00000810dc */
[----:B------:R-:W-:-:S09]  /*25e50*/  NOP ;  /* 0x0000000000007918 */ /* 0x000fd20000000000 */
[----:B------:R-:W-:Y:S01]  /*25e60*/  IMAD.MOV.U32 R205, RZ, RZ, R222 ;  /* 0x000000ffffcd7224 */ /* 0x000fe200078e00de */
[----:B------:R-:W-:Y:S01]  /*25e70*/  MOV R206, R221 ;  /* 0x000000dd00ce7202 */ /* 0x000fe20000000f00 */
[----:B------:R-:W-:Y:S02]  /*25e80*/  IMAD.MOV.U32 R204, RZ, RZ, R223 ;  /* 0x000000ffffcc7224 */ /* 0x000fe400078e00df */
[----:B------:R-:W-:Y:S01]  /*25e90*/  IMAD.MOV.U32 R207, RZ, RZ, R220 ;  /* 0x000000ffffcf7224 */ /* 0x000fe200078e00dc */
[----:B------:R-:W3:Y:S04]  /*25ea0*/  LDL.LU.64 R222, [R1+0x24c8] ;  /* 0x0024c80001de7983 */ /* 0x000ee80000300a00 */
[----:B------:R-:W3:Y:S01]  /*25eb0*/  LDL.LU.64 R220, [R1+0x24c0] ;  /* 0x0024c00001dc7983 */ /* 0x000ee20000300a00 */
[----:B----4-:R-:W-:Y:S06]  /*25ec0*/  HMMA.1688.F32.TF32 R100, R248, R12, R100 ;  /* 0x0000000cf864723c */ /* 0x010fec0000081064 */
[----:B------:R-:W-:Y:S06]  /*25ed0*/  HMMA.1688.F32.TF32 R244, R96, R20, R244 ;  /* 0x0000001460f4723c */ /* 0x000fec00000810f4 */
[----:B------:R-:W-:-:S12]  /*25ee0*/  HMMA.1688.F32.TF32 R248, R248, R8, R40 ;  /* 0x00000008f8f8723c */ /* 0x000fd80000081028 */
[----:B------:R-:W-:Y:S01]  /*25ef0*/  MOV R31, R100 ;  /* 0x00000064001f7202 */ /* 0x000fe20000000f00 */
[----:B------:R-:W-:Y:S02]  /*25f00*/  IMAD.MOV.U32 R5, RZ, RZ, R101 ;  /* 0x000000ffff057224 */ /* 0x000fe400078e0065 */
[----:B------:R-:W-:Y:S01]  /*25f10*/  IMAD.MOV.U32 R100, RZ, RZ, R226 ;  /* 0x000000ffff647224 */ /* 0x000fe200078e00e2 */
[----:B------:R-:W-:Y:S01]  /*25f20*/  MOV R3, R103 ;  /* 0x0000006700037202 */ /* 0x000fe20000000f00 */
[----:B------:R-:W-:-:S06]  /*25f30*/  IMAD.MOV.U32 R4, RZ, RZ, R102 ;  /* 0x000000ffff047224 */ /* 0x000fcc00078e0066 */
[----:B------:R-:W-:Y:S04]  /*25f40*/  STL.64 [R1+0x2328], R250 ;  /* 0x002328fa01007387 */ /* 0x000fe80000100a00 */
[----:B------:R-:W-:Y:S04]  /*25f50*/  STL.64 [R1+0x2320], R248 ;  /* 0x002320f801007387 */ /* 0x000fe80000100a00 */
[----:B------:R-:W-:Y:S04]  /*25f60*/  STL.64 [R1+0x2338], R246 ;  /* 0x002338f601007387 */ /* 0x000fe80000100a00 */
[----:B------:R-:W-:Y:S01]  /*25f70*/  STL.64 [R1+0x2330], R244 ;  /* 0x002330f401007387 */ /* 0x000fe20000100a00 */
[----:B------:R-:W-:Y:S01]  /*25f80*/  IMAD.MOV.U32 R101, RZ, RZ, R228 ;  /* 0x000000ffff657224 */ /* 0x000fe200078e00e4 */
[----:B------:R-:W-:Y:S01]  /*25f90*/  MOV R102, R229 ;  /* 0x000000e500667202 */ /* 0x000fe20000000f00 */
[----:B------:R-:W-:Y:S01]  /*25fa0*/  IMAD.MOV.U32 R103, RZ, RZ, R230 ;  /* 0x000000ffff677224 */ /* 0x000fe200078e00e6 */
[C---:B--2---:R-:W-:Y:S06]  /*25fb0*/  HMMA.1688.F32.TF32 R240, R96.reuse, R16, R240 ;  /* 0x0000001060f0723c */ /* 0x044fec00000810f0 */
[C---:B------:R-:W-:Y:S06]  /*25fc0*/  HMMA.1688.F32.TF32 R236, R96.reuse, R28, R236 ;  /* 0x0000001c60ec723c */ /* 0x040fec00000810ec */
[C---:B------:R-:W-:Y:S06]  /*25fd0*/  HMMA.1688.F32.TF32 R40, R96.reuse, R24, R44 ;  /* 0x000000186028723c */ /* 0x040fec000008102c */
[C---:B------:R-:W-:Y:S06]  /*25fe0*/  HMMA.1688.F32.TF32 R44, R96.reuse, R36, R56 ;  /* 0x00000024602c723c */ /* 0x040fec0000081038 */
[----:B------:R-:W-:Y:S01]  /*25ff0*/  HMMA.1688.F32.TF32 R48, R96, R32, R48 ;  /* 0x000000206030723c */ /* 0x000fe20000081030 */
[----:B------:R-:W-:Y:S04]  /*26000*/  STL.64 [R1+0x2348], R242 ;  /* 0x002348f201007387 */ /* 0x000fe80000100a00 */
[----:B------:R-:W-:Y:S04]  /*26010*/  STL.64 [R1+0x2340], R240 ;  /* 0x002340f001007387 */ /* 0x000fe80000100a00 */
[----:B------:R-:W-:Y:S04]  /*26020*/  STL.64 [R1+0x2358], R238 ;  /* 0x002358ee01007387 */ /* 0x000fe80000100a00 */
[----:B------:R1:W-:Y:S04]  /*26030*/  STL.64 [R1+0x2350], R236 ;  /* 0x002350ec01007387 */ /* 0x0003e80000100a00 */
[----:B------:R2:W-:Y:S04]  /*26040*/  STL.64 [R1+0x2368], R42 ;  /* 0x0023682a01007387 */ /* 0x0005e80000100a00 */
[----:B------:R4:W-:Y:S04]  /*26050*/  STL.64 [R1+0x2360], R40 ;  /* 0x0023602801007387 */ /* 0x0009e80000100a00 */
[----:B------:R-:W-:Y:S04]  /*26060*/  STL.64 [R1+0x2378], R46 ;  /* 0x0023782e01007387 */ /* 0x000fe80000100a00 */
[----:B------:R-:W-:Y:S04]  /*26070*/  STL.64 [R1+0x2370], R44 ;  /* 0x0023702c01007387 */ /* 0x000fe80000100a00 */
[----:B------:R-:W-:Y:S04]  /*26080*/  STL.64 [R1+0x2390], R50 ;  /* 0x0023903201007387 */ /* 0x000fe80000100a00 */
[----:B------:R-:W-:Y:S04]  /*26090*/  STL.64 [R1+0x2388], R48 ;  /* 0x0023883001007387 */ /* 0x000fe80000100a00 */
[----:B------:R-:W-:Y:S04]  /*260a0*/  STL.64 [R1+0x23a0], R54 ;  /* 0x0023a03601007387 */ /* 0x000fe80000100a00 */
[----:B------:R-:W-:Y:S01]  /*260b0*/  STL.64 [R1+0x2398], R52 ;  /* 0x0023983401007387 */ /* 0x000fe20000100a00 */
[----:B-1----:R-:W-:-:S03]  /*260c0*/  IMAD.MOV.U32 R236, RZ, RZ, R231 ;  /* 0x000000ffffec7224 */ /* 0x002fc600078e00e7 */
[----:B------:R-:W3:Y:S04]  /*260d0*/  LDL.LU R226, [R1+0x24bc] ;  /* 0x0024bc0001e27983 */ /* 0x000ee80000300800 */
[----:B------:R-:W3:Y:S01]  /*260e0*/  LDL.LU R228, [R1+0x24b8] ;  /* 0x0024b80001e47983 */ /* 0x000ee20000300800 */
[----:B------:R-:W-:-:S03]  /*260f0*/  MOV R237, R227 ;  /* 0x000000e300ed7202 */ /* 0x000fc60000000f00 */
[----:B------:R-:W3:Y:S04]  /*26100*/  LDL.LU R229, [R1+0x24b4] ;  /* 0x0024b40001e57983 */ /* 0x000ee80000300800 */
[----:B------:R-:W3:Y:S04]  /*26110*/  LDL.LU R230, [R1+0x24b0] ;  /* 0x0024b00001e67983 */ /* 0x000ee80000300800 */
[----:B------:R-:W3:Y:S04]  /*26120*/  LDL.LU R231, [R1+0x24ac] ;  /* 0x0024ac0001e77983 */ /* 0x000ee80000300800 */
[----:B------:R-:W3:Y:S01]  /*26130*/  LDL.LU R227, [R1+0x24a8] ;  /* 0x0024a80001e37983 */ /* 0x000ee20000300800 */
[----:B------:R-:W-:Y:S01]  /*26140*/  IMAD.MOV.U32 R248, RZ, RZ, R187 ;  /* 0x000000fffff87224 */ /* 0x000fe200078e00bb */
[----:B------:R-:W-:Y:S01]  /*26150*/  MOV R250, R185 ;  /* 0x000000b900fa7202 */ /* 0x000fe20000000f00 */
[----:B------:R-:W-:Y:S01]  /*26160*/  IMAD.MOV.U32 R249, RZ, RZ, R186 ;  /* 0x000000fffff97224 */ /* 0x000fe200078e00ba */
[----:B------:R-:W-:Y:S01]  /*26170*/  LDS R185, [R2+UR7+0x2100] ;  /* 0x0021000702b97984 */ /* 0x000fe20008000800 */
[----:B------:R-:W-:-:S03]  /*26180*/  IMAD.MOV.U32 R251, RZ, RZ, R184 ;  /* 0x000000fffffb7224 */ /* 0x000fc600078e00b8 */
[----:B------:R-:W-:Y:S01]  /*26190*/  LDS R184, [R7+UR7+0x2100] ;  /* 0x0021000707b87984 */ /* 0x000fe20008000800 */
[----:B------:R-:W-:-:S03]  /*261a0*/  IMAD.MOV.U32 R244, RZ, RZ, R155 ;  /* 0x000000fffff47224 */ /* 0x000fc600078e009b */
[----:B------:R-:W-:Y:S01]  /*261b0*/  LDS R186, [R7+UR7+0x2900] ;  /* 0x0029000707ba7984 */ /* 0x000fe20008000800 */
[----:B------:R-:W-:-:S03]  /*261c0*/  MOV R245, R154 ;  /* 0x0000009a00f57202 */ /* 0x000fc60000000f00 */
[----:B------:R-:W1:Y:S01]  /*261d0*/  LDS R187, [R2+UR7+0x2900] ;  /* 0x0029000702bb7984 */ /* 0x000e620008000800 */
[----:B------:R-:W-:Y:S02]  /*261e0*/  IMAD.MOV.U32 R246, RZ, RZ, R153 ;  /* 0x000000fffff67224 */ /* 0x000fe400078e0099 */
[----:B------:R-:W-:Y:S01]  /*261f0*/  IMAD.MOV.U32 R247, RZ, RZ, R152 ;  /* 0x000000fffff77224 */ /* 0x000fe200078e0098 */
[----:B------:R-:W-:Y:S01]  /*26200*/  LDS R154, [R0+UR7+0x2900] ;  /* 0x00290007009a7984 */ /* 0x000fe20008000800 */
[----:B------:R-:W-:-:S03]  /*26210*/  MOV R240, R123 ;  /* 0x0000007b00f07202 */ /* 0x000fc60000000f00 */
[----:B------:R-:W-:Y:S01]  /*26220*/  LDS R152, [R0+UR7+0x2100] ;  /* 0x0021000700987984 */ /* 0x000fe20008000800 */
[----:B------:R-:W-:-:S03]  /*26230*/  IMAD.MOV.U32 R241, RZ, RZ, R122 ;  /* 0x000000fffff17224 */ /* 0x000fc600078e007a */
[----:B------:R-:W-:Y:S01]  /*26240*/  LDS R153, [R6+UR7+0x2100] ;  /* 0x0021000706997984 */ /* 0x000fe20008000800 */
[----:B------:R-:W-:-:S03]  /*26250*/  IMAD.MOV.U32 R242, RZ, RZ, R121 ;  /* 0x000000fffff27224 */ /* 0x000fc600078e0079 */
[----:B------:R-:W1:Y:S01]  /*26260*/  LDS R155, [R6+UR7+0x2900] ;  /* 0x00290007069b7984 */ /* 0x000e620008000800 */
[----:B------:R-:W-:-:S03]  /*26270*/  MOV R243, R120 ;  /* 0x0000007800f37202 */ /* 0x000fc60000000f00 */
[----:B------:R-:W-:Y:S04]  /*26280*/  LDS R120, [R7+UR7+0x2080] ;  /* 0x0020800707787984 */ /* 0x000fe80008000800 */
[----:B------:R-:W-:Y:S04]  /*26290*/  LDS R122, [R7+UR7+0x2880] ;  /* 0x00288007077a7984 */ /* 0x000fe80008000800 */
[----:B------:R-:W-:Y:S04]  /*262a0*/  LDS R121, [R2+UR7+0x2080] ;  /* 0x0020800702797984 */ /* 0x000fe80008000800 */
[----:B------:R-:W3:Y:S01]  /*262b0*/  LDS R123, [R2+UR7+0x2880] ;  /* 0x00288007027b7984 */ /* 0x000ee20008000800 */
[----:B------:R-:W-:Y:S01]  /*262c0*/  HMMA.1688.F32.TF32 R56, R96, R8, R216 ;  /* 0x000000086038723c */ /* 0x000fe200000810d8 */
[----:B--2---:R-:W-:Y:S01]  /*262d0*/  IMAD.MOV.U32 R42, RZ, RZ, R61 ;  /* 0x000000ffff2a7224 */ /* 0x004fe200078e003d */
[----:B------:R-:W-:Y:S01]  /*262e0*/  MOV R43, R60 ;  /* 0x0000003c002b7202 */ /* 0x000fe20000000f00 */
[----:B----4-:R-:W-:Y:S01]  /*262f0*/  IMAD.MOV.U32 R41, RZ, RZ, R64 ;  /* 0x000000ffff297224 */ /* 0x010fe200078e0040 */
[----:B------:R-:W-:Y:S01]  /*26300*/  MOV R40, R65 ;  /* 0x0000004100287202 */ /* 0x000fe20000000f00 */
[----:B------:R-:W-:-:S02]  /*26310*/  IMAD.MOV.U32 R238, RZ, RZ, R69 ;  /* 0x000000ffffee7224 */ /* 0x000fc400078e0045 */
[----:B------:R-:W-:Y:S01]  /*26320*/  IMAD.MOV.U32 R239, RZ, RZ, R68 ;  /* 0x000000ffffef7224 */ /* 0x000fe200078e0044 */
[----:B-1----:R-:W-:Y:S06]  /*26330*/  HMMA.1688.F32.TF32 R156, R184, R20, R156 ;  /* 0x00000014b89c723c */ /* 0x002fec000008109c */
[C---:B------:R-:W-:Y:S06]  /*26340*/  HMMA.1688.F32.TF32 R72, R92.reuse, R24, R72 ;  /* 0x000000185c48723c */ /* 0x040fec0000081048 */
[C---:B------:R-:W-:Y:S06]  /*26350*/  HMMA.1688.F32.TF32 R76, R92.reuse, R36, R76 ;  /* 0x000000245c4c723c */ /* 0x040fec000008104c */
[----:B------:R-:W-:Y:S01]  /*26360*/  HMMA.1688.F32.TF32 R80, R92, R32, R80 ;  /* 0x000000205c50723c */ /* 0x000fe20000081050 */
[----:B------:R-:W-:Y:S04]  /*26370*/  STL.64 [R1+0x23b0], R58 ;  /* 0x0023b03a01007387 */ /* 0x000fe80000100a00 */
[----:B------:R1:W-:Y:S01]  /*26380*/  STL.64 [R1+0x23a8], R56 ;  /* 0x0023a83801007387 */ /* 0x0003e20000100a00 */
[----:B------:R-:W-:Y:S06]  /*26390*/  HMMA.1688.F32.TF32 R160, R184, R16, R160 ;  /* 0x00000010b8a0723c */ /* 0x000fec00000810a0 */
[C---:B------:R-:W-:Y:S06]  /*263a0*/  HMMA.1688.F32.TF32 R84, R92.reuse, R12, R84 ;  /* 0x0000000c5c54723c */ /* 0x040fec0000081054 */
[----:B------:R-:W-:Y:S01]  /*263b0*/  HMMA.1688.F32.TF32 R88, R92, R8, R88 ;  /* 0x000000085c58723c */ /* 0x000fe20000081058 */
[----:B------:R-:W-:Y:S01]  /*263c0*/  MOV R44, R232 ;  /* 0x000000e8002c7202 */ /* 0x000fe20000000f00 */
[----:B------:R-:W-:Y:S01]  /*263d0*/  IMAD.MOV.U32 R45, RZ, RZ, R233 ;  /* 0x000000ffff2d7224 */ /* 0x000fe200078e00e9 */
[----:B------:R-:W-:Y:S01]  /*263e0*/  MOV R47, R235 ;  /* 0x000000eb002f7202 */ /* 0x000fe20000000f00 */
[----:B------:R-:W-:-:S02]  /*263f0*/  IMAD.MOV.U32 R46, RZ, RZ, R234 ;  /* 0x000000ffff2e7224 */ /* 0x000fc400078e00ea */
[----:B------:R-:W-:Y:S01]  /*26400*/  IMAD.MOV.U32 R48, RZ, RZ, R212 ;  /* 0x000000ffff307224 */ /* 0x000fe200078e00d4 */
[C---:B------:R-:W-:Y:S01]  /*26410*/  HMMA.1688.F32.TF32 R164, R184.reuse, R28, R164 ;  /* 0x0000001cb8a4723c */ /* 0x040fe200000810a4 */
[----:B------:R-:W-:Y:S01]  /*26420*/  IMAD.MOV.U32 R49, RZ, RZ, R213 ;  /* 0x000000ffff317224 */ /* 0x000fe200078e00d5 */
[----:B------:R-:W-:Y:S01]  /*26430*/  MOV R50, R214 ;  /* 0x000000d600327202 */ /* 0x000fe20000000f00 */
[----:B------:R-:W-:Y:S01]  /*26440*/  IMAD.MOV.U32 R51, RZ, RZ, R215 ;  /* 0x000000ffff337224 */ /* 0x000fe200078e00d7 */
[----:B------:R-:W-:Y:S01]  /*26450*/  MOV R53, R209 ;  /* 0x000000d100357202 */ /* 0x000fe20000000f00 */
[----:B------:R-:W-:Y:S01]  /*26460*/  IMAD.MOV.U32 R52, RZ, RZ, R208 ;  /* 0x000000ffff347224 */ /* 0x000fe200078e00d0 */
[C---:B------:R-:W-:Y:S01]  /*26470*/  HMMA.1688.F32.TF32 R168, R184.reuse, R24, R168 ;  /* 0x00000018b8a8723c */ /* 0x040fe200000810a8 */
[----:B------:R-:W-:Y:S01]  /*26480*/  IMAD.MOV.U32 R54, RZ, RZ, R210 ;  /* 0x000000ffff367224 */ /* 0x000fe200078e00d2 */
[----:B------:R-:W-:Y:S04]  /*26490*/  LDS R216, [R0+UR7+0x2180] ;  /* 0x0021800700d87984 */ /* 0x000fe80008000800 */
[C---:B------:R-:W-:Y:S01]  /*264a0*/  HMMA.1688.F32.TF32 R172, R184.reuse, R36, R172 ;  /* 0x00000024b8ac723c */ /* 0x040fe200000810ac */
[----:B------:R-:W-:Y:S01]  /*264b0*/  IMAD.MOV.U32 R55, RZ, RZ, R192 ;  /* 0x000000ffff377224 */ /* 0x000fe200078e00c0 */
[----:B------:R-:W-:Y:S04]  /*264c0*/  LDS R218, [R0+UR7+0x2980] ;  /* 0x0029800700da7984 */ /* 0x000fe80008000800 */
[C---:B------:R-:W-:Y:S01]  /*264d0*/  HMMA.1688.F32.TF32 R176, R184.reuse, R32, R176 ;  /* 0x00000020b8b0723c */ /* 0x040fe200000810b0 */
[----:B------:R-:W-:Y:S04]  /*264e0*/  LDS R217, [R6+UR7+0x2180] ;  /* 0x0021800706d97984 */ /* 0x000fe80008000800 */
[----:B------:R-:W2:Y:S01]  /*264f0*/  LDS R219, [R6+UR7+0x2980] ;  /* 0x0029800706db7984 */ /* 0x000ea20008000800 */
[C---:B------:R-:W-:Y:S06]  /*26500*/  HMMA.1688.F32.TF32 R180, R184.reuse, R12, R180 ;  /* 0x0000000cb8b4723c */ /* 0x040fec00000810b4 */
[----:B------:R-:W-:Y:S07]  /*26510*/  HMMA.1688.F32.TF32 R184, R184, R8, R248 ;  /* 0x00000008b8b8723c */ /* 0x000fee00000810f8 */
[----:B------:R-:W-:Y:S01]  /*26520*/  IMAD.MOV.U32 R248, RZ, RZ, R207 ;  /* 0x000000fffff87224 */ /* 0x000fe200078e00cf */
[----:B------:R-:W-:Y:S01]  /*26530*/  HMMA.1688.F32.TF32 R124, R152, R20, R124 ;  /* 0x00000014987c723c */ /* 0x000fe2000008107c */
[----:B------:R-:W-:Y:S01]  /*26540*/  IMAD.MOV.U32 R249, RZ, RZ, R206 ;  /* 0x000000fffff97224 */ /* 0x000fe200078e00ce */
[----:B------:R-:W-:Y:S01]  /*26550*/  MOV R250, R205 ;  /* 0x000000cd00fa7202 */ /* 0x000fe20000000f00 */
[----:B------:R-:W-:-:S03]  /*26560*/  IMAD.MOV.U32 R251, RZ, RZ, R204 ;  /* 0x000000fffffb7224 */ /* 0x000fc600078e00cc */
[C---:B------:R-:W-:Y:S06]  /*26570*/  HMMA.1688.F32.TF32 R128, R152.reuse, R16, R128 ;  /* 0x000000109880723c */ /* 0x040fec0000081080 */
[C---:B------:R-:W-:Y:S06]  /*26580*/  HMMA.1688.F32.TF32 R132, R152.reuse, R28, R132 ;  /* 0x0000001c9884723c */ /* 0x040fec0000081084 */
[C---:B------:R-:W-:Y:S06]  /*26590*/  HMMA.1688.F32.TF32 R136, R152.reuse, R24, R136 ;  /* 0x000000189888723c */ /* 0x040fec0000081088 */
[C---:B------:R-:W-:Y:S06]  /*265a0*/  HMMA.1688.F32.TF32 R140, R152.reuse, R36, R140 ;  /* 0x00000024988c723c */ /* 0x040fec000008108c */
[C---:B------:R-:W-:Y:S06]  /*265b0*/  HMMA.1688.F32.TF32 R144, R152.reuse, R32, R144 ;  /* 0x000000209890723c */ /* 0x040fec0000081090 */
[C---:B------:R-:W-:Y:S06]  /*265c0*/  HMMA.1688.F32.TF32 R148, R152.reuse, R12, R148 ;  /* 0x0000000c9894723c */ /* 0x040fec0000081094 */
[----:B------:R-:W-:Y:S06]  /*265d0*/  HMMA.1688.F32.TF32 R152, R152, R8, R244 ;  /* 0x000000089898723c */ /* 0x000fec00000810f4 */
[----:B---3--:R-:W-:Y:S01]  /*265e0*/  HMMA.1688.F32.TF32 R68, R92, R28, R220 ;  /* 0x0000001c5c44723c */ /* 0x008fe200000810dc */
[----:B------:R-:W-:Y:S01]  /*265f0*/  IMAD.MOV.U32 R244, RZ, RZ, R252 ;  /* 0x000000fffff47224 */ /* 0x000fe200078e00fc */
[----:B------:R-:W-:Y:S01]  /*26600*/  MOV R245, R10 ;  /* 0x0000000a00f57202 */ /* 0x000fe20000000f00 */
[----:B------:R-:W-:-:S03]  /*26610*/  IMAD.MOV.U32 R246, RZ, RZ, R11 ;  /* 0x000000fffff67224 */ /* 0x000fc600078e000b */
[----:B------:R-:W-:Y:S01]  /*26620*/  HMMA.1688.F32.TF32 R96, R120, R16, R236 ;  /* 0x000000107860723c */ /* 0x000fe200000810ec */
[----:B------:R-:W-:-:S05]  /*26630*/  IMAD.MOV.U32 R247, RZ, RZ, R14 ;  /* 0x000000fffff77224 */ /* 0x000fca00078e000e */
[C---:B------:R-:W-:Y:S06]  /*26640*/  HMMA.1688.F32.TF32 R100, R120.reuse, R28, R100 ;  /* 0x0000001c7864723c */ /* 0x040fec0000081064 */
[C---:B------:R-:W-:Y:S06]  /*26650*/  HMMA.1688.F32.TF32 R104, R120.reuse, R24, R104 ;  /* 0x000000187868723c */ /* 0x040fec0000081068 */
[C---:B------:R-:W-:Y:S06]  /*26660*/  HMMA.1688.F32.TF32 R108, R120.reuse, R36, R108 ;  /* 0x00000024786c723c */ /* 0x040fec000008106c */
[C---:B------:R-:W-:Y:S06]  /*26670*/  HMMA.1688.F32.TF32 R112, R120.reuse, R32, R112 ;  /* 0x000000207870723c */ /* 0x040fec0000081070 */
[----:B------:R-:W-:Y:S01]  /*26680*/  HMMA.1688.F32.TF32 R116, R120, R12, R116 ;  /* 0x0000000c7874723c */ /* 0x000fe20000081074 */
[----:B------:R-:W-:Y:S01]  /*26690*/  IMAD.MOV.U32 R236, RZ, RZ, R39 ;  /* 0x000000ffffec7224 */ /* 0x000fe200078e0027 */
[----:B------:R-:W-:Y:S01]  /*266a0*/  MOV R238, R27 ;  /* 0x0000001b00ee7202 */ /* 0x000fe20000000f00 */
[----:B------:R-:W-:Y:S01]  /*266b0*/  IMAD.MOV.U32 R237, RZ, RZ, R26 ;  /* 0x000000ffffed7224 */ /* 0x000fe200078e001a */
[----:B-1----:R-:W-:Y:S01]  /*266c0*/  MOV R56, R193 ;  /* 0x000000c100387202 */ /* 0x002fe20000000f00 */
[----:B------:R-:W-:-:S02]  /*266d0*/  IMAD.MOV.U32 R239, RZ, RZ, R30 ;  /* 0x000000ffffef7224 */ /* 0x000fc400078e001e */
[----:B------:R-:W-:Y:S01]  /*266e0*/  IMAD.MOV.U32 R58, RZ, RZ, R195 ;  /* 0x000000ffff3a7224 */ /* 0x000fe200078e00c3 */
[C---:B------:R-:W-:Y:S06]  /*266f0*/  HMMA.1688.F32.TF32 R60, R92.reuse, R20, R228 ;  /* 0x000000145c3c723c */ /* 0x040fec00000810e4 */
[----:B------:R-:W-:Y:S01]  /*26700*/  HMMA.1688.F32.TF32 R64, R92, R16, R224 ;  /* 0x000000105c40723c */ /* 0x000fe200000810e0 */
[----:B------:R-:W-:Y:S01]  /*26710*/  IMAD.MOV.U32 R57, RZ, RZ, R194 ;  /* 0x000000ffff397224 */ /* 0x000fe200078e00c2 */
[----:B------:R-:W-:Y:S01]  /*26720*/  MOV R59, R188 ;  /* 0x000000bc003b7202 */ /* 0x000fe20000000f00 */
[----:B------:R-:W-:Y:S03]  /*26730*/  LDS R220, [R7+UR7+0x2180] ;  /* 0x0021800707dc7984 */ /* 0x000fe60008000800 */
[C---:B------:R-:W-:Y:S01]  /*26740*/  HMMA.1688.F32.TF32 R92, R120.reuse, R20, R40 ;  /* 0x00000014785c723c */ /* 0x040fe20000081028 */
[----:B------:R-:W-:Y:S04]  /*26750*/  LDS R222, [R7+UR7+0x2980] ;  /* 0x0029800707de7984 */ /* 0x000fe80008000800 */
[----:B------:R-:W-:Y:S04]  /*26760*/  LDS R221, [R2+UR7+0x2180] ;  /* 0x0021800702dd7984 */ /* 0x000fe80008000800 */
[----:B------:R-:W1:Y:S04]  /*26770*/  LDS R223, [R2+UR7+0x2980] ;  /* 0x0029800702df7984 */ /* 0x000e680008000800 */
[----:B------:R-:W-:Y:S04]  /*26780*/  STL.64 [R1+0x23c0], R62 ;  /* 0x0023c03e01007387 */ /* 0x000fe80000100a00 */
[----:B------:R3:W-:Y:S04]  /*26790*/  STL.64 [R1+0x23b8], R60 ;  /* 0x0023b83c01007387 */ /* 0x0007e80000100a00 */
[----:B------:R-:W-:Y:S04]  /*267a0*/  STL.64 [R1+0x23d0], R66 ;  /* 0x0023d04201007387 */ /* 0x000fe80000100a00 */
[----:B------:R4:W-:Y:S04]  /*267b0*/  STL.64 [R1+0x23c8], R64 ;  /* 0x0023c84001007387 */ /* 0x0009e80000100a00 */
[----:B------:R-:W2:Y:S04]  /*267c0*/  LDL.LU R207, [R1+0x24a4] ;  /* 0x0024a40001cf7983 */ /* 0x000ea80000300800 */
[----:B------:R-:W2:Y:S04]  /*267d0*/  LDL.LU R206, [R1+0x24a0] ;  /* 0x0024a00001ce7983 */ /* 0x000ea80000300800 */
[----:B------:R-:W2:Y:S01]  /*267e0*/  LDL.LU R205, [R1+0x249c] ;  /* 0x00249c0001cd7983 */ /* 0x000ea20000300800 */
[----:B------:R-:W-:Y:S03]  /*267f0*/  HMMA.1688.F32.TF32 R120, R120, R8, R240 ;  /* 0x000000087878723c */ /* 0x000fe600000810f0 */
[----:B------:R-:W2:Y:S04]  /*26800*/  LDL.LU R204, [R1+0x2498] ;  /* 0x0024980001cc7983 */ /* 0x000ea80000300800 */
[----:B------:R-:W2:Y:S01]  /*26810*/  LDL.LU R252, [R1+0x2494] ;  /* 0x0024940001fc7983 */ /* 0x000ea20000300800 */
[----:B------:R-:W-:-:S03]  /*26820*/  MOV R240, R15 ;  /* 0x0000000f00f07202 */ /* 0x000fc60000000f00 */
[----:B------:R-:W2:Y:S01]  /*26830*/  LDL.LU R10, [R1+0x2490] ;  /* 0x00249000010a7983 */ /* 0x000ea20000300800 */
[----:B------:R-:W-:-:S03]  /*26840*/  IMAD.MOV.U32 R241, RZ, RZ, R34 ;  /* 0x000000fffff17224 */ /* 0x000fc600078e0022 */
[----:B------:R-:W2:Y:S01]  /*26850*/  LDL.LU R11, [R1+0x248c] ;  /* 0x00248c00010b7983 */ /* 0x000ea20000300800 */
[----:B------:R-:W-:-:S03]  /*26860*/  IMAD.MOV.U32 R242, RZ, RZ, R35 ;  /* 0x000000fffff27224 */ /* 0x000fc600078e0023 */
[----:B------:R-:W2:Y:S01]  /*26870*/  LDL.LU R14, [R1+0x2488] ;  /* 0x00248800010e7983 */ /* 0x000ea20000300800 */
[----:B------:R-:W-:-:S03]  /*26880*/  MOV R243, R38 ;  /* 0x0000002600f37202 */ /* 0x000fc60000000f00 */
[----:B------:R-:W2:Y:S04]  /*26890*/  LDL.LU R15, [R1+0x2484] ;  /* 0x00248400010f7983 */ /* 0x000ea80000300800 */
[----:B------:R-:W2:Y:S04]  /*268a0*/  LDL.LU R34, [R1+0x2480] ;  /* 0x0024800001227983 */ /* 0x000ea80000300800 */
[----:B------:R-:W2:Y:S04]  /*268b0*/  LDL.LU R35, [R1+0x247c] ;  /* 0x00247c0001237983 */ /* 0x000ea80000300800 */
[----:B------:R-:W2:Y:S01]  /*268c0*/  LDL.LU R38, [R1+0x2478] ;  /* 0x0024780001267983 */ /* 0x000ea20000300800 */
[----:B------:R-:W-:-:S03]  /*268d0*/  IMAD.MOV.U32 R40, RZ, RZ, R18 ;  /* 0x000000ffff287224 */ /* 0x000fc600078e0012 */
[----:B------:R-:W2:Y:S01]  /*268e0*/  LDL.LU R39, [R1+0x2474] ;  /* 0x0024740001277983 */ /* 0x000ea20000300800 */
[----:B------:R-:W-:-:S03]  /*268f0*/  MOV R41, R19 ;  /* 0x0000001300297202 */ /* 0x000fc60000000f00 */
[----:B------:R-:W2:Y:S01]  /*26900*/  LDL.LU R26, [R1+0x2470] ;  /* 0x00247000011a7983 */ /* 0x000ea20000300800 */
[----:B------:R-:W-:-:S03]  /*26910*/  IMAD.MOV.U32 R42, RZ, RZ, R22 ;  /* 0x000000ffff2a7224 */ /* 0x000fc600078e0016 */
[----:B------:R-:W2:Y:S01]  /*26920*/  LDL.LU R27, [R1+0x246c] ;  /* 0x00246c00011b7983 */ /* 0x000ea20000300800 */
[----:B------:R-:W-:-:S03]  /*26930*/  IMAD.MOV.U32 R43, RZ, RZ, R23 ;  /* 0x000000ffff2b7224 */ /* 0x000fc600078e0017 */
        /* <DEDUP_REMOVED lines=20> */
[----:B---3--:R-:W-:Y:S01]  /*26a80*/  IMAD.MOV.U32 R60, RZ, RZ, R189 ;  /* 0x000000ffff3c7224 */ /* 0x008fe200078e00bd */
[----:B------:R-:W-:Y:S01]  /*26a90*/  MOV R62, R191 ;  /* 0x000000bf003e7202 */ /* 0x000fe20000000f00 */
[----:B------:R-:W-:Y:S01]  /*26aa0*/  IMAD.MOV.U32 R61, RZ, RZ, R190 ;  /* 0x000000ffff3d7224 */ /* 0x000fe200078e00be */
[----:B------:R-:W3:Y:S01]  /*26ab0*/  LDL.LU R188, [R1+0x2418] ;  /* 0x0024180001bc7983 */ /* 0x000ee20000300800 */
[----:B------:R-:W-:-:S03]  /*26ac0*/  IMAD.MOV.U32 R63, RZ, RZ, R211 ;  /* 0x000000ffff3f7224 */ /* 0x000fc600078e00d3 */
[----:B------:R-:W3:Y:S01]  /*26ad0*/  LDL.LU R189, [R1+0x2414] ;  /* 0x0024140001bd7983 */ /* 0x000ee20000300800 */
[----:B----4-:R-:W-:-:S03]  /*26ae0*/  IMAD.MOV.U32 R64, RZ, RZ, R196 ;  /* 0x000000ffff407224 */ /* 0x010fc600078e00c4 */
[----:B------:R-:W3:Y:S01]  /*26af0*/  LDL.LU R190, [R1+0x2410] ;  /* 0x0024100001be7983 */ /* 0x000ee20000300800 */
[----:B------:R-:W-:-:S03]  /*26b00*/  MOV R65, R197 ;  /* 0x000000c500417202 */ /* 0x000fc60000000f00 */
[----:B------:R-:W3:Y:S01]  /*26b10*/  LDL.LU R191, [R1+0x240c] ;  /* 0x00240c0001bf7983 */ /* 0x000ee20000300800 */
[----:B------:R-:W-:-:S03]  /*26b20*/  IMAD.MOV.U32 R66, RZ, RZ, R198 ;  /* 0x000000ffff427224 */ /* 0x000fc600078e00c6 */
[----:B------:R-:W4:Y:S01]  /*26b30*/  LDL.LU R211, [R1+0x2408] ;  /* 0x0024080001d37983 */ /* 0x000f220000300800 */
[----:B------:R-:W-:-:S03]  /*26b40*/  IMAD.MOV.U32 R67, RZ, RZ, R199 ;  /* 0x000000ffff437224 */ /* 0x000fc600078e00c7 */
[----:B------:R-:W3:Y:S04]  /*26b50*/  LDL.LU R196, [R1+0x2404] ;  /* 0x0024040001c47983 */ /* 0x000ee80000300800 */
[----:B------:R-:W3:Y:S04]  /*26b60*/  LDL.LU R197, [R1+0x2400] ;  /* 0x0024000001c57983 */ /* 0x000ee80000300800 */
[----:B------:R-:W3:Y:S04]  /*26b70*/  LDL.LU R198, [R1+0x23fc] ;  /* 0x0023fc0001c67983 */ /* 0x000ee80000300800 */
[----:B------:R-:W3:Y:S04]  /*26b80*/  LDL.LU R199, [R1+0x23f8] ;  /* 0x0023f80001c77983 */ /* 0x000ee80000300800 */
[----:B------:R-:W-:Y:S04]  /*26b90*/  LDS R224, [R0+UR7+0x3000] ;  /* 0x0030000700e07984 */ /* 0x000fe80008000800 */
[----:B------:R-:W-:Y:S04]  /*26ba0*/  LDS R226, [R0+UR7+0x3800] ;  /* 0x0038000700e27984 */ /* 0x000fe80008000800 */
[----:B------:R-:W-:Y:S04]  /*26bb0*/  LDS R225, [R6+UR7+0x3000] ;  /* 0x0030000706e17984 */ /* 0x000fe80008000800 */
[----:B------:R-:W4:Y:S04]  /*26bc0*/  LDS R227, [R6+UR7+0x3800] ;  /* 0x0038000706e37984 */ /* 0x000f280008000800 */
[----:B------:R-:W-:Y:S04]  /*26bd0*/  LDS R228, [R7+UR7+0x3000] ;  /* 0x0030000707e47984 */ /* 0x000fe80008000800 */
[----:B------:R-:W-:Y:S04]  /*26be0*/  LDS R230, [R7+UR7+0x3800] ;  /* 0x0038000707e67984 */ /* 0x000fe80008000800 */
[----:B------:R-:W-:Y:S04]  /*26bf0*/  LDS R229, [R2+UR7+0x3000] ;  /* 0x0030000702e57984 */ /* 0x000fe80008000800 */
[----:B------:R-:W4:Y:S01]  /*26c00*/  LDS R231, [R2+UR7+0x3800] ;  /* 0x0038000702e77984 */ /* 0x000f220008000800 */
[----:B--2---:R-:W-:-:S15]  /*26c10*/  HMMA.1688.F32.TF32 R192, R216, R16, R192 ;  /* 0x00000010d8c0723c */ /* 0x004fde00000810c0 */
[----:B------:R-:W-:-:S08]  /*26c20*/  NOP ;  /* 0x0000000000007918 */ /* 0x000fd00000000000 */
[----:B------:R2:W-:Y:S04]  /*26c30*/  STL [R1+0x2318], R192 ;  /* 0x002318c001007387 */ /* 0x0005e80000100800 */
[----:B------:R1:W-:Y:S04]  /*26c40*/  STL [R1+0x2314], R193 ;  /* 0x002314c101007387 */ /* 0x0003e80000100800 */
[----:B------:R4:W-:Y:S01]  /*26c50*/  STL [R1+0x2310], R194 ;  /* 0x002310c201007387 */ /* 0x0009e20000100800 */
[----:B--2---:R-:W-:-:S03]  /*26c60*/  MOV R192, R200 ;  /* 0x000000c800c07202 */ /* 0x004fc60000000f00 */
[----:B------:R2:W-:Y:S01]  /*26c70*/  STL [R1+0x230c], R195 ;  /* 0x00230cc301007387 */ /* 0x0005e20000100800 */
[----:B-1----:R-:W-:-:S03]  /*26c80*/  IMAD.MOV.U32 R193, RZ, RZ, R201 ;  /* 0x000000ffffc17224 */ /* 0x002fc600078e00c9 */
[----:B------:R-:W3:Y:S01]  /*26c90*/  LDL.LU R200, [R1+0x23f4] ;  /* 0x0023f40001c87983 */ /* 0x000ee20000300800 */
[----:B----4-:R-:W-:-:S03]  /*26ca0*/  IMAD.MOV.U32 R194, RZ, RZ, R202 ;  /* 0x000000ffffc27224 */ /* 0x010fc600078e00ca */
[----:B------:R-:W4:Y:S01]  /*26cb0*/  LDL.LU R201, [R1+0x23f0] ;  /* 0x0023f00001c97983 */ /* 0x000f220000300800 */
[----:B--2---:R-:W-:-:S03]  /*26cc0*/  MOV R195, R203 ;  /* 0x000000cb00c37202 */ /* 0x004fc60000000f00 */
[----:B------:R-:W4:Y:S04]  /*26cd0*/  LDL.LU R202, [R1+0x23ec] ;  /* 0x0023ec0001ca7983 */ /* 0x000f280000300800 */
[----:B------:R-:W4:Y:S01]  /*26ce0*/  LDL.LU R203, [R1+0x23e8] ;  /* 0x0023e80001cb7983 */ /* 0x000f220000300800 */
[----:B---3--:R-:W-:-:S15]  /*26cf0*/  HMMA.1688.F32.TF32 R196, R216, R28, R196 ;  /* 0x0000001cd8c4723c */ /* 0x008fde00000810c4 */
[----:B------:R-:W-:-:S08]  /*26d00*/  NOP ;  /* 0x0000000000007918 */ /* 0x000fd00000000000 */
[----:B------:R1:W-:Y:S04]  /*26d10*/  STL [R1+0x22fc], R196 ;  /* 0x0022fcc401007387 */ /* 0x0003e80000100800 */
[----:B------:R2:W-:Y:S04]  /*26d20*/  STL [R1+0x22f8], R197 ;  /* 0x0022f8c501007387 */ /* 0x0005e80000100800 */
[----:B------:R3:W-:Y:S01]  /*26d30*/  STL [R1+0x22f4], R198 ;  /* 0x0022f4c601007387 */ /* 0x0007e20000100800 */
[----:B-1----:R-:W-:-:S03]  /*26d40*/  IMAD.MOV.U32 R196, RZ, RZ, R204 ;  /* 0x000000ffffc47224 */ /* 0x002fc600078e00cc */
[----:B------:R1:W-:Y:S01]  /*26d50*/  STL [R1+0x22f0], R199 ;  /* 0x0022f0c701007387 */ /* 0x0003e20000100800 */
[----:B--2---:R-:W-:-:S03]  /*26d60*/  IMAD.MOV.U32 R197, RZ, RZ, R205 ;  /* 0x000000ffffc57224 */ /* 0x004fc600078e00cd */
[----:B------:R-:W2:Y:S01]  /*26d70*/  LDL.LU R204, [R1+0x23e4] ;  /* 0x0023e40001cc7983 */ /* 0x000ea20000300800 */
[----:B---3--:R-:W-:-:S03]  /*26d80*/  MOV R198, R206 ;  /* 0x000000ce00c67202 */ /* 0x008fc60000000f00 */
[----:B------:R-:W2:Y:S01]  /*26d90*/  LDL.LU R205, [R1+0x23e0] ;  /* 0x0023e00001cd7983 */ /* 0x000ea20000300800 */
[----:B-1----:R-:W-:-:S03]  /*26da0*/  IMAD.MOV.U32 R199, RZ, RZ, R207 ;  /* 0x000000ffffc77224 */ /* 0x002fc600078e00cf */
[----:B------:R-:W2:Y:S04]  /*26db0*/  LDL.LU R206, [R1+0x23dc] ;  /* 0x0023dc0001ce7983 */ /* 0x000ea80000300800 */
[----:B------:R-:W2:Y:S01]  /*26dc0*/  LDL.LU R207, [R1+0x23d8] ;  /* 0x0023d80001cf7983 */ /* 0x000ea20000300800 */
[----:B----4-:R-:W-:-:S15]  /*26dd0*/  HMMA.1688.F32.TF32 R200, R216, R24, R200 ;  /* 0x00000018d8c8723c */ /* 0x010fde00000810c8 */
[----:B------:R-:W-:-:S08]  /*26de0*/  NOP ;  /* 0x0000000000007918 */ /* 0x000fd00000000000 */
[----:B------:R1:W-:Y:S04]  /*26df0*/  STL [R1+0x2308], R200 ;  /* 0x002308c801007387 */ /* 0x0003e80000100800 */
[----:B------:R3:W-:Y:S04]  /*26e00*/  STL [R1+0x2304], R201 ;  /* 0x002304c901007387 */ /* 0x0007e80000100800 */
[----:B------:R4:W-:Y:S04]  /*26e10*/  STL [R1+0x2300], R202 ;  /* 0x002300ca01007387 */ /* 0x0009e80000100800 */
[----:B------:R4:W-:Y:S04]  /*26e20*/  STL [R1+0x22ec], R203 ;  /* 0x0022eccb01007387 */ /* 0x0009e80000100800 */
[----:B-1----:R-:W2:Y:S04]  /*26e30*/  LDL.LU R200, [R1+0x200] ;  /* 0x0002000001c87983 */ /* 0x002ea80000300800 */
[----:B---3--:R-:W2:Y:S04]  /*26e40*/  LDL.LU R201, [R1+0x204] ;  /* 0x0002040001c97983 */ /* 0x008ea80000300800 */
[----:B----4-:R-:W2:Y:S01]  /*26e50*/  LDL.LU R202, [R1+0x208] ;  /* 0x0002080001ca7983 */ /* 0x010ea20000300800 */
[----:B------:R-:W-:Y:S01]  /*26e60*/  IMAD.MOV.U32 R203, RZ, RZ, R252 ;  /* 0x000000ffffcb7224 */ /* 0x000fe200078e00fc */
[C---:B------:R-:W-:Y:S06]  /*26e70*/  HMMA.1688.F32.TF32 R192, R220.reuse, R28, R192 ;  /* 0x0000001cdcc0723c */ /* 0x040fec00000810c0 */
[C---:B------:R-:W-:Y:S06]  /*26e80*/  HMMA.1688.F32.TF32 R64, R220.reuse, R24, R64 ;  /* 0x00000018dc40723c */ /* 0x040fec0000081040 */
[C---:B------:R-:W-:Y:S06]  /*26e90*/  HMMA.1688.F32.TF32 R60, R220.reuse, R36, R60 ;  /* 0x00000024dc3c723c */ /* 0x040fec000008103c */
[C---:B------:R-:W-:Y:S06]  /*26ea0*/  HMMA.1688.F32.TF32 R56, R220.reuse, R32, R56 ;  /* 0x00000020dc38723c */ /* 0x040fec0000081038 */
[C---:B------:R-:W-:Y:S06]  /*26eb0*/  HMMA.1688.F32.TF32 R52, R220.reuse, R12, R52 ;  /* 0x0000000cdc34723c */ /* 0x040fec0000081034 */
[----:B--2---:R-:W-:-:S15]  /*26ec0*/  HMMA.1688.F32.TF32 R200, R220, R20, R200 ;  /* 0x00000014dcc8723c */ /* 0x004fde00000810c8 */
[----:B------:R-:W-:-:S08]  /*26ed0*/  NOP ;  /* 0x0000000000007918 */ /* 0x000fd00000000000 */
[----:B------:R-:W-:Y:S01]  /*26ee0*/  STL.64 [R1+0x170], R200 ;  /* 0x000170c801007387 */ /* 0x000fe20000100a00 */
[----:B------:R-:W-:-:S03]  /*26ef0*/  MOV R252, R203 ;  /* 0x000000cb00fc7202 */ /* 0x000fc60000000f00 */
[----:B------:R1:W-:Y:S02]  /*26f00*/  STL [R1+0x178], R202 ;  /* 0x000178ca01007387 */ /* 0x0003e40000100800 */
[C---:B-1----:R-:W-:Y:S06]  /*26f10*/  HMMA.1688.F32.TF32 R200, R220.reuse, R16, R196 ;  /* 0x00000010dcc8723c */ /* 0x042fec00000810c4 */
[----:B------:R-:W-:Y:S01]  /*26f20*/  HMMA.1688.F32.TF32 R220, R220, R8, R48 ;  /* 0x00000008dcdc723c */ /* 0x000fe20000081030 */
[----:B------:R-:W-:Y:S02]  /*26f30*/  IMAD.MOV.U32 R196, RZ, RZ, R195 ;  /* 0x000000ffffc47224 */ /* 0x000fe400078e00c3 */
[----:B------:R-:W-:-:S15]  /*26f40*/  IMAD.MOV.U32 R195, RZ, RZ, R67 ;  /* 0x000000ffffc37224 */ /* 0x000fde00078e0043 */
[----:B------:R-:W-:Y:S01]  /*26f50*/  MOV R199, R202 ;  /* 0x000000ca00c77202 */ /* 0x000fe20000000f00 */
[----:B------:R-:W-:Y:S01]  /*26f60*/  IMAD.MOV.U32 R197, RZ, RZ, R200 ;  /* 0x000000ffffc57224 */ /* 0x000fe200078e00c8 */
[----:B------:R-:W-:Y:S01]  /*26f70*/  MOV R202, R194 ;  /* 0x000000c200ca7202 */ /* 0x000fe20000000f00 */
[----:B------:R-:W-:Y:S02]  /*26f80*/  IMAD.MOV.U32 R198, RZ, RZ, R201 ;  /* 0x000000ffffc67224 */ /* 0x000fe400078e00c9 */
[----:B------:R-:W-:Y:S02]  /*26f90*/  IMAD.MOV.U32 R200, RZ, RZ, R192 ;  /* 0x000000ffffc87224 */ /* 0x000fe400078e00c0 */
[----:B------:R-:W-:Y:S01]  /*26fa0*/  IMAD.MOV.U32 R201, RZ, RZ, R193 ;  /* 0x000000ffffc97224 */ /* 0x000fe200078e00c1 */
[----:B------:R-:W-:Y:S01]  /*26fb0*/  MOV R193, R65 ;  /* 0x0000004100c17202 */ /* 0x000fe20000000f00 */
[----:B------:R-:W-:Y:S02]  /*26fc0*/  IMAD.MOV.U32 R194, RZ, RZ, R66 ;  /* 0x000000ffffc27224 */ /* 0x000fe400078e0042 */
        /* <DEDUP_REMOVED lines=15> */
[----:B------:R-:W4:Y:S04]  /*270c0*/  LDL.LU.64 R50, [R1+0x2390] ;  /* 0x0023900001327983 */ /* 0x000f280000300a00 */
[----:B------:R-:W4:Y:S04]  /*270d0*/  LDL.LU.64 R48, [R1+0x2388] ;  /* 0x0023880001307983 */ /* 0x000f280000300a00 */
[----:B------:R1:W-:Y:S04]  /*270e0*/  STL.64 [R1+0x70], R220 ;  /* 0x000070dc01007387 */ /* 0x0003e80000100a00 */
[----:B------:R-:W-:Y:S01]  /*270f0*/  STL.64 [R1+0x78], R222 ;  /* 0x000078de01007387 */ /* 0x000fe20000100a00 */
[----:B-1----:R-:W-:-:S03]  /*27100*/  MOV R220, R31 ;  /* 0x0000001f00dc7202 */ /* 0x002fc60000000f00 */
[----:B------:R-:W2:Y:S01]  /*27110*/  LDL.LU R31, [R1+0x2380] ;  /* 0x00238000011f7983 */ /* 0x000ea20000300800 */
[C---:B------:R-:W-:Y:S06]  /*27120*/  HMMA.1688.F32.TF32 R44, R224.reuse, R22, R44 ;  /* 0x00000016e02c723c */ /* 0x040fec000008102c */
[C---:B------:R-:W-:Y:S06]  /*27130*/  HMMA.1688.F32.TF32 R40, R224.reuse, R18, R40 ;  /* 0x00000012e028723c */ /* 0x040fec0000081028 */
[C---:B------:R-:W-:Y:S06]  /*27140*/  HMMA.1688.F32.TF32 R240, R224.reuse, R26, R240 ;  /* 0x0000001ae0f0723c */ /* 0x040fec00000810f0 */
[C---:B------:R-:W-:Y:S06]  /*27150*/  HMMA.1688.F32.TF32 R244, R224.reuse, R38, R244 ;  /* 0x00000026e0f4723c */ /* 0x040fec00000810f4 */
[C---:B------:R-:W-:Y:S01]  /*27160*/  HMMA.1688.F32.TF32 R248, R224.reuse, R34, R248 ;  /* 0x00000022e0f8723c */ /* 0x040fe200000810f8 */
        /* <DEDUP_REMOVED lines=8> */
[----:B--2---:R-:W-:-:S15]  /*271f0*/  HMMA.1688.F32.TF32 R236, R224, R30, R236 ;  /* 0x0000001ee0ec723c */ /* 0x004fde00000810ec */
[----:B------:R-:W-:-:S08]  /*27200*/  NOP ;  /* 0x0000000000007918 */ /* 0x000fd00000000000 */
        /* <DEDUP_REMOVED lines=10> */
[----:B-1----:R-:W3:Y:S04]  /*272b0*/  LDL.LU.64 R246, [R1+0x2338] ;  /* 0x0023380001f67983 */ /* 0x002ee80000300a00 */
[----:B------:R-:W3:Y:S04]  /*272c0*/  LDL.LU.64 R244, [R1+0x2330] ;  /* 0x0023300001f47983 */ /* 0x000ee80000300a00 */
[----:B------:R-:W-:Y:S04]  /*272d0*/  STL.64 [R1+0x10], R248 ;  /* 0x000010f801007387 */ /* 0x000fe80000100a00 */
[----:B------:R1:W-:Y:S04]  /*272e0*/  STL.64 [R1+0x18], R250 ;  /* 0x000018fa01007387 */ /* 0x0003e80000100a00 */
[----:B-1----:R-:W3:Y:S04]  /*272f0*/  LDL.LU.64 R250, [R1+0x2328] ;  /* 0x0023280001fa7983 */ /* 0x002ee80000300a00 */
[----:B------:R-:W3:Y:S01]  /*27300*/  LDL.LU.64 R248, [R1+0x2320] ;  /* 0x0023200001f87983 */ /* 0x000ee20000300a00 */
[----:B------:R-:W-:Y:S01]  /*27310*/  IMAD.MOV.U32 R221, RZ, RZ, R5 ;  /* 0x000000ffffdd7224 */ /* 0x000fe200078e0005 */
[----:B------:R-:W-:Y:S01]  /*27320*/  MOV R223, R3 ;  /* 0x0000000300df7202 */ /* 0x000fe20000000f00 */
[----:B------:R-:W-:-:S07]  /*27330*/  IMAD.MOV.U32 R222, RZ, RZ, R4 ;  /* 0x000000ffffde7224 */ /* 0x000fce00078e0004 */
[----:B------:R-:W-:Y:S06]  /*27340*/  HMMA.1688.F32.TF32 R220, R224, R14, R220 ;  /* 0x0000000ee0dc723c */ /* 0x000fec00000810dc */
[----:B----4-:R-:W-:-:S15]  /*27350*/  HMMA.1688.F32.TF32 R40, R228, R26, R40 ;  /* 0x0000001ae428723c */ /* 0x010fde0000081028 */
[----:B------:R-:W-:-:S02]  /*27360*/  NOP ;  /* 0x0000000000007918 */ /* 0x000fc40000000000 */
[----:B------:R-:W-:Y:S04]  /*27370*/  STL.64 [R1], R220 ;  /* 0x000000dc01007387 */ /* 0x000fe80000100a00 */
[----:B------:R1:W-:Y:S01]  /*27380*/  STL.64 [R1+0x8], R222 ;  /* 0x000008de01007387 */ /* 0x0003e20000100a00 */
[C---:B------:R-:W-:Y:S07]  /*27390*/  HMMA.1688.F32.TF32 R212, R216.reuse, R12, R212 ;  /* 0x0000000cd8d4723c */ /* 0x040fee00000810d4 */
[----:B------:R-:W-:Y:S01]  /*273a0*/  MOV R12, R40 ;  /* 0x00000028000c7202 */ /* 0x000fe20000000f00 */
[----:B------:R-:W-:Y:S01]  /*273b0*/  IMAD.MOV.U32 R13, RZ, RZ, R41 ;  /* 0x000000ffff0d7224 */ /* 0x000fe200078e0029 */
[C---:B------:R-:W-:Y:S06]  /*273c0*/  HMMA.1688.F32.TF32 R188, R216.reuse, R20, R188 ;  /* 0x00000014d8bc723c */ /* 0x040fec00000810bc */
[C---:B------:R-:W-:Y:S06]  /*273d0*/  HMMA.1688.F32.TF32 R204, R216.reuse, R36, R204 ;  /* 0x00000024d8cc723c */ /* 0x040fec00000810cc */
[C---:B------:R-:W-:Y:S06]  /*273e0*/  HMMA.1688.F32.TF32 R208, R216.reuse, R32, R208 ;  /* 0x00000020d8d0723c */ /* 0x040fec00000810d0 */
[----:B------:R-:W-:Y:S01]  /*273f0*/  HMMA.1688.F32.TF32 R216, R216, R8, R232 ;  /* 0x00000008d8d8723c */ /* 0x000fe200000810e8 */
[----:B------:R-:W-:Y:S04]  /*27400*/  LDS R232, [R0+UR7+0x3080] ;  /* 0x0030800700e87984 */ /* 0x000fe80008000800 */
[----:B------:R-:W-:Y:S04]  /*27410*/  LDS R234, [R0+UR7+0x3880] ;  /* 0x0038800700ea7984 */ /* 0x000fe80008000800 */
[----:B------:R-:W-:Y:S04]  /*27420*/  LDS R233, [R6+UR7+0x3080] ;  /* 0x0030800706e97984 */ /* 0x000fe80008000800 */
[----:B------:R-:W4:Y:S01]  /*27430*/  LDS R235, [R6+UR7+0x3880] ;  /* 0x0038800706eb7984 */ /* 0x000f220008000800 */
[C---:B--2---:R-:W-:Y:S06]  /*27440*/  HMMA.1688.F32.TF32 R236, R228.reuse, R30, R236 ;  /* 0x0000001ee4ec723c */ /* 0x044fec00000810ec */
[C---:B---3--:R-:W-:Y:S06]  /*27450*/  HMMA.1688.F32.TF32 R240, R228.reuse, R18, R240 ;  /* 0x00000012e4f0723c */ /* 0x048fec00000810f0 */
[----:B------:R-:W-:Y:S06]  /*27460*/  HMMA.1688.F32.TF32 R244, R228, R22, R244 ;  /* 0x00000016e4f4723c */ /* 0x000fec00000810f4 */
[----:B-1----:R-:W-:Y:S01]  /*27470*/  HMMA.1688.F32.TF32 R220, R224, R10, R248 ;  /* 0x0000000ae0dc723c */ /* 0x002fe200000810f8 */
[----:B------:R-:W-:Y:S04]  /*27480*/  LDS R248, [R0+UR7+0x4000] ;  /* 0x0040000700f87984 */ /* 0x000fe80008000800 */
[----:B------:R-:W-:Y:S01]  /*27490*/  LDS R250, [R0+UR7+0x4800] ;  /* 0x0048000700fa7984 */ /* 0x000fe20008000800 */
[C---:B----4-:R-:W-:Y:S03]  /*274a0*/  HMMA.1688.F32.TF32 R224, R232.reuse, R18, R64 ;  /* 0x00000012e8e0723c */ /* 0x050fe60000081040 */
[----:B------:R-:W-:Y:S03]  /*274b0*/  LDS R249, [R6+UR7+0x4000] ;  /* 0x0040000706f97984 */ /* 0x000fe60008000800 */
[----:B------:R-:W-:Y:S01]  /*274c0*/  HMMA.1688.F32.TF32 R72, R232, R26, R72 ;  /* 0x0000001ae848723c */ /* 0x000fe20000081048 */
[----:B------:R-:W-:Y:S10]  /*274d0*/  LDS R251, [R6+UR7+0x4800] ;  /* 0x0048000706fb7984 */ /* 0x000ff40008000800 */
[----:B------:R-:W-:Y:S04]  /*274e0*/  STL.64 [R1+0x148], R222 ;  /* 0x000148de01007387 */ /* 0x000fe80000100a00 */
[----:B------:R-:W-:Y:S04]  /*274f0*/  STL.64 [R1+0x22b0], R246 ;  /* 0x0022b0f601007387 */ /* 0x000fe80000100a00 */
[----:B------:R-:W-:Y:S04]  /*27500*/  STL.64 [R1+0x22a8], R244 ;  /* 0x0022a8f401007387 */ /* 0x000fe80000100a00 */
[----:B------:R-:W-:Y:S04]  /*27510*/  STL [R1+0x22c4], R240 ;  /* 0x0022c4f001007387 */ /* 0x000fe80000100800 */
[----:B------:R-:W-:Y:S04]  /*27520*/  STL [R1+0x22c0], R241 ;  /* 0x0022c0f101007387 */ /* 0x000fe80000100800 */
[----:B------:R-:W-:Y:S04]  /*27530*/  STL [R1+0x22bc], R242 ;  /* 0x0022bcf201007387 */ /* 0x000fe80000100800 */
[----:B------:R-:W-:Y:S04]  /*27540*/  STL [R1+0x22b8], R243 ;  /* 0x0022b8f301007387 */ /* 0x000fe80000100800 */
[----:B------:R-:W-:Y:S04]  /*27550*/  STL [R1+0x22d0], R237 ;  /* 0x0022d0ed01007387 */ /* 0x000fe80000100800 */
[----:B------:R-:W-:Y:S04]  /*27560*/  STL [R1+0x22cc], R238 ;  /* 0x0022ccee01007387 */ /* 0x000fe80000100800 */
[----:B------:R-:W-:Y:S04]  /*27570*/  STL [R1+0x22c8], R239 ;  /* 0x0022c8ef01007387 */ /* 0x000fe80000100800 */
[----:B------:R1:W-:Y:S02]  /*27580*/  STL.64 [R1+0xf8], R42 ;  /* 0x0000f82a01007387 */ /* 0x0003e40000100a00 */
[----:B-1----:R-:W-:Y:S01]  /*27590*/  HMMA.1688.F32.TF32 R40, R228, R38, R44 ;  /* 0x00000026e428723c */ /* 0x002fe2000008102c */
[----:B------:R-:W-:-:S02]  /*275a0*/  IMAD.MOV.U32 R8, RZ, RZ, R220 ;  /* 0x000000ffff087224 */ /* 0x000fc400078e00dc */
[----:B------:R-:W-:-:S03]  /*275b0*/  IMAD.MOV.U32 R9, RZ, RZ, R221 ;  /* 0x000000ffff097224 */ /* 0x000fc600078e00dd */
[C---:B------:R-:W-:Y:S06]  /*275c0*/  HMMA.1688.F32.TF32 R76, R232.reuse, R38, R76 ;  /* 0x00000026e84c723c */ /* 0x040fec000008104c */
[C---:B------:R-:W-:Y:S06]  /*275d0*/  HMMA.1688.F32.TF32 R80, R232.reuse, R34, R80 ;  /* 0x00000022e850723c */ /* 0x040fec0000081050 */
[C---:B------:R-:W-:Y:S06]  /*275e0*/  HMMA.1688.F32.TF32 R84, R232.reuse, R14, R84 ;  /* 0x0000000ee854723c */ /* 0x040fec0000081054 */
[----:B------:R-:W-:Y:S01]  /*275f0*/  HMMA.1688.F32.TF32 R88, R232, R10, R88 ;  /* 0x0000000ae858723c */ /* 0x000fe20000081058 */
[----:B------:R-:W-:Y:S01]  /*27600*/  IMAD.MOV.U32 R24, RZ, RZ, R40 ;  /* 0x000000ffff187224 */ /* 0x000fe200078e0028 */
[----:B------:R-:W-:Y:S01]  /*27610*/  MOV R25, R41 ;  /* 0x0000002900197202 */ /* 0x000fe20000000f00 */
[----:B------:R-:W-:Y:S01]  /*27620*/  IMAD.MOV.U32 R241, RZ, RZ, R42 ;  /* 0x000000fffff17224 */ /* 0x000fe200078e002a */
[----:B------:R-:W-:Y:S01]  /*27630*/  MOV R247, R252 ;  /* 0x000000fc00f77202 */ /* 0x000fe20000000f00 */
[----:B------:R-:W-:Y:S01]  /*27640*/  IMAD.MOV.U32 R242, RZ, RZ, R43 ;  /* 0x000000fffff27224 */ /* 0x000fe200078e002b */
[----:B------:R-:W-:Y:S01]  /*27650*/  LDS R44, [R7+UR7+0x3080] ;  /* 0x00308007072c7984 */ /* 0x000fe20008000800 */
[----:B------:R-:W-:Y:S03]  /*27660*/  HMMA.1688.F32.TF32 R40, R228, R34, R48 ;  /* 0x00000022e428723c */ /* 0x000fe60000081030 */
[----:B------:R-:W-:Y:S03]  /*27670*/  LDS R46, [R7+UR7+0x3880] ;  /* 0x00388007072e7984 */ /* 0x000fe60008000800 */
[----:B------:R-:W-:Y:S01]  /*27680*/  HMMA.1688.F32.TF32 R220, R232, R30, R68 ;  /* 0x0000001ee8dc723c */ /* 0x000fe20000081044 */
[----:B------:R-:W-:Y:S04]  /*27690*/  LDS R45, [R2+UR7+0x3080] ;  /* 0x00308007022d7984 */ /* 0x000fe80008000800 */
[----:B------:R-:W1:Y:S04]  /*276a0*/  LDS R47, [R2+UR7+0x3880] ;  /* 0x00388007022f7984 */ /* 0x000e680008000800 */
[----:B------:R-:W-:Y:S04]  /*276b0*/  LDS R48, [R0+UR7+0x3100] ;  /* 0x0031000700307984 */ /* 0x000fe80008000800 */
[----:B------:R-:W-:Y:S04]  /*276c0*/  LDS R50, [R0+UR7+0x3900] ;  /* 0x0039000700327984 */ /* 0x000fe80008000800 */
[----:B------:R-:W-:Y:S01]  /*276d0*/  LDS R49, [R6+UR7+0x3100] ;  /* 0x0031000706317984 */ /* 0x000fe20008000800 */
[----:B------:R-:W-:Y:S01]  /*276e0*/  MOV R16, R40 ;  /* 0x0000002800107202 */ /* 0x000fe20000000f00 */
[----:B------:R-:W-:Y:S01]  /*276f0*/  IMAD.MOV.U32 R17, RZ, RZ, R41 ;  /* 0x000000ffff117224 */ /* 0x000fe200078e0029 */
[----:B------:R-:W-:Y:S01]  /*27700*/  MOV R21, R43 ;  /* 0x0000002b00157202 */ /* 0x000fe20000000f00 */
[----:B------:R-:W-:Y:S01]  /*27710*/  IMAD.MOV.U32 R243, RZ, RZ, R42 ;  /* 0x000000fffff37224 */ /* 0x000fe200078e002a */
[----:B------:R-:W-:Y:S01]  /*27720*/  LDS R51, [R6+UR7+0x3900] ;  /* 0x0039000706337984 */ /* 0x000fe20008000800 */
[----:B------:R-:W-:-:S15]  /*27730*/  HMMA.1688.F32.TF32 R40, R228, R14, R52 ;  /* 0x0000000ee428723c */ /* 0x000fde0000081034 */
[----:B------:R-:W-:-:S09]  /*27740*/  NOP ;  /* 0x0000000000007918 */ /* 0x000fd20000000000 */
[----:B------:R-:W-:Y:S01]  /*27750*/  IMAD.MOV.U32 R20, RZ, RZ, R40 ;  /* 0x000000ffff147224 */ /* 0x000fe200078e0028 */
[----:B------:R-:W-:Y:S01]  /*27760*/  MOV R4, R42 ;  /* 0x0000002a00047202 */ /* 0x000fe20000000f00 */
[----:B------:R-:W-:Y:S02]  /*27770*/  IMAD.MOV.U32 R5, RZ, RZ, R41 ;  /* 0x000000ffff057224 */ /* 0x000fe400078e0029 */
[----:B------:R-:W-:Y:S02]  /*27780*/  IMAD.MOV.U32 R3, RZ, RZ, R43 ;  /* 0x000000ffff037224 */ /* 0x000fe400078e002b */
[----:B------:R-:W-:Y:S06]  /*27790*/  HMMA.1688.F32.TF32 R40, R228, R10, R56 ;  /* 0x0000000ae428723c */ /* 0x000fec0000081038 */
[-C--:B------:R-:W-:Y:S01]  /*277a0*/  HMMA.1688.F32.TF32 R228, R232, R22.reuse, R60 ;  /* 0x00000016e8e4723c */ /* 0x080fe2000008103c */
[----:B------:R-:W-:Y:S04]  /*277b0*/  LDS R232, [R0+UR7+0x3180] ;  /* 0x0031800700e87984 */ /* 0x000fe80008000800 */
[----:B------:R-:W-:Y:S04]  /*277c0*/  LDS R234, [R0+UR7+0x3980] ;  /* 0x0039800700ea7984 */ /* 0x000fe80008000800 */
[----:B------:R-:W-:Y:S04]  /*277d0*/  LDS R233, [R6+UR7+0x3180] ;  /* 0x0031800706e97984 */ /* 0x000fe80008000800 */
[----:B------:R-:W2:Y:S05]  /*277e0*/  LDS R235, [R6+UR7+0x3980] ;  /* 0x0039800706eb7984 */ /* 0x000eaa0008000800 */
[----:B------:R-:W-:Y:S01]  /*277f0*/  MOV R238, R41 ;  /* 0x0000002900ee7202 */ /* 0x000fe20000000f00 */
[----:B------:R-:W-:Y:S01]  /*27800*/  IMAD.MOV.U32 R239, RZ, RZ, R42 ;  /* 0x000000ffffef7224 */ /* 0x000fe200078e002a */
[----:B-1----:R-:W-:Y:S01]  /*27810*/  HMMA.1688.F32.TF32 R52, R44, R22, R92 ;  /* 0x000000162c34723c */ /* 0x002fe2000008105c */
[----:B------:R-:W-:Y:S01]  /*27820*/  IMAD.MOV.U32 R237, RZ, RZ, R40 ;  /* 0x000000ffffed7224 */ /* 0x000fe200078e0028 */
[----:B------:R-:W-:Y:S04]  /*27830*/  LDS R42, [R7+UR7+0x3900] ;  /* 0x00390007072a7984 */ /* 0x000fe80008000800 */
[----:B------:R-:W-:Y:S04]  /*27840*/  STL.64 [R1+0x22e0], R238 ;  /* 0x0022e0ee01007387 */ /* 0x000fe80000100a00 */
[----:B------:R1:W-:Y:S04]  /*27850*/  STL.64 [R1+0x22d8], R236 ;  /* 0x0022d8ec01007387 */ /* 0x0003e80000100a00 */
[----:B------:R-:W-:Y:S04]  /*27860*/  STL [R1+0x22a0], R228 ;  /* 0x0022a0e401007387 */ /* 0x000fe80000100800 */
[----:B------:R-:W-:Y:S04]  /*27870*/  STL [R1+0x229c], R229 ;  /* 0x00229ce501007387 */ /* 0x000fe80000100800 */
[----:B------:R-:W-:Y:S01]  /*27880*/  STL [R1+0x2298], R230 ;  /* 0x002298e601007387 */ /* 0x000fe20000100800 */
[----:B-1----:R-:W-:-:S03]  /*27890*/  MOV R236, R192 ;  /* 0x000000c000ec7202 */ /* 0x002fc60000000f00 */
[----:B------:R-:W-:Y:S01]  /*278a0*/  STL [R1+0x2294], R231 ;  /* 0x002294e701007387 */ /* 0x000fe20000100800 */
[----:B------:R-:W-:-:S03]  /*278b0*/  IMAD.MOV.U32 R237, RZ, RZ, R193 ;  /* 0x000000ffffed7224 */ /* 0x000fc600078e00c1 */
[----:B------:R-:W-:Y:S01]  /*278c0*/  STL [R1+0x22a4], R226 ;  /* 0x0022a4e201007387 */ /* 0x000fe20000100800 */
[----:B------:R-:W-:-:S03]  /*278d0*/  IMAD.MOV.U32 R238, RZ, RZ, R194 ;  /* 0x000000ffffee7224 */ /* 0x000fc600078e00c2 */
[----:B------:R-:W-:Y:S01]  /*278e0*/  STL [R1+0x2290], R227 ;  /* 0x002290e301007387 */ /* 0x000fe20000100800 */
[----:B------:R-:W-:-:S03]  /*278f0*/  MOV R239, R195 ;  /* 0x000000c300ef7202 */ /* 0x000fc60000000f00 */
[----:B------:R-:W3:Y:S04]  /*27900*/  LDL.LU R192, [R1+0x2318] ;  /* 0x0023180001c07983 */ /* 0x000ee80000300800 */
[----:B------:R-:W3:Y:S04]  /*27910*/  LDL.LU R193, [R1+0x2314] ;  /* 0x0023140001c17983 */ /* 0x000ee80000300800 */
[----:B------:R-:W3:Y:S04]  /*27920*/  LDL.LU R194, [R1+0x2310] ;  /* 0x0023100001c27983 */ /* 0x000ee80000300800 */
[----:B------:R-:W3:Y:S01]  /*27930*/  LDL.LU R195, [R1+0x230c] ;  /* 0x00230c0001c37983 */ /* 0x000ee20000300800 */
[----:B--2---:R-:W-:Y:S01]  /*27940*/  HMMA.1688.F32.TF32 R188, R232, R22, R188 ;  /* 0x00000016e8bc723c */ /* 0x004fe200000810bc */
[----:B------:R-:W-:Y:S01]  /*27950*/  MOV R33, R52 ;  /* 0x0000003400217202 */ /* 0x000fe20000000f00 */
[----:B------:R-:W-:Y:S01]  /*27960*/  IMAD.MOV.U32 R32, RZ, RZ, R53 ;  /* 0x000000ffff207224 */ /* 0x000fe200078e0035 */
[----:B------:R-:W-:Y:S01]  /*27970*/  MOV R28, R55 ;  /* 0x00000037001c7202 */ /* 0x000fe20000000f00 */
[----:B------:R-:W-:Y:S01]  /*27980*/  IMAD.MOV.U32 R29, RZ, RZ, R54 ;  /* 0x000000ffff1d7224 */ /* 0x000fe200078e0036 */
[----:B------:R-:W-:Y:S01]  /*27990*/  LDS R40, [R7+UR7+0x3100] ;  /* 0x0031000707287984 */ /* 0x000fe20008000800 */
[----:B------:R-:W-:-:S03]  /*279a0*/  IMAD.MOV.U32 R240, RZ, RZ, R43 ;  /* 0x000000fffff07224 */ /* 0x000fc600078e002b */
[----:B------:R-:W-:Y:S01]  /*279b0*/  LDS R41, [R2+UR7+0x3100] ;  /* 0x0031000702297984 */ /* 0x000fe20008000800 */
[C---:B------:R-:W-:Y:S03]  /*279c0*/  HMMA.1688.F32.TF32 R104, R44.reuse, R26, R104 ;  /* 0x0000001a2c68723c */ /* 0x040fe60000081068 */
[----:B------:R-:W1:Y:S03]  /*279d0*/  LDS R43, [R2+UR7+0x3900] ;  /* 0x00390007022b7984 */ /* 0x000e660008000800 */
[----:B------:R-:W-:Y:S01]  /*279e0*/  HMMA.1688.F32.TF32 R108, R44, R38, R108 ;  /* 0x000000262c6c723c */ /* 0x000fe2000008106c */
[----:B------:R-:W-:Y:S04]  /*279f0*/  LDS R92, [R0+UR7+0x4080] ;  /* 0x00408007005c7984 */ /* 0x000fe80008000800 */
[----:B------:R-:W-:Y:S04]  /*27a00*/  LDS R94, [R0+UR7+0x4880] ;  /* 0x00488007005e7984 */ /* 0x000fe80008000800 */
[----:B------:R2:W-:Y:S04]  /*27a10*/  STL [R1+0x21f0], R188 ;  /* 0x0021f0bc01007387 */ /* 0x0005e80000100800 */
[----:B------:R4:W-:Y:S04]  /*27a20*/  STL [R1+0x21ec], R189 ;  /* 0x0021ecbd01007387 */ /* 0x0009e80000100800 */
[----:B------:R4:W-:Y:S01]  /*27a30*/  STL [R1+0x21e8], R190 ;  /* 0x0021e8be01007387 */ /* 0x0009e20000100800 */
[----:B--2---:R-:W-:-:S03]  /*27a40*/  IMAD.MOV.U32 R188, RZ, RZ, R200 ;  /* 0x000000ffffbc7224 */ /* 0x004fc600078e00c8 */
[----:B------:R2:W-:Y:S01]  /*27a50*/  STL [R1+0x21e4], R191 ;  /* 0x0021e4bf01007387 */ /* 0x0005e20000100800 */
[----:B----4-:R-:W-:-:S03]  /*27a60*/  IMAD.MOV.U32 R189, RZ, RZ, R201 ;  /* 0x000000ffffbd7224 */ /* 0x010fc600078e00c9 */
[----:B------:R-:W4:Y:S01]  /*27a70*/  LDL.LU R200, [R1+0x2308] ;  /* 0x0023080001c87983 */ /* 0x000f220000300800 */
[----:B------:R-:W-:-:S03]  /*27a80*/  MOV R190, R202 ;  /* 0x000000ca00be7202 */ /* 0x000fc60000000f00 */
[----:B------:R-:W4:Y:S01]  /*27a90*/  LDL.LU R201, [R1+0x2304] ;  /* 0x0023040001c97983 */ /* 0x000f220000300800 */
[----:B--2---:R-:W-:-:S03]  /*27aa0*/  IMAD.MOV.U32 R191, RZ, RZ, R196 ;  /* 0x000000ffffbf7224 */ /* 0x004fc600078e00c4 */
[----:B------:R-:W4:Y:S04]  /*27ab0*/  LDL.LU R202, [R1+0x2300] ;  /* 0x0023000001ca7983 */ /* 0x000f280000300800 */
[----:B------:R-:W2:Y:S01]  /*27ac0*/  LDL.LU R196, [R1+0x22fc] ;  /* 0x0022fc0001c47983 */ /* 0x000ea20000300800 */
[C---:B------:R-:W-:Y:S03]  /*27ad0*/  HMMA.1688.F32.TF32 R112, R44.reuse, R34, R112 ;  /* 0x000000222c70723c */ /* 0x040fe60000081070 */
[----:B------:R-:W-:Y:S03]  /*27ae0*/  LDS R93, [R6+UR7+0x4080] ;  /* 0x00408007065d7984 */ /* 0x000fe60008000800 */
[----:B------:R-:W-:Y:S01]  /*27af0*/  HMMA.1688.F32.TF32 R116, R44, R14, R116 ;  /* 0x0000000e2c74723c */ /* 0x000fe20000081074 */
[----:B------:R-:W-:Y:S05]  /*27b00*/  LDS R95, [R6+UR7+0x4880] ;  /* 0x00488007065f7984 */ /* 0x000fea0008000800 */
[----:B---3--:R-:W-:-:S15]  /*27b10*/  HMMA.1688.F32.TF32 R192, R232, R18, R192 ;  /* 0x00000012e8c0723c */ /* 0x008fde00000810c0 */
[----:B------:R-:W-:-:S08]  /*27b20*/  NOP ;  /* 0x0000000000007918 */ /* 0x000fd00000000000 */
[----:B------:R3:W-:Y:S04]  /*27b30*/  STL [R1+0x2200], R192 ;  /* 0x002200c001007387 */ /* 0x0007e80000100800 */
[----:B------:R1:W-:Y:S04]  /*27b40*/  STL [R1+0x21fc], R193 ;  /* 0x0021fcc101007387 */ /* 0x0003e80000100800 */
[----:B------:R1:W-:Y:S01]  /*27b50*/  STL [R1+0x21f8], R194 ;  /* 0x0021f8c201007387 */ /* 0x0003e20000100800 */
[----:B---3--:R-:W-:-:S03]  /*27b60*/  IMAD.MOV.U32 R192, RZ, RZ, R197 ;  /* 0x000000ffffc07224 */ /* 0x008fc600078e00c5 */
[----:B------:R3:W-:Y:S01]  /*27b70*/  STL [R1+0x21f4], R195 ;  /* 0x0021f4c301007387 */ /* 0x0007e20000100800 */
[----:B-1----:R-:W-:-:S03]  /*27b80*/  MOV R193, R198 ;  /* 0x000000c600c17202 */ /* 0x002fc60000000f00 */
[----:B------:R-:W2:Y:S01]  /*27b90*/  LDL.LU R197, [R1+0x22f8] ;  /* 0x0022f80001c57983 */ /* 0x000ea20000300800 */
[----:B------:R-:W-:-:S03]  /*27ba0*/  IMAD.MOV.U32 R194, RZ, RZ, R199 ;  /* 0x000000ffffc27224 */ /* 0x000fc600078e00c7 */
[----:B------:R-:W2:Y:S01]  /*27bb0*/  LDL.LU R198, [R1+0x22f4] ;  /* 0x0022f40001c67983 */ /* 0x000ea20000300800 */
[----:B---3--:R-:W-:-:S03]  /*27bc0*/  IMAD.MOV.U32 R195, RZ, RZ, R203 ;  /* 0x000000ffffc37224 */ /* 0x008fc600078e00cb */
[----:B------:R-:W2:Y:S04]  /*27bd0*/  LDL.LU R199, [R1+0x22f0] ;  /* 0x0022f00001c77983 */ /* 0x000ea80000300800 */
[----:B------:R-:W4:Y:S04]  /*27be0*/  LDL.LU R203, [R1+0x22ec] ;  /* 0x0022ec0001cb7983 */ /* 0x000f280000300800 */
[----:B------:R-:W3:Y:S04]  /*27bf0*/  LDL.LU R244, [R1+0x170] ;  /* 0x0001700001f47983 */ /* 0x000ee80000300800 */
[----:B------:R-:W3:Y:S04]  /*27c00*/  LDL.LU R245, [R1+0x174] ;  /* 0x0001740001f57983 */ /* 0x000ee80000300800 */
[----:B------:R-:W3:Y:S04]  /*27c10*/  LDL.LU R246, [R1+0x178] ;  /* 0x0001780001f67983 */ /* 0x000ee80000300800 */
[----:B------:R-:W3:Y:S01]  /*27c20*/  LDL.LU R252, [R1+0x22e8] ;  /* 0x0022e80001fc7983 */ /* 0x000ee20000300800 */
[----:B------:R-:W-:Y:S03]  /*27c30*/  HMMA.1688.F32.TF32 R52, R44, R18, R96 ;  /* 0x000000122c34723c */ /* 0x000fe60000081060 */
[----:B------:R-:W-:Y:S03]  /*27c40*/  LDS R96, [R7+UR7+0x4000] ;  /* 0x0040000707607984 */ /* 0x000fe60008000800 */
[C---:B------:R-:W-:Y:S01]  /*27c50*/  HMMA.1688.F32.TF32 R124, R48.reuse, R22, R124 ;  /* 0x00000016307c723c */ /* 0x040fe2000008107c */
[----:B------:R-:W-:Y:S04]  /*27c60*/  LDS R98, [R7+UR7+0x4800] ;  /* 0x0048000707627984 */ /* 0x000fe80008000800 */
[----:B------:R-:W-:Y:S01]  /*27c70*/  LDS R97, [R2+UR7+0x4000] ;  /* 0x0040000702617984 */ /* 0x000fe20008000800 */
[----:B------:R-:W-:Y:S03]  /*27c80*/  HMMA.1688.F32.TF32 R128, R48, R18, R128 ;  /* 0x000000123080723c */ /* 0x000fe60000081080 */
[----:B------:R-:W-:Y:S09]  /*27c90*/  LDS R99, [R2+UR7+0x4800] ;  /* 0x0048000702637984 */ /* 0x000ff20008000800 */
[----:B------:R-:W-:Y:S01]  /*27ca0*/  IMAD.MOV.U32 R231, RZ, RZ, R52 ;  /* 0x000000ffffe77224 */ /* 0x000fe200078e0034 */
[----:B------:R-:W-:Y:S01]  /*27cb0*/  MOV R37, R54 ;  /* 0x0000003600257202 */ /* 0x000fe20000000f00 */
[----:B------:R-:W-:-:S02]  /*27cc0*/  IMAD.MOV.U32 R227, RZ, RZ, R53 ;  /* 0x000000ffffe37224 */ /* 0x000fc400078e0035 */
[----:B------:R-:W-:Y:S02]  /*27cd0*/  IMAD.MOV.U32 R36, RZ, RZ, R55 ;  /* 0x000000ffff247224 */ /* 0x000fe400078e0037 */
[----:B------:R-:W-:Y:S01]  /*27ce0*/  HMMA.1688.F32.TF32 R52, R44, R30, R100 ;  /* 0x0000001e2c34723c */ /* 0x000fe20000081064 */
[----:B------:R-:W-:Y:S04]  /*27cf0*/  LDS R100, [R7+UR7+0x3180] ;  /* 0x0031800707647984 */ /* 0x000fe80008000800 */
[----:B------:R-:W-:Y:S04]  /*27d00*/  LDS R102, [R7+UR7+0x3980] ;  /* 0x0039800707667984 */ /* 0x000fe80008000800 */
[----:B------:R-:W-:Y:S04]  /*27d10*/  LDS R101, [R2+UR7+0x3180] ;  /* 0x0031800702657984 */ /* 0x000fe80008000800 */
[----:B------:R-:W1:Y:S11]  /*27d20*/  LDS R103, [R2+UR7+0x3980] ;  /* 0x0039800702677984 */ /* 0x000e760008000800 */
[----:B------:R-:W-:Y:S01]  /*27d30*/  IMAD.MOV.U32 R226, RZ, RZ, R52 ;  /* 0x000000ffffe27224 */ /* 0x000fe200078e0034 */
[----:B------:R-:W-:Y:S01]  /*27d40*/  MOV R228, R53 ;  /* 0x0000003500e47202 */ /* 0x000fe20000000f00 */
[----:B------:R-:W-:-:S02]  /*27d50*/  IMAD.MOV.U32 R229, RZ, RZ, R54 ;  /* 0x000000ffffe57224 */ /* 0x000fc400078e0036 */
[----:B------:R-:W-:Y:S02]  /*27d60*/  IMAD.MOV.U32 R230, RZ, RZ, R55 ;  /* 0x000000ffffe67224 */ /* 0x000fe400078e0037 */
[-C--:B------:R-:W-:Y:S06]  /*27d70*/  HMMA.1688.F32.TF32 R52, R44, R10.reuse, R120 ;  /* 0x0000000a2c34723c */ /* 0x080fec0000081078 */
[C---:B------:R-:W-:Y:S06]  /*27d80*/  HMMA.1688.F32.TF32 R44, R48.reuse, R10, R152 ;  /* 0x0000000a302c723c */ /* 0x040fec0000081098 */
[----:B------:R-:W-:-:S15]  /*27d90*/  HMMA.1688.F32.TF32 R132, R48, R30, R132 ;  /* 0x0000001e3084723c */ /* 0x000fde0000081084 */
[----:B------:R-:W-:-:S03]  /*27da0*/  NOP ;  /* 0x0000000000007918 */ /* 0x000fc60000000000 */
[----:B------:R-:W-:Y:S01]  /*27db0*/  IMAD.MOV.U32 R155, RZ, RZ, R44 ;  /* 0x000000ffff9b7224 */ /* 0x000fe200078e002c */
[----:B------:R-:W-:Y:S01]  /*27dc0*/  MOV R153, R46 ;  /* 0x0000002e00997202 */ /* 0x000fe20000000f00 */
[----:B------:R-:W-:Y:S02]  /*27dd0*/  IMAD.MOV.U32 R154, RZ, RZ, R45 ;  /* 0x000000ffff9a7224 */ /* 0x000fe400078e002d */
[----:B------:R-:W-:Y:S02]  /*27de0*/  IMAD.MOV.U32 R152, RZ, RZ, R47 ;  /* 0x000000ffff987224 */ /* 0x000fe400078e002f */
[----:B------:R-:W-:Y:S01]  /*27df0*/  HMMA.1688.F32.TF32 R44, R40, R10, R184 ;  /* 0x0000000a282c723c */ /* 0x000fe200000810b8 */
[----:B------:R-:W-:Y:S01]  /*27e00*/  MOV R123, R52 ;  /* 0x00000034007b7202 */ /* 0x000fe20000000f00 */
[----:B------:R-:W-:Y:S01]  /*27e10*/  IMAD.MOV.U32 R122, RZ, RZ, R53 ;  /* 0x000000ffff7a7224 */ /* 0x000fe200078e0035 */
[----:B------:R-:W-:Y:S01]  /*27e20*/  MOV R120, R55 ;  /* 0x0000003700787202 */ /* 0x000fe20000000f00 */
[----:B------:R-:W-:-:S02]  /*27e30*/  IMAD.MOV.U32 R121, RZ, RZ, R54 ;  /* 0x000000ffff797224 */ /* 0x000fc400078e0036 */
[C---:B------:R-:W-:Y:S06]  /*27e40*/  HMMA.1688.F32.TF32 R136, R48.reuse, R26, R136 ;  /* 0x0000001a3088723c */ /* 0x040fec0000081088 */
[C---:B------:R-:W-:Y:S06]  /*27e50*/  HMMA.1688.F32.TF32 R140, R48.reuse, R38, R140 ;  /* 0x00000026308c723c */ /* 0x040fec000008108c */
[C---:B------:R-:W-:Y:S06]  /*27e60*/  HMMA.1688.F32.TF32 R144, R48.reuse, R34, R144 ;  /* 0x000000223090723c */ /* 0x040fec0000081090 */
[----:B------:R-:W-:Y:S06]  /*27e70*/  HMMA.1688.F32.TF32 R148, R48, R14, R148 ;  /* 0x0000000e3094723c */ /* 0x000fec0000081094 */
[C---:B------:R-:W-:Y:S06]  /*27e80*/  HMMA.1688.F32.TF32 R204, R232.reuse, R38, R204 ;  /* 0x00000026e8cc723c */ /* 0x040fec00000810cc */
[----:B------:R-:W-:Y:S01]  /*27e90*/  HMMA.1688.F32.TF32 R208, R232, R34, R208 ;  /* 0x00000022e8d0723c */ /* 0x000fe200000810d0 */
        /* <DEDUP_REMOVED lines=9> */
[C---:B------:R-:W-:Y:S06]  /*27f30*/  HMMA.1688.F32.TF32 R172, R40.reuse, R38, R172 ;  /* 0x0000002628ac723c */ /* 0x040fec00000810ac */
[C---:B------:R-:W-:Y:S06]  /*27f40*/  HMMA.1688.F32.TF32 R176, R40.reuse, R34, R176 ;  /* 0x0000002228b0723c */ /* 0x040fec00000810b0 */
[----:B------:R-:W-:Y:S06]  /*27f50*/  HMMA.1688.F32.TF32 R180, R40, R14, R180 ;  /* 0x0000000e28b4723c */ /* 0x000fec00000810b4 */
[----:B-1----:R-:W-:Y:S06]  /*27f60*/  HMMA.1688.F32.TF32 R192, R100, R18, R192 ;  /* 0x0000001264c0723c */ /* 0x002fec00000810c0 */
[C---:B--2---:R-:W-:Y:S06]  /*27f70*/  HMMA.1688.F32.TF32 R196, R232.reuse, R30, R196 ;  /* 0x0000001ee8c4723c */ /* 0x044fec00000810c4 */
[C---:B----4-:R-:W-:Y:S01]  /*27f80*/  HMMA.1688.F32.TF32 R200, R232.reuse, R26, R200 ;  /* 0x0000001ae8c8723c */ /* 0x050fe200000810c8 */
[----:B---3--:R-:W1:Y:S04]  /*27f90*/  LDSM.16.M88.4 R52, [R252+UR7+0x20080] ;  /* 0x02008007fc34783b */ /* 0x008e680008000200 */
[----:B------:R-:W2:Y:S04]  /*27fa0*/  LDSM.16.M88.4 R48, [R252+UR7+0x22080] ;  /* 0x02208007fc30783b */ /* 0x000ea80008000200 */
[----:B------:R-:W3:Y:S04]  /*27fb0*/  LDSM.16.M88.4 R60, [R252+UR7+0x24080] ;  /* 0x02408007fc3c783b */ /* 0x000ee80008000200 */
[----:B------:R-:W4:Y:S04]  /*27fc0*/  LDSM.16.M88.4 R56, [R252+UR7+0x26080] ;  /* 0x02608007fc38783b */ /* 0x000f280008000200 */
[----:B------:R-:W4:Y:S01]  /*27fd0*/  LDSM.16.M88.4 R68, [R252+UR7+0x28080] ;  /* 0x02808007fc44783b */ /* 0x000f220008000200 */
[----:B------:R-:W-:Y:S03]  /*27fe0*/  HMMA.1688.F32.TF32 R232, R232, R10, R216 ;  /* 0x0000000ae8e8723c */ /* 0x000fe600000810d8 */
[----:B------:R-:W4:Y:S04]  /*27ff0*/  LDSM.16.M88.4 R64, [R252+UR7+0x2a080] ;  /* 0x02a08007fc40783b */ /* 0x000f280008000200 */
[----:B------:R-:W4:Y:S04]  /*28000*/  LDSM.16.M88.4 R44, [R252+UR7+0x2c080] ;  /* 0x02c08007fc2c783b */ /* 0x000f280008000200 */
[----:B------:R-:W4:Y:S04]  /*28010*/  LDSM.16.M88.4 R40, [R252+UR7+0x2e080] ;  /* 0x02e08007fc28783b */ /* 0x000f280008000200 */
        /* <DEDUP_REMOVED lines=13> */
[----:B------:R-:W-:Y:S04]  /*280f0*/  STL [R1+0x2218], R209 ;  /* 0x002218d101007387 */ /* 0x000fe80000100800 */
[----:B------:R-:W-:Y:S01]  /*28100*/  STL [R1+0x2214], R210 ;  /* 0x002214d201007387 */ /* 0x000fe20000100800 */
[----:B------:R-:W-:Y:S03]  /*28110*/  HMMA.1688.F32.TF32 R244, R100, R22, R244 ;  /* 0x0000001664f4723c */ /* 0x000fe600000810f4 */
        /* <DEDUP_REMOVED lines=9> */
[----:B-1----:R-:W-:Y:S04]  /*281b0*/  STL [R1+0x2244], R54 ;  /* 0x0022443601007387 */ /* 0x002fe80000100800 */
[----:B------:R-:W-:Y:S04]  /*281c0*/  STL [R1+0x2240], R55 ;  /* 0x0022403701007387 */ /* 0x000fe80000100800 */
[----:B--2---:R-:W-:Y:S04]  /*281d0*/  STL [R1+0x224c], R50 ;  /* 0x00224c3201007387 */ /* 0x004fe80000100800 */
[----:B------:R-:W-:Y:S04]  /*281e0*/  STL [R1+0x2248], R51 ;  /* 0x0022483301007387 */ /* 0x000fe80000100800 */
[----:B---3--:R-:W-:Y:S04]  /*281f0*/  STL [R1+0x2250], R62 ;  /* 0x0022503e01007387 */ /* 0x008fe80000100800 */
[----:B------:R-:W-:Y:S04]  /*28200*/  STL [R1+0x2158], R63 ;  /* 0x0021583f01007387 */ /* 0x000fe80000100800 */
[----:B----4-:R-:W-:Y:S04]  /*28210*/  STL [R1+0x2258], R58 ;  /* 0x0022583a01007387 */ /* 0x010fe80000100800 */
        /* <DEDUP_REMOVED lines=9> */
[----:B------:R-:W-:-:S03]  /*282b0*/  IMAD.MOV.U32 R207, RZ, RZ, R195 ;  /* 0x000000ffffcf7224 */ /* 0x000fc600078e00c3 */
[----:B------:R1:W-:Y:S01]  /*282c0*/  STL [R1+0x1eb0], R252 ;  /* 0x001eb0fc01007387 */ /* 0x0003e20000100800 */
[----:B------:R-:W-:-:S03]  /*282d0*/  IMAD.MOV.U32 R206, RZ, RZ, R194 ;  /* 0x000000ffffce7224 */ /* 0x000fc600078e00c2 */
[----:B------:R2:W-:Y:S01]  /*282e0*/  STL.64 [R1+0x170], R244 ;  /* 0x000170f401007387 */ /* 0x0005e20000100a00 */
[----:B------:R-:W-:-:S03]  /*282f0*/  MOV R205, R193 ;  /* 0x000000c100cd7202 */ /* 0x000fc60000000f00 */
[----:B------:R3:W-:Y:S01]  /*28300*/  STL [R1+0x178], R246 ;  /* 0x000178f601007387 */ /* 0x0007e20000100800 */
[----:B-1----:R-:W-:Y:S02]  /*28310*/  IMAD.MOV.U32 R252, RZ, RZ, R247 ;  /* 0x000000fffffc7224 */ /* 0x002fe400078e00f7 */
[----:B------:R-:W-:Y:S01]  /*28320*/  IMAD.MOV.U32 R204, RZ, RZ, R192 ;  /* 0x000000ffffcc7224 */ /* 0x000fe200078e00c0 */
[----:B--2---:R-:W2:Y:S04]  /*28330*/  LDL.LU R244, [R1+0xb0] ;  /* 0x0000b00001f47983 */ /* 0x004ea80000300800 */
[----:B------:R-:W2:Y:S04]  /*28340*/  LDL.LU R245, [R1+0xb4] ;  /* 0x0000b40001f57983 */ /* 0x000ea80000300800 */
[----:B---3--:R-:W2:Y:S04]  /*28350*/  LDL.LU R246, [R1+0xb8] ;  /* 0x0000b80001f67983 */ /* 0x008ea80000300800 */
[----:B------:R-:W2:Y:S04]  /*28360*/  LDL.LU R247, [R1+0xbc] ;  /* 0x0000bc0001f77983 */ /* 0x000ea80000300800 */
[----:B------:R-:W-:Y:S04]  /*28370*/  STL [R1+0x227c], R252 ;  /* 0x00227cfc01007387 */ /* 0x000fe80000100800 */
[----:B------:R-:W-:Y:S04]  /*28380*/  STL [R1+0x228c], R207 ;  /* 0x00228ccf01007387 */ /* 0x000fe80000100800 */
[----:B------:R-:W-:Y:S04]  /*28390*/  STL [R1+0x2288], R206 ;  /* 0x002288ce01007387 */ /* 0x000fe80000100800 */
[----:B------:R-:W-:Y:S04]  /*283a0*/  STL [R1+0x2284], R205 ;  /* 0x002284cd01007387 */ /* 0x000fe80000100800 */
[----:B------:R2:W-:Y:S04]  /*283b0*/  STL [R1+0x2280], R204 ;  /* 0x002280cc01007387 */ /* 0x0005e80000100800 */
[----:B------:R-:W3:Y:S04]  /*283c0*/  LDL.LU R216, [R1+0x90] ;  /* 0x0000900001d87983 */ /* 0x000ee80000300800 */
[----:B------:R-:W3:Y:S04]  /*283d0*/  LDL.LU R217, [R1+0x94] ;  /* 0x0000940001d97983 */ /* 0x000ee80000300800 */
[----:B------:R-:W3:Y:S04]  /*283e0*/  LDL.LU R218, [R1+0x98] ;  /* 0x0000980001da7983 */ /* 0x000ee80000300800 */
[----:B------:R-:W3:Y:S04]  /*283f0*/  LDL.LU R219, [R1+0x9c] ;  /* 0x00009c0001db7983 */ /* 0x000ee80000300800 */
        /* <DEDUP_REMOVED lines=8> */
[C---:B------:R-:W-:Y:S06]  /*28480*/  HMMA.1688.F32.TF32 R188, R100.reuse, R30, R188 ;  /* 0x0000001e64bc723c */ /* 0x040fec00000810bc */
[----:B------:R-:W-:Y:S01]  /*28490*/  HMMA.1688.F32.TF32 R192, R100, R26, R236 ;  /* 0x0000001a64c0723c */ /* 0x000fe200000810ec */
[----:B------:R-:W4:Y:S04]  /*284a0*/  LDL.LU R236, [R1+0x60] ;  /* 0x0000600001ec7983 */ /* 0x000f280000300800 */
[----:B------:R-:W4:Y:S04]  /*284b0*/  LDL.LU R237, [R1+0x64] ;  /* 0x0000640001ed7983 */ /* 0x000f280000300800 */
[----:B------:R-:W4:Y:S04]  /*284c0*/  LDL.LU R238, [R1+0x68] ;  /* 0x0000680001ee7983 */ /* 0x000f280000300800 */
[----:B------:R-:W4:Y:S05]  /*284d0*/  LDL.LU R239, [R1+0x6c] ;  /* 0x00006c0001ef7983 */ /* 0x000f2a0000300800 */
[----:B------:R-:W-:-:S06]  /*284e0*/  IMAD.MOV.U32 R201, RZ, RZ, R189 ;  /* 0x000000ffffc97224 */ /* 0x000fcc00078e00bd */
[----:B------:R-:W-:Y:S01]  /*284f0*/  IMAD.MOV.U32 R189, RZ, RZ, R192 ;  /* 0x000000ffffbd7224 */ /* 0x000fe200078e00c0 */
[----:B------:R-:W-:Y:S01]  /*28500*/  MOV R203, R191 ;  /* 0x000000bf00cb7202 */ /* 0x000fe20000000f00 */
[----:B------:R-:W-:Y:S01]  /*28510*/  IMAD.MOV.U32 R202, RZ, RZ, R190 ;  /* 0x000000ffffca7224 */ /* 0x000fe200078e00be */
[----:B------:R-:W-:Y:S01]  /*28520*/  MOV R191, R194 ;  /* 0x000000c200bf7202 */ /* 0x000fe20000000f00 */
[----:B------:R-:W-:Y:S01]  /*28530*/  IMAD.MOV.U32 R190, RZ, RZ, R193 ;  /* 0x000000ffffbe7224 */ /* 0x000fe200078e00c1 */
[----:B------:R-:W-:Y:S01]  /*28540*/  MOV R200, R188 ;  /* 0x000000bc00c87202 */ /* 0x000fe20000000f00 */
[----:B------:R-:W-:Y:S01]  /*28550*/  IMAD.MOV.U32 R199, RZ, RZ, R195 ;  /* 0x000000ffffc77224 */ /* 0x000fe200078e00c3 */
[C---:B--2---:R-:W-:Y:S06]  /*28560*/  HMMA.1688.F32.TF32 R204, R100.reuse, R38, R244 ;  /* 0x0000002664cc723c */ /* 0x044fec00000810f4 */
[----:B---3--:R-:W-:-:S15]  /*28570*/  HMMA.1688.F32.TF32 R216, R100, R34, R216 ;  /* 0x0000002264d8723c */ /* 0x008fde00000810d8 */
[----:B------:R-:W-:-:S03]  /*28580*/  NOP ;  /* 0x0000000000007918 */ /* 0x000fc60000000000 */
[----:B------:R-:W-:Y:S01]  /*28590*/  IMAD.MOV.U32 R193, RZ, RZ, R204 ;  /* 0x000000ffffc17224 */ /* 0x000fe200078e00cc */
[----:B------:R-:W-:Y:S01]  /*285a0*/  MOV R194, R205 ;  /* 0x000000cd00c27202 */ /* 0x000fe20000000f00 */
[----:B------:R-:W2:Y:S01]  /*285b0*/  LDL.LU R204, [R1+0x40] ;  /* 0x0000400001cc7983 */ /* 0x000ea20000300800 */
[----:B------:R-:W-:Y:S02]  /*285c0*/  IMAD.MOV.U32 R195, RZ, RZ, R206 ;  /* 0x000000ffffc37224 */ /* 0x000fe400078e00ce */
[----:B------:R-:W-:Y:S01]  /*285d0*/  IMAD.MOV.U32 R188, RZ, RZ, R207 ;  /* 0x000000ffffbc7224 */ /* 0x000fe200078e00cf */
[----:B------:R-:W2:Y:S04]  /*285e0*/  LDL.LU R205, [R1+0x44] ;  /* 0x0000440001cd7983 */ /* 0x000ea80000300800 */
[----:B------:R-:W2:Y:S04]  /*285f0*/  LDL.LU R206, [R1+0x48] ;  /* 0x0000480001ce7983 */ /* 0x000ea80000300800 */
[----:B------:R-:W2:Y:S04]  /*28600*/  LDL.LU R207, [R1+0x4c] ;  /* 0x00004c0001cf7983 */ /* 0x000ea80000300800 */
[----:B------:R-:W3:Y:S04]  /*28610*/  LDL.LU R244, [R1+0x30] ;  /* 0x0000300001f47983 */ /* 0x000ee80000300800 */
[----:B------:R-:W3:Y:S01]  /*28620*/  LDL.LU R245, [R1+0x34] ;  /* 0x0000340001f57983 */ /* 0x000ee20000300800 */
[----:B------:R-:W-:Y:S01]  /*28630*/  MOV R196, R216 ;  /* 0x000000d800c47202 */ /* 0x000fe20000000f00 */
[----:B------:R-:W-:Y:S01]  /*28640*/  IMAD.MOV.U32 R197, RZ, RZ, R217 ;  /* 0x000000ffffc57224 */ /* 0x000fe200078e00d9 */
[----:B------:R-:W-:Y:S01]  /*28650*/  MOV R192, R219 ;  /* 0x000000db00c07202 */ /* 0x000fe20000000f00 */
[----:B------:R-:W-:Y:S01]  /*28660*/  IMAD.MOV.U32 R198, RZ, RZ, R218 ;  /* 0x000000ffffc67224 */ /* 0x000fe200078e00da */
[----:B------:R-:W3:Y:S01]  /*28670*/  LDL.LU R246, [R1+0x38] ;  /* 0x0000380001f67983 */ /* 0x000ee20000300800 */
[C---:B----4-:R-:W-:Y:S03]  /*28680*/  HMMA.1688.F32.TF32 R216, R100.reuse, R14, R208 ;  /* 0x0000000e64d8723c */ /* 0x050fe600000810d0 */
[----:B------:R-:W3:Y:S03]  /*28690*/  LDL.LU R247, [R1+0x3c] ;  /* 0x00003c0001f77983 */ /* 0x000ee60000300800 */
[----:B------:R-:W-:-:S15]  /*286a0*/  HMMA.1688.F32.TF32 R100, R100, R10, R212 ;  /* 0x0000000a6464723c */ /* 0x000fde00000810d4 */
[----:B------:R-:W-:-:S03]  /*286b0*/  NOP ;  /* 0x0000000000007918 */ /* 0x000fc60000000000 */
[----:B------:R-:W-:Y:S01]  /*286c0*/  IMAD.MOV.U32 R208, RZ, RZ, R216 ;  /* 0x000000ffffd07224 */ /* 0x000fe200078e00d8 */
[----:B------:R-:W-:Y:S01]  /*286d0*/  MOV R210, R218 ;  /* 0x000000da00d27202 */ /* 0x000fe20000000f00 */
[----:B------:R-:W-:Y:S01]  /*286e0*/  IMAD.MOV.U32 R209, RZ, RZ, R217 ;  /* 0x000000ffffd17224 */ /* 0x000fe200078e00d9 */
[----:B------:R-:W4:Y:S01]  /*286f0*/  LDL.LU R216, [R1+0x20] ;  /* 0x0000200001d87983 */ /* 0x000f220000300800 */
[----:B------:R-:W-:-:S03]  /*28700*/  IMAD.MOV.U32 R211, RZ, RZ, R219 ;  /* 0x000000ffffd37224 */ /* 0x000fc600078e00db */
[----:B------:R-:W4:Y:S01]  /*28710*/  LDL.LU R217, [R1+0x24] ;  /* 0x0000240001d97983 */ /* 0x000f220000300800 */
[----:B------:R-:W-:Y:S01]  /*28720*/  IMAD.MOV.U32 R212, RZ, RZ, R100 ;  /* 0x000000ffffd47224 */ /* 0x000fe200078e0064 */
[----:B------:R-:W-:Y:S02]  /*28730*/  MOV R213, R101 ;  /* 0x0000006500d57202 */ /* 0x000fe40000000f00 */
[----:B------:R-:W4:Y:S01]  /*28740*/  LDL.LU R218, [R1+0x28] ;  /* 0x0000280001da7983 */ /* 0x000f220000300800 */
[----:B------:R-:W-:-:S03]  /*28750*/  IMAD.MOV.U32 R214, RZ, RZ, R102 ;  /* 0x000000ffffd67224 */ /* 0x000fc600078e0066 */
[----:B------:R-:W4:Y:S01]  /*28760*/  LDL.LU R219, [R1+0x2c] ;  /* 0x00002c0001db7983 */ /* 0x000f220000300800 */
[----:B------:R-:W-:-:S03]  /*28770*/  IMAD.MOV.U32 R215, RZ, RZ, R103 ;  /* 0x000000ffffd77224 */ /* 0x000fc600078e0067 */
[----:B------:R-:W2:Y:S04]  /*28780*/  LDL.LU R100, [R1+0x50] ;  /* 0x0000500001647983 */ /* 0x000ea80000300800 */
[----:B------:R-:W2:Y:S04]  /*28790*/  LDL.LU R101, [R1+0x54] ;  /* 0x0000540001657983 */ /* 0x000ea80000300800 */
[----:B------:R-:W2:Y:S04]  /*287a0*/  LDL.LU R102, [R1+0x58] ;  /* 0x0000580001667983 */ /* 0x000ea80000300800 */
[----:B------:R-:W2:Y:S01]  /*287b0*/  LDL.LU R103, [R1+0x5c] ;  /* 0x00005c0001677983 */ /* 0x000ea20000300800 */
[----:B------:R-:W-:-:S15]  /*287c0*/  HMMA.1688.F32.TF32 R236, R248, R52, R236 ;  /* 0x00000034f8ec723c */ /* 0x000fde00000810ec */
[----:B------:R-:W-:-:S09]  /*287d0*/  NOP ;  /* 0x0000000000007918 */ /* 0x000fd20000000000 */
[----:B------:R-:W-:Y:S01]  /*287e0*/  IMAD.MOV.U32 R234, RZ, RZ, R238 ;  /* 0x000000ffffea7224 */ /* 0x000fe200078e00ee */
[----:B------:R-:W-:Y:S01]  /*287f0*/  MOV R235, R239 ;  /* 0x000000ef00eb7202 */ /* 0x000fe20000000f00 */
[----:B------:R-:W-:Y:S01]  /*28800*/  IMAD.MOV.U32 R233, RZ, RZ, R237 ;  /* 0x000000ffffe97224 */ /* 0x000fe200078e00ed */
[----:B------:R-:W-:Y:S01]  /*28810*/  MOV R232, R236 ;  /* 0x000000ec00e87202 */ /* 0x000fe20000000f00 */
[----:B------:R-:W4:Y:S04]  /*28820*/  LDL.LU.64 R238, [R1+0x22e0] ;  /* 0x0022e00001ee7983 */ /* 0x000f280000300a00 */
[----:B------:R-:W4:Y:S01]  /*28830*/  LDL.LU.64 R236, [R1+0x22d8] ;  /* 0x0022d80001ec7983 */ /* 0x000f220000300a00 */
[----:B--2---:R-:W-:-:S15]  /*28840*/  HMMA.1688.F32.TF32 R100, R248, R48, R100 ;  /* 0x00000030f864723c */ /* 0x004fde0000081064 */
        /* <DEDUP_REMOVED lines=11> */
[C---:B---3--:R-:W-:Y:S01]  /*28900*/  HMMA.1688.F32.TF32 R100, R248.reuse, R56, R244 ;  /* 0x00000038f864723c */ /* 0x048fe200000810f4 */
[----:B------:R-:W2:Y:S04]  /*28910*/  LDL.LU R244, [R1+0x10] ;  /* 0x0000100001f47983 */ /* 0x000ea80000300800 */
[----:B------:R-:W2:Y:S04]  /*28920*/  LDL.LU R245, [R1+0x14] ;  /* 0x0000140001f57983 */ /* 0x000ea80000300800 */
[----:B------:R-:W2:Y:S04]  /*28930*/  LDL.LU R246, [R1+0x18] ;  /* 0x0000180001f67983 */ /* 0x000ea80000300800 */
[----:B------:R-:W2:Y:S01]  /*28940*/  LDL.LU R247, [R1+0x1c] ;  /* 0x00001c0001f77983 */ /* 0x000ea20000300800 */
[----:B----4-:R-:W-:Y:S10]  /*28950*/  HMMA.1688.F32.TF32 R204, R248, R68, R216 ;  /* 0x00000044f8cc723c */ /* 0x010ff400000810d8 */
[----:B------:R-:W-:Y:S01]  /*28960*/  MOV R47, R100 ;  /* 0x00000064002f7202 */ /* 0x000fe20000000f00 */
[----:B------:R-:W-:Y:S01]  /*28970*/  IMAD.MOV.U32 R66, RZ, RZ, R101 ;  /* 0x000000ffff427224 */ /* 0x000fe200078e0065 */
[----:B------:R-:W3:Y:S01]  /*28980*/  LDL.LU R100, [R1] ;  /* 0x0000000001647983 */ /* 0x000ee20000300800 */
[----:B------:R-:W-:Y:S01]  /*28990*/  IMAD.MOV.U32 R67, RZ, RZ, R102 ;  /* 0x000000ffff437224 */ /* 0x000fe200078e0066 */
[----:B------:R-:W-:-:S02]  /*289a0*/  MOV R70, R103 ;  /* 0x0000006700467202 */ /* 0x000fc40000000f00 */
[----:B------:R-:W3:Y:S01]  /*289b0*/  LDL.LU R101, [R1+0x4] ;  /* 0x0000040001657983 */ /* 0x000ee20000300800 */
[----:B------:R-:W-:-:S03]  /*289c0*/  IMAD.MOV.U32 R216, RZ, RZ, R237 ;  /* 0x000000ffffd87224 */ /* 0x000fc600078e00ed */
[----:B------:R-:W3:Y:S01]  /*289d0*/  LDL.LU R102, [R1+0x8] ;  /* 0x0000080001667983 */ /* 0x000ee20000300800 */
[----:B------:R-:W-:-:S03]  /*289e0*/  MOV R217, R238 ;  /* 0x000000ee00d97202 */ /* 0x000fc60000000f00 */
[----:B------:R-:W3:Y:S01]  /*289f0*/  LDL.LU R103, [R1+0xc] ;  /* 0x00000c0001677983 */ /* 0x000ee20000300800 */
[----:B------:R-:W-:-:S03]  /*28a00*/  IMAD.MOV.U32 R218, RZ, RZ, R239 ;  /* 0x000000ffffda7224 */ /* 0x000fc600078e00ef */
[----:B------:R-:W4:Y:S01]  /*28a10*/  LDL.LU R10, [R1+0x148] ;  /* 0x00014800010a7983 */ /* 0x000f220000300800 */
[----:B------:R-:W-:-:S03]  /*28a20*/  IMAD.MOV.U32 R219, RZ, RZ, R240 ;  /* 0x000000ffffdb7224 */ /* 0x000fc600078e00f0 */
[----:B------:R-:W4:Y:S01]  /*28a30*/  LDL.LU R11, [R1+0x14c] ;  /* 0x00014c00010b7983 */ /* 0x000f220000300800 */
[----:B------:R-:W-:-:S03]  /*28a40*/  MOV R26, R241 ;  /* 0x000000f1001a7202 */ /* 0x000fc60000000f00 */
[----:B------:R-:W4:Y:S01]  /*28a50*/  LDL.LU R237, [R1+0x22d0] ;  /* 0x0022d00001ed7983 */ /* 0x000f220000300800 */
[----:B------:R-:W-:-:S03]  /*28a60*/  IMAD.MOV.U32 R27, RZ, RZ, R242 ;  /* 0x000000ffff1b7224 */ /* 0x000fc600078e00f2 */
[----:B------:R-:W4:Y:S04]  /*28a70*/  LDL.LU R238, [R1+0x22cc] ;  /* 0x0022cc0001ee7983 */ /* 0x000f280000300800 */
[----:B------:R-:W4:Y:S04]  /*28a80*/  LDL.LU R239, [R1+0x22c8] ;  /* 0x0022c80001ef7983 */ /* 0x000f280000300800 */
[----:B------:R-:W4:Y:S01]  /*28a90*/  LDL.LU R240, [R1+0x22c4] ;  /* 0x0022c40001f07983 */ /* 0x000f220000300800 */
[----:B------:R-:W-:-:S03]  /*28aa0*/  IMAD.MOV.U32 R252, RZ, RZ, R204 ;  /* 0x000000fffffc7224 */ /* 0x000fc600078e00cc */
[----:B------:R-:W4:Y:S01]  /*28ab0*/  LDL.LU R241, [R1+0x22c0] ;  /* 0x0022c00001f17983 */ /* 0x000f220000300800 */
[----:B------:R-:W-:-:S03]  /*28ac0*/  IMAD.MOV.U32 R42, RZ, RZ, R205 ;  /* 0x000000ffff2a7224 */ /* 0x000fc600078e00cd */
[----:B------:R-:W4:Y:S01]  /*28ad0*/  LDL.LU R242, [R1+0x22bc] ;  /* 0x0022bc0001f27983 */ /* 0x000f220000300800 */
[----:B------:R-:W-:Y:S01]  /*28ae0*/  IMAD.MOV.U32 R18, RZ, RZ, R243 ;  /* 0x000000ffff127224 */ /* 0x000fe200078e00f3 */
[----:B------:R-:W-:Y:S02]  /*28af0*/  MOV R43, R206 ;  /* 0x000000ce002b7202 */ /* 0x000fe40000000f00 */
[----:B------:R-:W4:Y:S01]  /*28b00*/  LDL.LU R14, [R1+0xf8] ;  /* 0x0000f800010e7983 */ /* 0x000f220000300800 */
[----:B------:R-:W-:-:S03]  /*28b10*/  IMAD.MOV.U32 R46, RZ, RZ, R207 ;  /* 0x000000ffff2e7224 */ /* 0x000fc600078e00cf */
[----:B------:R-:W4:Y:S04]  /*28b20*/  LDL.LU R15, [R1+0xfc] ;  /* 0x0000fc00010f7983 */ /* 0x000f280000300800 */
[----:B------:R-:W4:Y:S01]  /*28b30*/  LDL.LU R243, [R1+0x22b8] ;  /* 0x0022b80001f37983 */ /* 0x000f220000300800 */
[----:B--2---:R-:W-:-:S15]  /*28b40*/  HMMA.1688.F32.TF32 R244, R248, R64, R244 ;  /* 0x00000040f8f4723c */ /* 0x004fde00000810f4 */
[----:B------:R-:W-:-:S09]  /*28b50*/  NOP ;  /* 0x0000000000007918 */ /* 0x000fd20000000000 */
[----:B------:R-:W-:Y:S01]  /*28b60*/  MOV R205, R246 ;  /* 0x000000f600cd7202 */ /* 0x000fe20000000f00 */
[----:B------:R-:W-:Y:S02]  /*28b70*/  IMAD.MOV.U32 R204, RZ, RZ, R247 ;  /* 0x000000ffffcc7224 */ /* 0x000fe400078e00f7 */
[----:B------:R-:W-:Y:S01]  /*28b80*/  IMAD.MOV.U32 R207, RZ, RZ, R244 ;  /* 0x000000ffffcf7224 */ /* 0x000fe200078e00f4 */
[----:B------:R-:W2:Y:S01]  /*28b90*/  LDL.LU.64 R246, [R1+0x22b0] ;  /* 0x0022b00001f67983 */ /* 0x000ea20000300a00 */
[----:B------:R-:W-:-:S03]  /*28ba0*/  IMAD.MOV.U32 R206, RZ, RZ, R245 ;  /* 0x000000ffffce7224 */ /* 0x000fc600078e00f5 */
[----:B------:R-:W2:Y:S01]  /*28bb0*/  LDL.LU.64 R244, [R1+0x22a8] ;  /* 0x0022a80001f47983 */ /* 0x000ea20000300a00 */
[----:B---3--:R-:W-:Y:S01]  /*28bc0*/  HMMA.1688.F32.TF32 R100, R248, R44, R100 ;  /* 0x0000002cf864723c */ /* 0x008fe20000081064 */
[----:B------:R-:W-:-:S05]  /*28bd0*/  MOV R19, R21 ;  /* 0x0000001500137202 */ /* 0x000fca0000000f00 */
[----:B----4-:R-:W-:Y:S01]  /*28be0*/  HMMA.1688.F32.TF32 R248, R248, R40, R8 ;  /* 0x00000028f8f8723c */ /* 0x010fe20000081008 */
        /* <DEDUP_REMOVED lines=8> */
[----:B------:R-:W-:Y:S01]  /*28c70*/  HMMA.1688.F32.TF32 R12, R96, R68, R24 ;  /* 0x00000044600c723c */ /* 0x000fe20000081018 */
[----:B------:R-:W-:Y:S04]  /*28c80*/  STL.64 [R1+0x2100], R250 ;  /* 0x002100fa01007387 */ /* 0x000fe80000100a00 */
[----:B------:R-:W-:Y:S01]  /*28c90*/  STL.64 [R1+0x20f8], R248 ;  /* 0x0020f8f801007387 */ /* 0x000fe20000100a00 */
[----:B------:R-:W-:Y:S01]  /*28ca0*/  IMAD.MOV.U32 R63, RZ, RZ, R100 ;  /* 0x000000ffff3f7224 */ /* 0x000fe200078e0064 */
[----:B------:R-:W-:Y:S01]  /*28cb0*/  MOV R5, R101 ;  /* 0x0000006500057202 */ /* 0x000fe20000000f00 */
[----:B------:R-:W-:Y:S01]  /*28cc0*/  IMAD.MOV.U32 R4, RZ, RZ, R102 ;  /* 0x000000ffff047224 */ /* 0x000fe200078e0066 */
[----:B------:R-:W-:Y:S01]  /*28cd0*/  MOV R100, R226 ;  /* 0x000000e200647202 */ /* 0x000fe20000000f00 */
[----:B------:R-:W-:-:S02]  /*28ce0*/  IMAD.MOV.U32 R101, RZ, RZ, R228 ;  /* 0x000000ffff657224 */ /* 0x000fc400078e00e4 */
[----:B------:R-:W-:Y:S01]  /*28cf0*/  IMAD.MOV.U32 R3, RZ, RZ, R103 ;  /* 0x000000ffff037224 */ /* 0x000fe200078e0067 */
[----:B------:R-:W-:Y:S01]  /*28d00*/  MOV R103, R230 ;  /* 0x000000e600677202 */ /* 0x000fe20000000f00 */
[----:B------:R-:W-:Y:S01]  /*28d10*/  IMAD.MOV.U32 R102, RZ, RZ, R229 ;  /* 0x000000ffff667224 */ /* 0x000fe200078e00e5 */
[----:B--2---:R-:W-:-:S15]  /*28d20*/  HMMA.1688.F32.TF32 R244, R96, R52, R244 ;  /* 0x0000003460f4723c */ /* 0x004fde00000810f4 */
[----:B------:R-:W-:-:S08]  /*28d30*/  NOP ;  /* 0x0000000000007918 */ /* 0x000fd00000000000 */
[----:B------:R-:W-:Y:S04]  /*28d40*/  STL.64 [R1+0x2110], R246 ;  /* 0x002110f601007387 */ /* 0x000fe80000100a00 */
[----:B------:R-:W-:Y:S04]  /*28d50*/  STL.64 [R1+0x2108], R244 ;  /* 0x002108f401007387 */ /* 0x000fe80000100a00 */
        /* <DEDUP_REMOVED lines=13> */
[----:B------:R-:W4:Y:S04]  /*28e30*/  LDL.LU R226, [R1+0x22a4] ;  /* 0x0022a40001e27983 */ /* 0x000f280000300800 */
[----:B------:R-:W4:Y:S01]  /*28e40*/  LDL.LU R228, [R1+0x22a0] ;  /* 0x0022a00001e47983 */ /* 0x000f220000300800 */
[----:B------:R-:W-:-:S03]  /*28e50*/  IMAD.MOV.U32 R237, RZ, RZ, R227 ;  /* 0x000000ffffed7224 */ /* 0x000fc600078e00e3 */
[----:B------:R-:W4:Y:S04]  /*28e60*/  LDL.LU R229, [R1+0x229c] ;  /* 0x00229c0001e57983 */ /* 0x000f280000300800 */
[----:B------:R-:W4:Y:S04]  /*28e70*/  LDL.LU R230, [R1+0x2298] ;  /* 0x0022980001e67983 */ /* 0x000f280000300800 */
[----:B------:R-:W4:Y:S04]  /*28e80*/  LDL.LU R231, [R1+0x2294] ;  /* 0x0022940001e77983 */ /* 0x000f280000300800 */
[----:B------:R-:W4:Y:S01]  /*28e90*/  LDL.LU R227, [R1+0x2290] ;  /* 0x0022900001e37983 */ /* 0x000f220000300800 */
[----:B------:R-:W-:Y:S01]  /*28ea0*/  MOV R248, R187 ;  /* 0x000000bb00f87202 */ /* 0x000fe20000000f00 */
        /* <DEDUP_REMOVED lines=10> */
[----:B------:R-:W-:-:S03]  /*28f50*/  IMAD.MOV.U32 R247, RZ, RZ, R152 ;  /* 0x000000fffff77224 */ /* 0x000fc600078e0098 */
[----:B------:R-:W-:Y:S01]  /*28f60*/  LDS R152, [R0+UR7+0x4100] ;  /* 0x0041000700987984 */ /* 0x000fe20008000800 */
[----:B------:R-:W-:-:S03]  /*28f70*/  IMAD.MOV.U32 R240, RZ, RZ, R123 ;  /* 0x000000fffff07224 */ /* 0x000fc600078e007b */
[----:B------:R-:W-:Y:S01]  /*28f80*/  LDS R154, [R0+UR7+0x4900] ;  /* 0x00490007009a7984 */ /* 0x000fe20008000800 */
[----:B------:R-:W-:-:S03]  /*28f90*/  MOV R241, R122 ;  /* 0x0000007a00f17202 */ /* 0x000fc60000000f00 */
[----:B------:R-:W-:Y:S01]  /*28fa0*/  LDS R153, [R6+UR7+0x4100] ;  /* 0x0041000706997984 */ /* 0x000fe20008000800 */
[----:B------:R-:W-:-:S03]  /*28fb0*/  IMAD.MOV.U32 R242, RZ, RZ, R121 ;  /* 0x000000fffff27224 */ /* 0x000fc600078e0079 */
[----:B------:R-:W1:Y:S01]  /*28fc0*/  LDS R155, [R6+UR7+0x4900] ;  /* 0x00490007069b7984 */ /* 0x000e620008000800 */
[----:B------:R-:W-:-:S03]  /*28fd0*/  IMAD.MOV.U32 R243, RZ, RZ, R120 ;  /* 0x000000fffff37224 */ /* 0x000fc600078e0078 */
[----:B------:R-:W-:Y:S04]  /*28fe0*/  LDS R120, [R7+UR7+0x4080] ;  /* 0x0040800707787984 */ /* 0x000fe80008000800 */
[----:B------:R-:W-:Y:S04]  /*28ff0*/  LDS R122, [R7+UR7+0x4880] ;  /* 0x00488007077a7984 */ /* 0x000fe80008000800 */
[----:B------:R-:W-:Y:S04]  /*29000*/  LDS R121, [R2+UR7+0x4080] ;  /* 0x0040800702797984 */ /* 0x000fe80008000800 */
[----:B------:R-:W1:Y:S01]  /*29010*/  LDS R123, [R2+UR7+0x4880] ;  /* 0x00488007027b7984 */ /* 0x000e620008000800 */
[----:B------:R-:W-:Y:S01]  /*29020*/  HMMA.1688.F32.TF32 R24, R96, R40, R216 ;  /* 0x000000286018723c */ /* 0x000fe200000810d8 */
[----:B--2---:R-:W-:-:S02]  /*29030*/  IMAD.MOV.U32 R10, RZ, RZ, R29 ;  /* 0x000000ffff0a7224 */ /* 0x004fc400078e001d */
[----:B------:R-:W-:Y:S01]  /*29040*/  IMAD.MOV.U32 R11, RZ, RZ, R28 ;  /* 0x000000ffff0b7224 */ /* 0x000fe200078e001c */
[----:B---3--:R-:W-:Y:S01]  /*29050*/  MOV R9, R32 ;  /* 0x0000002000097202 */ /* 0x008fe20000000f00 */
[----:B------:R-:W-:Y:S01]  /*29060*/  IMAD.MOV.U32 R8, RZ, RZ, R33 ;  /* 0x000000ffff087224 */ /* 0x000fe200078e0021 */
[----:B------:R-:W-:Y:S01]  /*29070*/  MOV R238, R37 ;  /* 0x0000002500ee7202 */ /* 0x000fe20000000f00 */
[----:B------:R-:W-:Y:S01]  /*29080*/  IMAD.MOV.U32 R239, RZ, RZ, R36 ;  /* 0x000000ffffef7224 */ /* 0x000fe200078e0024 */
[----:B-1----:R-:W-:Y:S06]  /*29090*/  HMMA.1688.F32.TF32 R156, R184, R52, R156 ;  /* 0x00000034b89c723c */ /* 0x002fec000008109c */
[C---:B------:R-:W-:Y:S06]  /*290a0*/  HMMA.1688.F32.TF32 R72, R92.reuse, R56, R72 ;  /* 0x000000385c48723c */ /* 0x040fec0000081048 */
[C---:B------:R-:W-:Y:S06]  /*290b0*/  HMMA.1688.F32.TF32 R76, R92.reuse, R68, R76 ;  /* 0x000000445c4c723c */ /* 0x040fec000008104c */
[C---:B------:R-:W-:Y:S06]  /*290c0*/  HMMA.1688.F32.TF32 R80, R92.reuse, R64, R80 ;  /* 0x000000405c50723c */ /* 0x040fec0000081050 */
[C---:B------:R-:W-:Y:S06]  /*290d0*/  HMMA.1688.F32.TF32 R84, R92.reuse, R44, R84 ;  /* 0x0000002c5c54723c */ /* 0x040fec0000081054 */
[C---:B------:R-:W-:Y:S01]  /*290e0*/  HMMA.1688.F32.TF32 R88, R92.reuse, R40, R88 ;  /* 0x000000285c58723c */ /* 0x040fe20000081058 */
[----:B------:R-:W-:Y:S01]  /*290f0*/  IMAD.MOV.U32 R12, RZ, RZ, R232 ;  /* 0x000000ffff0c7224 */ /* 0x000fe200078e00e8 */
[----:B------:R-:W-:Y:S01]  /*29100*/  MOV R13, R233 ;  /* 0x000000e9000d7202 */ /* 0x000fe20000000f00 */
[----:B------:R-:W-:Y:S01]  /*29110*/  IMAD.MOV.U32 R14, RZ, RZ, R234 ;  /* 0x000000ffff0e7224 */ /* 0x000fe200078e00ea */
[----:B------:R-:W-:Y:S01]  /*29120*/  MOV R16, R212 ;  /* 0x000000d400107202 */ /* 0x000fe20000000f00 */
[----:B------:R-:W-:Y:S01]  /*29130*/  IMAD.MOV.U32 R15, RZ, RZ, R235 ;  /* 0x000000ffff0f7224 */ /* 0x000fe200078e00eb */
[----:B------:R-:W-:Y:S01]  /*29140*/  HMMA.1688.F32.TF32 R36, R92, R60, R220 ;  /* 0x0000003c5c24723c */ /* 0x000fe200000810dc */
[----:B------:R-:W-:Y:S04]  /*29150*/  STL.64 [R1+0x2188], R26 ;  /* 0x0021881a01007387 */ /* 0x000fe80000100a00 */
[----:B------:R1:W-:Y:S01]  /*29160*/  STL.64 [R1+0x2180], R24 ;  /* 0x0021801801007387 */ /* 0x0003e20000100a00 */
        /* <DEDUP_REMOVED lines=14> */
[----:B------:R-:W-:Y:S01]  /*29250*/  LDS R219, [R6+UR7+0x4980] ;  /* 0x0049800706db7984 */ /* 0x000fe20008000800 */
[C---:B------:R-:W-:Y:S06]  /*29260*/  HMMA.1688.F32.TF32 R176, R184.reuse, R64, R176 ;  /* 0x00000040b8b0723c */ /* 0x040fec00000810b0 */
[C---:B------:R-:W-:Y:S01]  /*29270*/  HMMA.1688.F32.TF32 R180, R184.reuse, R44, R180 ;  /* 0x0000002cb8b4723c */ /* 0x040fe200000810b4 */
[----:B------:R-:W-:Y:S04]  /*29280*/  LDS R220, [R7+UR7+0x4180] ;  /* 0x0041800707dc7984 */ /* 0x000fe80008000800 */
[----:B------:R-:W-:Y:S01]  /*29290*/  LDS R222, [R7+UR7+0x4980] ;  /* 0x0049800707de7984 */ /* 0x000fe20008000800 */
[----:B------:R-:W-:Y:S03]  /*292a0*/  HMMA.1688.F32.TF32 R184, R184, R40, R248 ;  /* 0x00000028b8b8723c */ /* 0x000fe600000810f8 */
[----:B------:R-:W-:Y:S04]  /*292b0*/  LDS R221, [R2+UR7+0x4180] ;  /* 0x0041800702dd7984 */ /* 0x000fe80008000800 */
[----:B------:R-:W-:Y:S01]  /*292c0*/  MOV R248, R207 ;  /* 0x000000cf00f87202 */ /* 0x000fe20000000f00 */
[----:B------:R-:W-:Y:S01]  /*292d0*/  IMAD.MOV.U32 R249, RZ, RZ, R206 ;  /* 0x000000fffff97224 */ /* 0x000fe200078e00ce */
[----:B------:R-:W-:Y:S01]  /*292e0*/  HMMA.1688.F32.TF32 R124, R152, R52, R124 ;  /* 0x00000034987c723c */ /* 0x000fe2000008107c */
[----:B------:R-:W-:Y:S01]  /*292f0*/  IMAD.MOV.U32 R250, RZ, RZ, R205 ;  /* 0x000000fffffa7224 */ /* 0x000fe200078e00cd */
[----:B------:R-:W-:-:S04]  /*29300*/  MOV R251, R204 ;  /* 0x000000cc00fb7202 */ /* 0x000fc80000000f00 */
[C---:B------:R-:W-:Y:S06]  /*29310*/  HMMA.1688.F32.TF32 R128, R152.reuse, R48, R128 ;  /* 0x000000309880723c */ /* 0x040fec0000081080 */
[C---:B------:R-:W-:Y:S06]  /*29320*/  HMMA.1688.F32.TF32 R132, R152.reuse, R60, R132 ;  /* 0x0000003c9884723c */ /* 0x040fec0000081084 */
[C---:B------:R-:W-:Y:S06]  /*29330*/  HMMA.1688.F32.TF32 R136, R152.reuse, R56, R136 ;  /* 0x000000389888723c */ /* 0x040fec0000081088 */
[C---:B------:R-:W-:Y:S06]  /*29340*/  HMMA.1688.F32.TF32 R140, R152.reuse, R68, R140 ;  /* 0x00000044988c723c */ /* 0x040fec000008108c */
[C---:B------:R-:W-:Y:S06]  /*29350*/  HMMA.1688.F32.TF32 R144, R152.reuse, R64, R144 ;  /* 0x000000409890723c */ /* 0x040fec0000081090 */
[C---:B------:R-:W-:Y:S01]  /*29360*/  HMMA.1688.F32.TF32 R148, R152.reuse, R44, R148 ;  /* 0x0000002c9894723c */ /* 0x040fe20000081094 */
[----:B------:R-:W2:Y:S05]  /*29370*/  LDS R223, [R2+UR7+0x4980] ;  /* 0x0049800702df7984 */ /* 0x000eaa0008000800 */
        /* <DEDUP_REMOVED lines=10> */
[----:B------:R-:W-:Y:S01]  /*29420*/  HMMA.1688.F32.TF32 R116, R120, R44, R116 ;  /* 0x0000002c7874723c */ /* 0x000fe20000081074 */
[----:B------:R-:W-:Y:S01]  /*29430*/  MOV R236, R71 ;  /* 0x0000004700ec7202 */ /* 0x000fe20000000f00 */
[----:B------:R-:W-:Y:S01]  /*29440*/  IMAD.MOV.U32 R237, RZ, RZ, R58 ;  /* 0x000000ffffed7224 */ /* 0x000fe200078e003a */
[----:B------:R-:W-:Y:S01]  /*29450*/  MOV R239, R62 ;  /* 0x0000003e00ef7202 */ /* 0x000fe20000000f00 */
[----:B------:R-:W-:Y:S01]  /*29460*/  IMAD.MOV.U32 R238, RZ, RZ, R59 ;  /* 0x000000ffffee7224 */ /* 0x000fe200078e003b */
[----:B-1----:R-:W-:Y:S01]  /*29470*/  MOV R25, R197 ;  /* 0x000000c500197202 */ /* 0x002fe20000000f00 */
[----:B------:R-:W-:-:S02]  /*29480*/  IMAD.MOV.U32 R24, RZ, RZ, R196 ;  /* 0x000000ffff187224 */ /* 0x000fc400078e00c4 */
[----:B------:R-:W-:Y:S01]  /*29490*/  IMAD.MOV.U32 R26, RZ, RZ, R198 ;  /* 0x000000ffff1a7224 */ /* 0x000fe200078e00c6 */
[C---:B----4-:R-:W-:Y:S06]  /*294a0*/  HMMA.1688.F32.TF32 R28, R92.reuse, R52, R228 ;  /* 0x000000345c1c723c */ /* 0x050fec00000810e4 */
[----:B------:R-:W-:Y:S01]  /*294b0*/  HMMA.1688.F32.TF32 R32, R92, R48, R224 ;  /* 0x000000305c20723c */ /* 0x000fe200000810e0 */
[----:B------:R-:W-:Y:S01]  /*294c0*/  IMAD.MOV.U32 R27, RZ, RZ, R192 ;  /* 0x000000ffff1b7224 */ /* 0x000fe200078e00c0 */
[----:B------:R-:W-:Y:S04]  /*294d0*/  LDS R224, [R0+UR7+0x5000] ;  /* 0x0050000700e07984 */ /* 0x000fe80008000800 */
[----:B------:R-:W-:Y:S01]  /*294e0*/  HMMA.1688.F32.TF32 R92, R120, R52, R8 ;  /* 0x00000034785c723c */ /* 0x000fe20000081008 */
[----:B------:R-:W-:Y:S04]  /*294f0*/  LDS R226, [R0+UR7+0x5800] ;  /* 0x0058000700e27984 */ /* 0x000fe80008000800 */
[----:B------:R-:W-:Y:S01]  /*29500*/  LDS R225, [R6+UR7+0x5000] ;  /* 0x0050000706e17984 */ /* 0x000fe20008000800 */
[----:B--2---:R-:W-:Y:S03]  /*29510*/  HMMA.1688.F32.TF32 R20, R220, R44, R20 ;  /* 0x0000002cdc14723c */ /* 0x004fe60000081014 */
[----:B------:R-:W1:Y:S04]  /*29520*/  LDS R227, [R6+UR7+0x5800] ;  /* 0x0058000706e37984 */ /* 0x000e680008000800 */
[----:B------:R-:W-:Y:S04]  /*29530*/  STL.64 [R1+0x2198], R30 ;  /* 0x0021981e01007387 */ /* 0x000fe80000100a00 */
[----:B------:R2:W-:Y:S04]  /*29540*/  STL.64 [R1+0x2190], R28 ;  /* 0x0021901c01007387 */ /* 0x0005e80000100a00 */
[----:B------:R-:W-:Y:S04]  /*29550*/  STL.64 [R1+0x21a8], R34 ;  /* 0x0021a82201007387 */ /* 0x000fe80000100a00 */
[----:B------:R3:W-:Y:S04]  /*29560*/  STL.64 [R1+0x21a0], R32 ;  /* 0x0021a02001007387 */ /* 0x0007e80000100a00 */
[----:B------:R-:W-:Y:S04]  /*29570*/  STL.64 [R1+0x21b8], R38 ;  /* 0x0021b82601007387 */ /* 0x000fe80000100a00 */
[----:B------:R4:W-:Y:S04]  /*29580*/  STL.64 [R1+0x21b0], R36 ;  /* 0x0021b02401007387 */ /* 0x0009e80000100a00 */
[----:B------:R-:W4:Y:S04]  /*29590*/  LDL.LU R207, [R1+0x228c] ;  /* 0x00228c0001cf7983 */ /* 0x000f280000300800 */
[----:B------:R-:W4:Y:S04]  /*295a0*/  LDL.LU R206, [R1+0x2288] ;  /* 0x0022880001ce7983 */ /* 0x000f280000300800 */
[----:B------:R-:W4:Y:S01]  /*295b0*/  LDL.LU R205, [R1+0x2284] ;  /* 0x0022840001cd7983 */ /* 0x000f220000300800 */
[----:B------:R-:W-:Y:S03]  /*295c0*/  HMMA.1688.F32.TF32 R120, R120, R40, R240 ;  /* 0x000000287878723c */ /* 0x000fe600000810f0 */
[----:B------:R-:W4:Y:S04]  /*295d0*/  LDL.LU R204, [R1+0x2280] ;  /* 0x0022800001cc7983 */ /* 0x000f280000300800 */
[----:B------:R-:W4:Y:S01]  /*295e0*/  LDL.LU R252, [R1+0x227c] ;  /* 0x00227c0001fc7983 */ /* 0x000f220000300800 */
[----:B------:R-:W-:-:S03]  /*295f0*/  IMAD.MOV.U32 R240, RZ, RZ, R47 ;  /* 0x000000fffff07224 */ /* 0x000fc600078e002f */
[----:B------:R-:W4:Y:S01]  /*29600*/  LDL.LU R42, [R1+0x2278] ;  /* 0x00227800012a7983 */ /* 0x000f220000300800 */
[----:B------:R-:W-:-:S03]  /*29610*/  MOV R241, R66 ;  /* 0x0000004200f17202 */ /* 0x000fc60000000f00 */
[----:B------:R-:W4:Y:S01]  /*29620*/  LDL.LU R43, [R1+0x2274] ;  /* 0x00227400012b7983 */ /* 0x000f220000300800 */
[----:B------:R-:W-:-:S03]  /*29630*/  IMAD.MOV.U32 R242, RZ, RZ, R67 ;  /* 0x000000fffff27224 */ /* 0x000fc600078e0043 */
[----:B------:R-:W4:Y:S01]  /*29640*/  LDL.LU R46, [R1+0x2270] ;  /* 0x00227000012e7983 */ /* 0x000f220000300800 */
[----:B------:R-:W-:-:S03]  /*29650*/  IMAD.MOV.U32 R243, RZ, RZ, R70 ;  /* 0x000000fffff37224 */ /* 0x000fc600078e0046 */
[----:B------:R-:W4:Y:S04]  /*29660*/  LDL.LU R47, [R1+0x226c] ;  /* 0x00226c00012f7983 */ /* 0x000f280000300800 */
[----:B------:R-:W4:Y:S04]  /*29670*/  LDL.LU R66, [R1+0x2268] ;  /* 0x0022680001427983 */ /* 0x000f280000300800 */
[----:B------:R-:W4:Y:S04]  /*29680*/  LDL.LU R67, [R1+0x2264] ;  /* 0x0022640001437983 */ /* 0x000f280000300800 */
[----:B------:R-:W4:Y:S01]  /*29690*/  LDL.LU R70, [R1+0x2260] ;  /* 0x0022600001467983 */ /* 0x000f220000300800 */
        /* <DEDUP_REMOVED lines=9> */
[----:B------:R-:W4:Y:S04]  /*29730*/  LDL.LU R51, [R1+0x2248] ;  /* 0x0022480001337983 */ /* 0x000f280000300800 */
[----:B------:R-:W1:Y:S04]  /*29740*/  LDL.LU R54, [R1+0x2244] ;  /* 0x0022440001367983 */ /* 0x000e680000300800 */
[----:B------:R-:W1:Y:S04]  /*29750*/  LDL.LU R55, [R1+0x2240] ;  /* 0x0022400001377983 */ /* 0x000e680000300800 */
        /* <DEDUP_REMOVED lines=12> */
[----:B--2---:R-:W-:-:S03]  /*29820*/  MOV R28, R193 ;  /* 0x000000c1001c7202 */ /* 0x004fc60000000f00 */
[----:B------:R-:W2:Y:S01]  /*29830*/  LDL.LU R196, [R1+0x220c] ;  /* 0x00220c0001c47983 */ /* 0x000ea20000300800 */
[----:B------:R-:W-:-:S03]  /*29840*/  IMAD.MOV.U32 R29, RZ, RZ, R194 ;  /* 0x000000ffff1d7224 */ /* 0x000fc600078e00c2 */
[----:B------:R-:W2:Y:S01]  /*29850*/  LDL.LU R197, [R1+0x2208] ;  /* 0x0022080001c57983 */ /* 0x000ea20000300800 */
[----:B------:R-:W-:-:S03]  /*29860*/  IMAD.MOV.U32 R30, RZ, RZ, R195 ;  /* 0x000000ffff1e7224 */ /* 0x000fc600078e00c3 */
[----:B------:R-:W2:Y:S01]  /*29870*/  LDL.LU R198, [R1+0x2204] ;  /* 0x0022040001c67983 */ /* 0x000ea20000300800 */
[----:B------:R-:W-:-:S03]  /*29880*/  MOV R31, R188 ;  /* 0x000000bc001f7202 */ /* 0x000fc60000000f00 */
[----:B------:R-:W2:Y:S01]  /*29890*/  LDL.LU R192, [R1+0x2200] ;  /* 0x0022000001c07983 */ /* 0x000ea20000300800 */
[----:B---3--:R-:W-:-:S03]  /*298a0*/  IMAD.MOV.U32 R32, RZ, RZ, R189 ;  /* 0x000000ffff207224 */ /* 0x008fc600078e00bd */
[----:B------:R-:W3:Y:S01]  /*298b0*/  LDL.LU R193, [R1+0x21fc] ;  /* 0x0021fc0001c17983 */ /* 0x000ee20000300800 */
[----:B------:R-:W-:-:S03]  /*298c0*/  IMAD.MOV.U32 R33, RZ, RZ, R190 ;  /* 0x000000ffff217224 */ /* 0x000fc600078e00be */
[----:B------:R-:W3:Y:S01]  /*298d0*/  LDL.LU R194, [R1+0x21f8] ;  /* 0x0021f80001c27983 */ /* 0x000ee20000300800 */
[----:B------:R-:W-:-:S03]  /*298e0*/  MOV R34, R191 ;  /* 0x000000bf00227202 */ /* 0x000fc60000000f00 */
[----:B------:R-:W3:Y:S01]  /*298f0*/  LDL.LU R195, [R1+0x21f4] ;  /* 0x0021f40001c37983 */ /* 0x000ee20000300800 */
[----:B------:R-:W-:-:S03]  /*29900*/  IMAD.MOV.U32 R35, RZ, RZ, R199 ;  /* 0x000000ffff237224 */ /* 0x000fc600078e00c7 */
[----:B------:R-:W3:Y:S04]  /*29910*/  LDL.LU R188, [R1+0x21f0] ;  /* 0x0021f00001bc7983 */ /* 0x000ee80000300800 */
[----:B------:R-:W3:Y:S04]  /*29920*/  LDL.LU R189, [R1+0x21ec] ;  /* 0x0021ec0001bd7983 */ /* 0x000ee80000300800 */
[----:B------:R-:W3:Y:S04]  /*29930*/  LDL.LU R190, [R1+0x21e8] ;  /* 0x0021e80001be7983 */ /* 0x000ee80000300800 */
[----:B------:R-:W3:Y:S04]  /*29940*/  LDL.LU R191, [R1+0x21e4] ;  /* 0x0021e40001bf7983 */ /* 0x000ee80000300800 */
[----:B------:R-:W2:Y:S01]  /*29950*/  LDL.LU R199, [R1+0x21e0] ;  /* 0x0021e00001c77983 */ /* 0x000ea20000300800 */
[----:B----4-:R-:W-:Y:S01]  /*29960*/  IMAD.MOV.U32 R36, RZ, RZ, R200 ;  /* 0x000000ffff247224 */ /* 0x010fe200078e00c8 */
[----:B------:R-:W-:Y:S01]  /*29970*/  MOV R37, R201 ;  /* 0x000000c900257202 */ /* 0x000fe20000000f00 */
[----:B------:R-:W-:Y:S01]  /*29980*/  IMAD.MOV.U32 R38, RZ, RZ, R202 ;  /* 0x000000ffff267224 */ /* 0x000fe200078e00ca */
[----:B------:R-:W4:Y:S01]  /*29990*/  LDL.LU R200, [R1+0x21dc] ;  /* 0x0021dc0001c87983 */ /* 0x000f220000300800 */
[----:B------:R-:W-:-:S03]  /*299a0*/  IMAD.MOV.U32 R39, RZ, RZ, R203 ;  /* 0x000000ffff277224 */ /* 0x000fc600078e00cb */
[----:B------:R-:W4:Y:S04]  /*299b0*/  LDL.LU R201, [R1+0x21d8] ;  /* 0x0021d80001c97983 */ /* 0x000f280000300800 */
[----:B------:R-:W4:Y:S04]  /*299c0*/  LDL.LU R202, [R1+0x21d4] ;  /* 0x0021d40001ca7983 */ /* 0x000f280000300800 */
[----:B------:R-:W4:Y:S04]  /*299d0*/  LDL.LU R203, [R1+0x21d0] ;  /* 0x0021d00001cb7983 */ /* 0x000f280000300800 */
[----:B------:R-:W-:Y:S04]  /*299e0*/  LDS R228, [R7+UR7+0x5000] ;  /* 0x0050000707e47984 */ /* 0x000fe80008000800 */
[----:B------:R-:W-:Y:S04]  /*299f0*/  LDS R230, [R7+UR7+0x5800] ;  /* 0x0058000707e67984 */ /* 0x000fe80008000800 */
[----:B------:R-:W-:Y:S04]  /*29a00*/  LDS R229, [R2+UR7+0x5000] ;  /* 0x0050000702e57984 */ /* 0x000fe80008000800 */
[----:B------:R-:W3:Y:S01]  /*29a10*/  LDS R231, [R2+UR7+0x5800] ;  /* 0x0058000702e77984 */ /* 0x000ee20008000800 */
[C---:B--2---:R-:W-:Y:S06]  /*29a20*/  HMMA.1688.F32.TF32 R196, R216.reuse, R60, R196 ;  /* 0x0000003cd8c4723c */ /* 0x044fec00000810c4 */
[----:B----4-:R-:W-:-:S15]  /*29a30*/  HMMA.1688.F32.TF32 R200, R216, R56, R200 ;  /* 0x00000038d8c8723c */ /* 0x010fde00000810c8 */
[----:B------:R-:W-:-:S02]  /*29a40*/  NOP ;  /* 0x0000000000007918 */ /* 0x000fc40000000000 */
[----:B------:R2:W-:Y:S04]  /*29a50*/  STL [R1+0x20e8], R196 ;  /* 0x0020e8c401007387 */ /* 0x0005e80000100800 */
[----:B------:R4:W-:Y:S04]  /*29a60*/  STL [R1+0x20e4], R197 ;  /* 0x0020e4c501007387 */ /* 0x0009e80000100800 */
[----:B------:R1:W-:Y:S01]  /*29a70*/  STL [R1+0x20e0], R198 ;  /* 0x0020e0c601007387 */ /* 0x0003e20000100800 */
[----:B--2---:R-:W-:-:S03]  /*29a80*/  MOV R196, R204 ;  /* 0x000000cc00c47202 */ /* 0x004fc60000000f00 */
[----:B------:R2:W-:Y:S01]  /*29a90*/  STL [R1+0x20dc], R199 ;  /* 0x0020dcc701007387 */ /* 0x0005e20000100800 */
[----:B----4-:R-:W-:-:S03]  /*29aa0*/  IMAD.MOV.U32 R197, RZ, RZ, R205 ;  /* 0x000000ffffc57224 */ /* 0x010fc600078e00cd */
[----:B------:R-:W4:Y:S01]  /*29ab0*/  LDL.LU R204, [R1+0x21cc] ;  /* 0x0021cc0001cc7983 */ /* 0x000f220000300800 */
[----:B-1----:R-:W-:-:S03]  /*29ac0*/  IMAD.MOV.U32 R198, RZ, RZ, R206 ;  /* 0x000000ffffc67224 */ /* 0x002fc600078e00ce */
[----:B------:R-:W4:Y:S01]  /*29ad0*/  LDL.LU R205, [R1+0x21c8] ;  /* 0x0021c80001cd7983 */ /* 0x000f220000300800 */
[----:B--2---:R-:W-:-:S03]  /*29ae0*/  MOV R199, R207 ;  /* 0x000000cf00c77202 */ /* 0x004fc60000000f00 */
[----:B------:R-:W4:Y:S04]  /*29af0*/  LDL.LU R206, [R1+0x21c4] ;  /* 0x0021c40001ce7983 */ /* 0x000f280000300800 */
[----:B------:R-:W4:Y:S04]  /*29b00*/  LDL.LU R207, [R1+0x21c0] ;  /* 0x0021c00001cf7983 */ /* 0x000f280000300800 */
[----:B------:R1:W-:Y:S04]  /*29b10*/  STL [R1+0x20f4], R200 ;  /* 0x0020f4c801007387 */ /* 0x0003e80000100800 */
[----:B------:R2:W-:Y:S04]  /*29b20*/  STL [R1+0x20f0], R201 ;  /* 0x0020f0c901007387 */ /* 0x0005e80000100800 */
[----:B------:R3:W-:Y:S04]  /*29b30*/  STL [R1+0x20ec], R202 ;  /* 0x0020ecca01007387 */ /* 0x0007e80000100800 */
[----:B------:R3:W-:Y:S04]  /*29b40*/  STL [R1+0x20d8], R203 ;  /* 0x0020d8cb01007387 */ /* 0x0007e80000100800 */
[----:B-1----:R-:W4:Y:S04]  /*29b50*/  LDL.LU R200, [R1+0x170] ;  /* 0x0001700001c87983 */ /* 0x002f280000300800 */
[----:B--2---:R-:W4:Y:S04]  /*29b60*/  LDL.LU R201, [R1+0x174] ;  /* 0x0001740001c97983 */ /* 0x004f280000300800 */
[----:B---3--:R-:W4:Y:S01]  /*29b70*/  LDL.LU R202, [R1+0x178] ;  /* 0x0001780001ca7983 */ /* 0x008f220000300800 */
[----:B------:R-:W-:Y:S01]  /*29b80*/  IMAD.MOV.U32 R203, RZ, RZ, R252 ;  /* 0x000000ffffcb7224 */ /* 0x000fe200078e00fc */
[C---:B------:R-:W-:Y:S06]  /*29b90*/  HMMA.1688.F32.TF32 R36, R220.reuse, R60, R36 ;  /* 0x0000003cdc24723c */ /* 0x040fec0000081024 */
[C---:B------:R-:W-:Y:S06]  /*29ba0*/  HMMA.1688.F32.TF32 R32, R220.reuse, R56, R32 ;  /* 0x00000038dc20723c */ /* 0x040fec0000081020 */
[C---:B------:R-:W-:Y:S06]  /*29bb0*/  HMMA.1688.F32.TF32 R28, R220.reuse, R68, R28 ;  /* 0x00000044dc1c723c */ /* 0x040fec000008101c */
[----:B------:R-:W-:-:S12]  /*29bc0*/  HMMA.1688.F32.TF32 R24, R220, R64, R24 ;  /* 0x00000040dc18723c */ /* 0x000fd80000081018 */
[----:B------:R-:W-:Y:S01]  /*29bd0*/  MOV R252, R35 ;  /* 0x0000002300fc7202 */ /* 0x000fe20000000f00 */
[----:B----4-:R-:W-:-:S15]  /*29be0*/  HMMA.1688.F32.TF32 R200, R220, R52, R200 ;  /* 0x00000034dcc8723c */ /* 0x010fde00000810c8 */
[----:B------:R-:W-:-:S08]  /*29bf0*/  NOP ;  /* 0x0000000000007918 */ /* 0x000fd00000000000 */
[----:B------:R-:W-:Y:S04]  /*29c00*/  STL.64 [R1+0x170], R200 ;  /* 0x000170c801007387 */ /* 0x000fe80000100a00 */
[----:B------:R1:W-:Y:S02]  /*29c10*/  STL.64 [R1+0x178], R202 ;  /* 0x000178ca01007387 */ /* 0x0003e40000100a00 */
[C---:B-1----:R-:W-:Y:S06]  /*29c20*/  HMMA.1688.F32.TF32 R200, R220.reuse, R48, R196 ;  /* 0x00000030dcc8723c */ /* 0x042fec00000810c4 */
[----:B------:R-:W-:Y:S01]  /*29c30*/  HMMA.1688.F32.TF32 R220, R220, R40, R16 ;  /* 0x00000028dcdc723c */ /* 0x000fe20000081010 */
[----:B------:R-:W-:-:S15]  /*29c40*/  IMAD.MOV.U32 R196, RZ, RZ, R39 ;  /* 0x000000ffffc47224 */ /* 0x000fde00078e0027 */
[----:B------:R-:W-:-:S02]  /*29c50*/  NOP ;  /* 0x0000000000007918 */ /* 0x000fc40000000000 */
[----:B------:R-:W-:Y:S01]  /*29c60*/  IMAD.MOV.U32 R199, RZ, RZ, R202 ;  /* 0x000000ffffc77224 */ /* 0x000fe200078e00ca */
[----:B------:R-:W-:Y:S01]  /*29c70*/  MOV R198, R201 ;  /* 0x000000c900c67202 */ /* 0x000fe20000000f00 */
[----:B------:R-:W-:Y:S01]  /*29c80*/  IMAD.MOV.U32 R197, RZ, RZ, R200 ;  /* 0x000000ffffc57224 */ /* 0x000fe200078e00c8 */
[----:B------:R-:W-:Y:S01]  /*29c90*/  MOV R201, R37 ;  /* 0x0000002500c97202 */ /* 0x000fe20000000f00 */
[----:B------:R-:W-:Y:S02]  /*29ca0*/  IMAD.MOV.U32 R202, RZ, RZ, R38 ;  /* 0x000000ffffca7224 */ /* 0x000fe400078e0026 */
[----:B------:R-:W-:Y:S01]  /*29cb0*/  IMAD.MOV.U32 R200, RZ, RZ, R36 ;  /* 0x000000ffffc87224 */ /* 0x000fe200078e0024 */
[----:B------:R-:W2:Y:S04]  /*29cc0*/  LDL.LU.64 R38, [R1+0x21b8] ;  /* 0x0021b80001267983 */ /* 0x000ea80000300a00 */
[----:B------:R-:W2:Y:S04]  /*29cd0*/  LDL.LU.64 R36, [R1+0x21b0] ;  /* 0x0021b00001247983 */ /* 0x000ea80000300a00 */
[----:B------:R-:W-:Y:S04]  /*29ce0*/  STL.64 [R1+0x100], R32 ;  /* 0x0001002001007387 */ /* 0x000fe80000100a00 */
[----:B------:R1:W-:Y:S04]  /*29cf0*/  STL [R1+0x108], R34 ;  /* 0x0001082201007387 */ /* 0x0003e80000100800 */
        /* <DEDUP_REMOVED lines=14> */
[----:B------:R-:W2:Y:S04]  /*29de0*/  LDL.LU.64 R18, [R1+0x2168] ;  /* 0x0021680001127983 */ /* 0x000ea80000300a00 */
[----:B------:R-:W2:Y:S04]  /*29df0*/  LDL.LU.64 R16, [R1+0x2160] ;  /* 0x0021600001107983 */ /* 0x000ea80000300a00 */
[----:B------:R1:W-:Y:S04]  /*29e00*/  STL.64 [R1+0x70], R220 ;  /* 0x000070dc01007387 */ /* 0x0003e80000100a00 */
[----:B------:R-:W-:Y:S01]  /*29e10*/  STL.64 [R1+0x78], R222 ;  /* 0x000078de01007387 */ /* 0x000fe20000100a00 */
[----:B-1----:R-:W-:-:S03]  /*29e20*/  IMAD.MOV.U32 R220, RZ, RZ, R63 ;  /* 0x000000ffffdc7224 */ /* 0x002fc600078e003f */
[----:B------:R-:W3:Y:S01]  /*29e30*/  LDL.LU R63, [R1+0x2158] ;  /* 0x00215800013f7983 */ /* 0x000ee20000300800 */
[C---:B------:R-:W-:Y:S06]  /*29e40*/  HMMA.1688.F32.TF32 R12, R224.reuse, R54, R12 ;  /* 0x00000036e00c723c */ /* 0x040fec000008100c */
[C---:B------:R-:W-:Y:S06]  /*29e50*/  HMMA.1688.F32.TF32 R8, R224.reuse, R50, R8 ;  /* 0x00000032e008723c */ /* 0x040fec0000081008 */
[C---:B------:R-:W-:Y:S06]  /*29e60*/  HMMA.1688.F32.TF32 R240, R224.reuse, R58, R240 ;  /* 0x0000003ae0f0723c */ /* 0x040fec00000810f0 */
[C---:B------:R-:W-:Y:S06]  /*29e70*/  HMMA.1688.F32.TF32 R244, R224.reuse, R70, R244 ;  /* 0x00000046e0f4723c */ /* 0x040fec00000810f4 */
[C---:B------:R-:W-:Y:S01]  /*29e80*/  HMMA.1688.F32.TF32 R248, R224.reuse, R66, R248 ;  /* 0x00000042e0f8723c */ /* 0x040fe200000810f8 */
[----:B------:R-:W-:Y:S04]  /*29e90*/  STL.64 [R1+0x60], R12 ;  /* 0x0000600c01007387 */ /* 0x000fe80000100a00 */
[----:B------:R1:W-:Y:S04]  /*29ea0*/  STL.64 [R1+0x68], R14 ;  /* 0x0000680e01007387 */ /* 0x0003e80000100a00 */
[----:B-1----:R-:W4:Y:S04]  /*29eb0*/  LDL.LU.64 R14, [R1+0x2150] ;  /* 0x00215000010e7983 */ /* 0x002f280000300a00 */
[----:B------:R-:W4:Y:S04]  /*29ec0*/  LDL.LU.64 R12, [R1+0x2148] ;  /* 0x00214800010c7983 */ /* 0x000f280000300a00 */
[----:B------:R-:W-:Y:S04]  /*29ed0*/  STL.64 [R1+0x50], R8 ;  /* 0x0000500801007387 */ /* 0x000fe80000100a00 */
[----:B------:R1:W-:Y:S04]  /*29ee0*/  STL.64 [R1+0x58], R10 ;  /* 0x0000580a01007387 */ /* 0x0003e80000100a00 */
[----:B-1----:R-:W2:Y:S04]  /*29ef0*/  LDL.LU.64 R10, [R1+0x2140] ;  /* 0x00214000010a7983 */ /* 0x002ea80000300a00 */
[----:B------:R-:W2:Y:S01]  /*29f00*/  LDL.LU.64 R8, [R1+0x2138] ;  /* 0x0021380001087983 */ /* 0x000ea20000300a00 */
[----:B---3--:R-:W-:-:S15]  /*29f10*/  HMMA.1688.F32.TF32 R236, R224, R62, R236 ;  /* 0x0000003ee0ec723c */ /* 0x008fde00000810ec */
[----:B------:R-:W-:-:S08]  /*29f20*/  NOP ;  /* 0x0000000000007918 */ /* 0x000fd00000000000 */
        /* <DEDUP_REMOVED lines=15> */
[----:B------:R-:W4:Y:S01]  /*2a020*/  LDL.LU.64 R248, [R1+0x20f8] ;  /* 0x0020f80001f87983 */ /* 0x000f220000300a00 */
[----:B------:R-:W-:Y:S01]  /*2a030*/  IMAD.MOV.U32 R221, RZ, RZ, R5 ;  /* 0x000000ffffdd7224 */ /* 0x000fe200078e0005 */
[----:B------:R-:W-:Y:S01]  /*2a040*/  MOV R222, R4 ;  /* 0x0000000400de7202 */ /* 0x000fe20000000f00 */
[----:B------:R-:W-:-:S07]  /*2a050*/  IMAD.MOV.U32 R223, RZ, RZ, R3 ;  /* 0x000000ffffdf7224 */ /* 0x000fce00078e0003 */
[----:B------:R-:W-:Y:S06]  /*2a060*/  HMMA.1688.F32.TF32 R220, R224, R46, R220 ;  /* 0x0000002ee0dc723c */ /* 0x000fec00000810dc */
[----:B--2---:R-:W-:-:S15]  /*2a070*/  HMMA.1688.F32.TF32 R8, R228, R58, R8 ;  /* 0x0000003ae408723c */ /* 0x004fde0000081008 */
[----:B------:R-:W-:-:S02]  /*2a080*/  NOP ;  /* 0x0000000000007918 */ /* 0x000fc40000000000 */
[----:B------:R-:W-:Y:S04]  /*2a090*/  STL.64 [R1], R220 ;  /* 0x000000dc01007387 */ /* 0x000fe80000100a00 */
[----:B------:R-:W-:Y:S01]  /*2a0a0*/  STL.64 [R1+0x8], R222 ;  /* 0x000008de01007387 */ /* 0x000fe20000100a00 */
[----:B------:R-:W-:Y:S07]  /*2a0b0*/  HMMA.1688.F32.TF32 R212, R216, R44, R212 ;  /* 0x0000002cd8d4723c */ /* 0x000fee00000810d4 */
[----:B------:R-:W-:-:S02]  /*2a0c0*/  IMAD.MOV.U32 R44, RZ, RZ, R8 ;  /* 0x000000ffff2c7224 */ /* 0x000fc400078e0008 */
[----:B------:R-:W-:Y:S01]  /*2a0d0*/  IMAD.MOV.U32 R45, RZ, RZ, R9 ;  /* 0x000000ffff2d7224 */ /* 0x000fe200078e0009 */
[C---:B------:R-:W-:Y:S06]  /*2a0e0*/  HMMA.1688.F32.TF32 R188, R216.reuse, R52, R188 ;  /* 0x00000034d8bc723c */ /* 0x040fec00000810bc */
[C---:B------:R-:W-:Y:S06]  /*2a0f0*/  HMMA.1688.F32.TF32 R192, R216.reuse, R48, R192 ;  /* 0x00000030d8c0723c */ /* 0x040fec00000810c0 */
[C---:B------:R-:W-:Y:S06]  /*2a100*/  HMMA.1688.F32.TF32 R204, R216.reuse, R68, R204 ;  /* 0x00000044d8cc723c */ /* 0x040fec00000810cc */
[C---:B------:R-:W-:Y:S06]  /*2a110*/  HMMA.1688.F32.TF32 R208, R216.reuse, R64, R208 ;  /* 0x00000040d8d0723c */ /* 0x040fec00000810d0 */
[----:B------:R-:W-:Y:S01]  /*2a120*/  HMMA.1688.F32.TF32 R216, R216, R40, R232 ;  /* 0x00000028d8d8723c */ /* 0x000fe200000810e8 */
[----:B------:R-:W-:Y:S04]  /*2a130*/  LDS R232, [R0+UR7+0x5080] ;  /* 0x0050800700e87984 */ /* 0x000fe80008000800 */
[----:B------:R-:W-:Y:S04]  /*2a140*/  LDS R234, [R0+UR7+0x5880] ;  /* 0x0058800700ea7984 */ /* 0x000fe80008000800 */
[----:B------:R-:W-:Y:S04]  /*2a150*/  LDS R233, [R6+UR7+0x5080] ;  /* 0x0050800706e97984 */ /* 0x000fe80008000800 */
[----:B------:R-:W1:Y:S02]  /*2a160*/  LDS R235, [R6+UR7+0x5880] ;  /* 0x0058800706eb7984 */ /* 0x000e640008000800 */
[----:B-1----:R-:W-:Y:S06]  /*2a170*/  HMMA.1688.F32.TF32 R72, R232, R58, R72 ;  /* 0x0000003ae848723c */ /* 0x002fec0000081048 */
[C---:B---3--:R-:W-:Y:S06]  /*2a180*/  HMMA.1688.F32.TF32 R236, R228.reuse, R62, R236 ;  /* 0x0000003ee4ec723c */ /* 0x048fec00000810ec */
[C---:B----4-:R-:W-:Y:S06]  /*2a190*/  HMMA.1688.F32.TF32 R240, R228.reuse, R50, R240 ;  /* 0x00000032e4f0723c */ /* 0x050fec00000810f0 */
[----:B------:R-:W-:Y:S06]  /*2a1a0*/  HMMA.1688.F32.TF32 R244, R228, R54, R244 ;  /* 0x00000036e4f4723c */ /* 0x000fec00000810f4 */
[----:B------:R-:W-:Y:S01]  /*2a1b0*/  HMMA.1688.F32.TF32 R220, R224, R42, R248 ;  /* 0x0000002ae0dc723c */ /* 0x000fe200000810f8 */
[----:B------:R-:W-:Y:S04]  /*2a1c0*/  LDS R248, [R0+UR7+0x6000] ;  /* 0x0060000700f87984 */ /* 0x000fe80008000800 */
[----:B------:R-:W-:Y:S01]  /*2a1d0*/  LDS R250, [R0+UR7+0x6800] ;  /* 0x0068000700fa7984 */ /* 0x000fe20008000800 */
[C---:B------:R-:W-:Y:S03]  /*2a1e0*/  HMMA.1688.F32.TF32 R224, R232.reuse, R50, R32 ;  /* 0x00000032e8e0723c */ /* 0x040fe60000081020 */
[----:B------:R-:W-:Y:S03]  /*2a1f0*/  LDS R249, [R6+UR7+0x6000] ;  /* 0x0060000706f97984 */ /* 0x000fe60008000800 */
[-C--:B------:R-:W-:Y:S01]  /*2a200*/  HMMA.1688.F32.TF32 R76, R232, R70.reuse, R76 ;  /* 0x00000046e84c723c */ /* 0x080fe2000008104c */
        /* <DEDUP_REMOVED lines=13> */
[----:B------:R-:W-:Y:S01]  /*2a2e0*/  IMAD.MOV.U32 R40, RZ, RZ, R220 ;  /* 0x000000ffff287224 */ /* 0x000fe200078e00dc */
[----:B------:R-:W-:Y:S01]  /*2a2f0*/  MOV R41, R221 ;  /* 0x000000dd00297202 */ /* 0x000fe20000000f00 */
[----:B------:R-:W-:Y:S03]  /*2a300*/  LDS R12, [R7+UR7+0x5080] ;  /* 0x00508007070c7984 */ /* 0x000fe60008000800 */
[C---:B------:R-:W-:Y:S01]  /*2a310*/  HMMA.1688.F32.TF32 R80, R232.reuse, R66, R80 ;  /* 0x00000042e850723c */ /* 0x040fe20000081050 */
[----:B------:R-:W-:Y:S04]  /*2a320*/  LDS R14, [R7+UR7+0x5880] ;  /* 0x00588007070e7984 */ /* 0x000fe80008000800 */
[----:B------:R-:W-:Y:S01]  /*2a330*/  LDS R13, [R2+UR7+0x5080] ;  /* 0x00508007020d7984 */ /* 0x000fe20008000800 */
[----:B------:R-:W-:Y:S03]  /*2a340*/  HMMA.1688.F32.TF32 R84, R232, R46, R84 ;  /* 0x0000002ee854723c */ /* 0x000fe60000081054 */
[----:B------:R-:W1:Y:S09]  /*2a350*/  LDS R15, [R2+UR7+0x5880] ;  /* 0x00588007020f7984 */ /* 0x000e720008000800 */
[----:B------:R-:W-:Y:S01]  /*2a360*/  MOV R56, R8 ;  /* 0x0000000800387202 */ /* 0x000fe20000000f00 */
[----:B------:R-:W-:Y:S01]  /*2a370*/  IMAD.MOV.U32 R57, RZ, RZ, R9 ;  /* 0x000000ffff397224 */ /* 0x000fe200078e0009 */
[----:B------:R-:W-:Y:S01]  /*2a380*/  MOV R242, R11 ;  /* 0x0000000b00f27202 */ /* 0x000fe20000000f00 */
[----:B------:R-:W-:-:S02]  /*2a390*/  IMAD.MOV.U32 R241, RZ, RZ, R10 ;  /* 0x000000fffff17224 */ /* 0x000fc400078e000a */
        /* <DEDUP_REMOVED lines=23> */
[----:B------:R-:W-:Y:S01]  /*2a510*/  IMAD.MOV.U32 R238, RZ, RZ, R9 ;  /* 0x000000ffffee7224 */ /* 0x000fe200078e0009 */
[----:B------:R-:W-:Y:S01]  /*2a520*/  MOV R237, R8 ;  /* 0x0000000800ed7202 */ /* 0x000fe20000000f00 */
[----:B------:R-:W-:Y:S01]  /*2a530*/  IMAD.MOV.U32 R239, RZ, RZ, R10 ;  /* 0x000000ffffef7224 */ /* 0x000fe200078e000a */
[-C--:B-1----:R-:W-:Y:S01]  /*2a540*/  HMMA.1688.F32.TF32 R20, R12, R54.reuse, R92 ;  /* 0x000000360c14723c */ /* 0x082fe2000008105c */
[----:B------:R-:W-:Y:S01]  /*2a550*/  MOV R240, R11 ;  /* 0x0000000b00f07202 */ /* 0x000fe20000000f00 */
[----:B------:R-:W-:Y:S04]  /*2a560*/  LDS R8, [R7+UR7+0x5100] ;  /* 0x0051000707087984 */ /* 0x000fe80008000800 */
[----:B------:R-:W-:Y:S04]  /*2a570*/  STL.64 [R1+0x20d0], R238 ;  /* 0x0020d0ee01007387 */ /* 0x000fe80000100a00 */
[----:B------:R-:W-:Y:S04]  /*2a580*/  STL.64 [R1+0x20c8], R236 ;  /* 0x0020c8ec01007387 */ /* 0x000fe80000100a00 */
[----:B------:R-:W-:Y:S01]  /*2a590*/  STL [R1+0x2090], R228 ;  /* 0x002090e401007387 */ /* 0x000fe20000100800 */
[C---:B--2---:R-:W-:Y:S06]  /*2a5a0*/  HMMA.1688.F32.TF32 R188, R232.reuse, R54, R188 ;  /* 0x00000036e8bc723c */ /* 0x044fec00000810bc */
[----:B------:R-:W-:Y:S01]  /*2a5b0*/  HMMA.1688.F32.TF32 R192, R232, R50, R192 ;  /* 0x00000032e8c0723c */ /* 0x000fe200000810c0 */
[----:B------:R-:W-:Y:S04]  /*2a5c0*/  STL [R1+0x208c], R229 ;  /* 0x00208ce501007387 */ /* 0x000fe80000100800 */
[----:B------:R-:W-:Y:S04]  /*2a5d0*/  STL [R1+0x2088], R230 ;  /* 0x002088e601007387 */ /* 0x000fe80000100800 */
[----:B------:R-:W-:Y:S04]  /*2a5e0*/  STL [R1+0x2084], R231 ;  /* 0x002084e701007387 */ /* 0x000fe80000100800 */
[----:B------:R-:W-:Y:S04]  /*2a5f0*/  STL [R1+0x2094], R226 ;  /* 0x002094e201007387 */ /* 0x000fe80000100800 */
[----:B------:R-:W-:Y:S04]  /*2a600*/  STL [R1+0x2080], R227 ;  /* 0x002080e301007387 */ /* 0x000fe80000100800 */
        /* <DEDUP_REMOVED lines=11> */
[----:B------:R-:W3:Y:S04]  /*2a6c0*/  LDL.LU R196, [R1+0x20e8] ;  /* 0x0020e80001c47983 */ /* 0x000ee80000300800 */
[----:B------:R1:W-:Y:S04]  /*2a6d0*/  STL [R1+0x1fe8], R192 ;  /* 0x001fe8c001007387 */ /* 0x0003e80000100800 */
[----:B------:R4:W-:Y:S04]  /*2a6e0*/  STL [R1+0x1fe4], R193 ;  /* 0x001fe4c101007387 */ /* 0x0009e80000100800 */
[----:B------:R4:W-:Y:S01]  /*2a6f0*/  STL [R1+0x1fd0], R194 ;  /* 0x001fd0c201007387 */ /* 0x0009e20000100800 */
[----:B-1----:R-:W-:-:S03]  /*2a700*/  IMAD.MOV.U32 R192, RZ, RZ, R197 ;  /* 0x000000ffffc07224 */ /* 0x002fc600078e00c5 */
[----:B------:R1:W-:Y:S01]  /*2a710*/  STL [R1+0x1fcc], R195 ;  /* 0x001fccc301007387 */ /* 0x0003e20000100800 */
[----:B----4-:R-:W-:-:S03]  /*2a720*/  MOV R193, R198 ;  /* 0x000000c600c17202 */ /* 0x010fc60000000f00 */
[----:B------:R-:W3:Y:S01]  /*2a730*/  LDL.LU R197, [R1+0x20e4] ;  /* 0x0020e40001c57983 */ /* 0x000ee20000300800 */
[----:B------:R-:W-:-:S03]  /*2a740*/  IMAD.MOV.U32 R194, RZ, RZ, R199 ;  /* 0x000000ffffc27224 */ /* 0x000fc600078e00c7 */
[----:B------:R-:W3:Y:S01]  /*2a750*/  LDL.LU R198, [R1+0x20e0] ;  /* 0x0020e00001c67983 */ /* 0x000ee20000300800 */
[----:B-1----:R-:W-:-:S03]  /*2a760*/  IMAD.MOV.U32 R195, RZ, RZ, R203 ;  /* 0x000000ffffc37224 */ /* 0x002fc600078e00cb */
[----:B------:R-:W3:Y:S04]  /*2a770*/  LDL.LU R199, [R1+0x20dc] ;  /* 0x0020dc0001c77983 */ /* 0x000ee80000300800 */
[----:B------:R-:W2:Y:S04]  /*2a780*/  LDL.LU R203, [R1+0x20d8] ;  /* 0x0020d80001cb7983 */ /* 0x000ea80000300800 */
[----:B------:R-:W4:Y:S04]  /*2a790*/  LDL.LU R244, [R1+0x170] ;  /* 0x0001700001f47983 */ /* 0x000f280000300800 */
[----:B------:R-:W4:Y:S04]  /*2a7a0*/  LDL.LU R245, [R1+0x174] ;  /* 0x0001740001f57983 */ /* 0x000f280000300800 */
[----:B------:R-:W4:Y:S04]  /*2a7b0*/  LDL.LU R246, [R1+0x178] ;  /* 0x0001780001f67983 */ /* 0x000f280000300800 */
[----:B------:R-:W4:Y:S04]  /*2a7c0*/  LDL.LU R247, [R1+0x17c] ;  /* 0x00017c0001f77983 */ /* 0x000f280000300800 */
[----:B------:R-:W4:Y:S01]  /*2a7d0*/  LDL R239, [R1+0x1434] ;  /* 0x0014340001ef7983 */ /* 0x000f220000100800 */
[----:B------:R-:W-:Y:S01]  /*2a7e0*/  IMAD.MOV.U32 R65, RZ, RZ, R20 ;  /* 0x000000ffff417224 */ /* 0x000fe200078e0014 */
[----:B------:R-:W-:Y:S01]  /*2a7f0*/  MOV R61, R22 ;  /* 0x00000016003d7202 */ /* 0x000fe20000000f00 */
[----:B------:R-:W-:Y:S01]  /*2a800*/  IMAD.MOV.U32 R64, RZ, RZ, R21 ;  /* 0x000000ffff407224 */ /* 0x000fe200078e0015 */
[----:B------:R-:W-:Y:S01]  /*2a810*/  LDS R10, [R7+UR7+0x5900] ;  /* 0x00590007070a7984 */ /* 0x000fe20008000800 */
[----:B------:R-:W-:-:S02]  /*2a820*/  IMAD.MOV.U32 R60, RZ, RZ, R23 ;  /* 0x000000ffff3c7224 */ /* 0x000fc400078e0017 */
[C---:B------:R-:W-:Y:S01]  /*2a830*/  HMMA.1688.F32.TF32 R20, R12.reuse, R50, R96 ;  /* 0x000000320c14723c */ /* 0x040fe20000081060 */
[----:B------:R-:W-:Y:S04]  /*2a840*/  LDS R9, [R2+UR7+0x5100] ;  /* 0x0051000702097984 */ /* 0x000fe80008000800 */
[----:B------:R-:W1:Y:S01]  /*2a850*/  LDS R11, [R2+UR7+0x5900] ;  /* 0x00590007020b7984 */ /* 0x000e620008000800 */
        /* <DEDUP_REMOVED lines=10> */
[C---:B------:R-:W-:Y:S01]  /*2a900*/  HMMA.1688.F32.TF32 R116, R12.reuse, R46, R116 ;  /* 0x0000002e0c74723c */ /* 0x040fe20000081074 */
[----:B------:R-:W-:Y:S01]  /*2a910*/  IMAD.MOV.U32 R68, RZ, RZ, R23 ;  /* 0x000000ffff447224 */ /* 0x000fe200078e0017 */
[----:B------:R-:W-:Y:S04]  /*2a920*/  LDS R92, [R0+UR7+0x6080] ;  /* 0x00608007005c7984 */ /* 0x000fe80008000800 */
[----:B------:R-:W-:Y:S01]  /*2a930*/  HMMA.1688.F32.TF32 R20, R12, R62, R100 ;  /* 0x0000003e0c14723c */ /* 0x000fe20000081064 */
[----:B------:R-:W-:Y:S04]  /*2a940*/  LDS R100, [R7+UR7+0x5180] ;  /* 0x0051800707647984 */ /* 0x000fe80008000800 */
[----:B------:R-:W-:Y:S04]  /*2a950*/  LDS R102, [R7+UR7+0x5980] ;  /* 0x0059800707667984 */ /* 0x000fe80008000800 */
[----:B------:R-:W-:Y:S04]  /*2a960*/  LDS R101, [R2+UR7+0x5180] ;  /* 0x0051800702657984 */ /* 0x000fe80008000800 */
[----:B------:R-:W1:Y:S01]  /*2a970*/  LDS R103, [R2+UR7+0x5980] ;  /* 0x0059800702677984 */ /* 0x000e620008000800 */
[C---:B------:R-:W-:Y:S03]  /*2a980*/  HMMA.1688.F32.TF32 R124, R16.reuse, R54, R124 ;  /* 0x00000036107c723c */ /* 0x040fe6000008107c */
[----:B------:R-:W-:Y:S03]  /*2a990*/  LDS R94, [R0+UR7+0x6880] ;  /* 0x00688007005e7984 */ /* 0x000fe60008000800 */
[C---:B------:R-:W-:Y:S01]  /*2a9a0*/  HMMA.1688.F32.TF32 R128, R16.reuse, R50, R128 ;  /* 0x000000321080723c */ /* 0x040fe20000081080 */
[----:B------:R-:W-:Y:S03]  /*2a9b0*/  LDS R93, [R6+UR7+0x6080] ;  /* 0x00608007065d7984 */ /* 0x000fe60008000800 */
[----:B------:R-:W-:Y:S01]  /*2a9c0*/  MOV R226, R20 ;  /* 0x0000001400e27202 */ /* 0x000fe20000000f00 */
[----:B------:R-:W-:Y:S01]  /*2a9d0*/  IMAD.MOV.U32 R228, RZ, RZ, R21 ;  /* 0x000000ffffe47224 */ /* 0x000fe200078e0015 */
[----:B------:R-:W-:Y:S01]  /*2a9e0*/  MOV R230, R23 ;  /* 0x0000001700e67202 */ /* 0x000fe20000000f00 */
[----:B------:R-:W-:Y:S01]  /*2a9f0*/  IMAD.MOV.U32 R229, RZ, RZ, R22 ;  /* 0x000000ffffe57224 */ /* 0x000fe200078e0016 */
[----:B------:R-:W-:Y:S01]  /*2aa00*/  HMMA.1688.F32.TF32 R132, R16, R62, R132 ;  /* 0x0000003e1084723c */ /* 0x000fe20000081084 */
[----:B------:R-:W-:Y:S05]  /*2aa10*/  LDS R95, [R6+UR7+0x6880] ;  /* 0x00688007065f7984 */ /* 0x000fea0008000800 */
        /* <DEDUP_REMOVED lines=8> */
[----:B-1----:R-:W-:Y:S01]  /*2aaa0*/  HMMA.1688.F32.TF32 R12, R8, R42, R184 ;  /* 0x0000002a080c723c */ /* 0x002fe200000810b8 */
[----:B------:R-:W-:Y:S01]  /*2aab0*/  IMAD.MOV.U32 R123, RZ, RZ, R20 ;  /* 0x000000ffff7b7224 */ /* 0x000fe200078e0014 */
[----:B------:R-:W-:Y:S01]  /*2aac0*/  MOV R121, R22 ;  /* 0x0000001600797202 */ /* 0x000fe20000000f00 */
[----:B------:R-:W-:Y:S02]  /*2aad0*/  IMAD.MOV.U32 R122, RZ, RZ, R21 ;  /* 0x000000ffff7a7224 */ /* 0x000fe400078e0015 */
[----:B------:R-:W-:Y:S01]  /*2aae0*/  IMAD.MOV.U32 R120, RZ, RZ, R23 ;  /* 0x000000ffff787224 */ /* 0x000fe200078e0017 */
[C---:B------:R-:W-:Y:S06]  /*2aaf0*/  HMMA.1688.F32.TF32 R140, R16.reuse, R70, R140 ;  /* 0x00000046108c723c */ /* 0x040fec000008108c */
[C---:B------:R-:W-:Y:S06]  /*2ab00*/  HMMA.1688.F32.TF32 R144, R16.reuse, R66, R144 ;  /* 0x000000421090723c */ /* 0x040fec0000081090 */
[----:B------:R-:W-:Y:S06]  /*2ab10*/  HMMA.1688.F32.TF32 R148, R16, R46, R148 ;  /* 0x0000002e1094723c */ /* 0x000fec0000081094 */
[C---:B------:R-:W-:Y:S06]  /*2ab20*/  HMMA.1688.F32.TF32 R204, R232.reuse, R70, R204 ;  /* 0x00000046e8cc723c */ /* 0x040fec00000810cc */
[----:B------:R-:W-:Y:S01]  /*2ab30*/  HMMA.1688.F32.TF32 R208, R232, R66, R208 ;  /* 0x00000042e8d0723c */ /* 0x000fe200000810d0 */
[----:B------:R-:W-:Y:S01]  /*2ab40*/  MOV R187, R12 ;  /* 0x0000000c00bb7202 */ /* 0x000fe20000000f00 */
[----:B------:R-:W-:Y:S01]  /*2ab50*/  IMAD.MOV.U32 R186, RZ, RZ, R13 ;  /* 0x000000ffffba7224 */ /* 0x000fe200078e000d */
[----:B------:R-:W-:Y:S01]  /*2ab60*/  MOV R184, R15 ;  /* 0x0000000f00b87202 */ /* 0x000fe20000000f00 */
[----:B------:R-:W-:-:S02]  /*2ab70*/  IMAD.MOV.U32 R185, RZ, RZ, R14 ;  /* 0x000000ffffb97224 */ /* 0x000fc400078e000e */
        /* <DEDUP_REMOVED lines=8> */
[----:B------:R-:W-:Y:S06]  /*2ac00*/  HMMA.1688.F32.TF32 R192, R100, R50, R192 ;  /* 0x0000003264c0723c */ /* 0x000fec00000810c0 */
[C---:B---3--:R-:W-:Y:S06]  /*2ac10*/  HMMA.1688.F32.TF32 R196, R232.reuse, R62, R196 ;  /* 0x0000003ee8c4723c */ /* 0x048fec00000810c4 */
[C---:B--2---:R-:W-:Y:S01]  /*2ac20*/  HMMA.1688.F32.TF32 R200, R232.reuse, R58, R200 ;  /* 0x0000003ae8c8723c */ /* 0x044fe200000810c8 */
[----:B----4-:R-:W1:Y:S04]  /*2ac30*/  LDSM.16.M88.4 R20, [R239+UR7+0x20080] ;  /* 0x02008007ef14783b */ /* 0x010e680008000200 */
[----:B------:R-:W2:Y:S04]  /*2ac40*/  LDSM.16.M88.4 R16, [R239+UR7+0x22080] ;  /* 0x02208007ef10783b */ /* 0x000ea80008000200 */
[----:B------:R-:W3:Y:S04]  /*2ac50*/  LDSM.16.M88.4 R28, [R239+UR7+0x24080] ;  /* 0x02408007ef1c783b */ /* 0x000ee80008000200 */
[----:B------:R-:W4:Y:S04]  /*2ac60*/  LDSM.16.M88.4 R24, [R239+UR7+0x26080] ;  /* 0x02608007ef18783b */ /* 0x000f280008000200 */
[----:B------:R-:W4:Y:S01]  /*2ac70*/  LDSM.16.M88.4 R36, [R239+UR7+0x28080] ;  /* 0x02808007ef24783b */ /* 0x000f220008000200 */
[----:B------:R-:W-:Y:S03]  /*2ac80*/  HMMA.1688.F32.TF32 R232, R232, R42, R216 ;  /* 0x0000002ae8e8723c */ /* 0x000fe600000810d8 */
[----:B------:R-:W4:Y:S04]  /*2ac90*/  LDSM.16.M88.4 R32, [R239+UR7+0x2a080] ;  /* 0x02a08007ef20783b */ /* 0x000f280008000200 */
[----:B------:R-:W4:Y:S04]  /*2aca0*/  LDSM.16.M88.4 R12, [R239+UR7+0x2c080] ;  /* 0x02c08007ef0c783b */ /* 0x000f280008000200 */
[----:B------:R-:W-:Y:S04]  /*2acb0*/  STL [R1+0x1fec], R196 ;  /* 0x001fecc401007387 */ /* 0x000fe80000100800 */
[----:B------:R-:W-:Y:S04]  /*2acc0*/  STL [R1+0x1fc8], R197 ;  /* 0x001fc8c501007387 */ /* 0x000fe80000100800 */
[----:B------:R-:W4:Y:S04]  /*2acd0*/  LDSM.16.M88.4 R8, [R239+UR7+0x2e080] ;  /* 0x02e08007ef08783b */ /* 0x000f280008000200 */
[----:B------:R-:W-:Y:S04]  /*2ace0*/  STL [R1+0x1fc4], R198 ;  /* 0x001fc4c601007387 */ /* 0x000fe80000100800 */
[----:B------:R1:W-:Y:S04]  /*2acf0*/  STL [R1+0x1fc0], R199 ;  /* 0x001fc0c701007387 */ /* 0x0003e80000100800 */
[----:B------:R-:W-:Y:S04]  /*2ad00*/  STL [R1+0x1fbc], R200 ;  /* 0x001fbcc801007387 */ /* 0x000fe80000100800 */
[----:B------:R-:W-:Y:S04]  /*2ad10*/  STL [R1+0x1fb8], R201 ;  /* 0x001fb8c901007387 */ /* 0x000fe80000100800 */
[----:B------:R-:W-:Y:S04]  /*2ad20*/  STL [R1+0x1fb4], R202 ;  /* 0x001fb4ca01007387 */ /* 0x000fe80000100800 */
[----:B------:R4:W-:Y:S04]  /*2ad30*/  STL [R1+0x1fb0], R203 ;  /* 0x001fb0cb01007387 */ /* 0x0009e80000100800 */
        /* <DEDUP_REMOVED lines=8> */
[----:B------:R4:W-:Y:S01]  /*2adc0*/  STL [R1+0x201c], R212 ;  /* 0x00201cd401007387 */ /* 0x0009e20000100800 */
[----:B-1----:R-:W-:Y:S03]  /*2add0*/  HMMA.1688.F32.TF32 R196, R100, R54, R244 ;  /* 0x0000003664c4723c */ /* 0x002fe600000810f4 */
[----:B------:R1:W-:Y:S04]  /*2ade0*/  STL [R1+0x2018], R213 ;  /* 0x002018d501007387 */ /* 0x0003e80000100800 */
[----:B------:R1:W-:Y:S04]  /*2adf0*/  STL [R1+0x2014], R214 ;  /* 0x002014d601007387 */ /* 0x0003e80000100800 */
[----:B------:R1:W-:Y:S04]  /*2ae00*/  STL [R1+0x2010], R215 ;  /* 0x002010d701007387 */ /* 0x0003e80000100800 */
[----:B------:R-:W-:Y:S04]  /*2ae10*/  STL [R1+0x202c], R232 ;  /* 0x00202ce801007387 */ /* 0x000fe80000100800 */
[----:B------:R-:W-:Y:S04]  /*2ae20*/  STL [R1+0x2028], R233 ;  /* 0x002028e901007387 */ /* 0x000fe80000100800 */
[----:B------:R-:W-:Y:S04]  /*2ae30*/  STL [R1+0x2024], R234 ;  /* 0x002024ea01007387 */ /* 0x000fe80000100800 */
[----:B------:R-:W-:Y:S04]  /*2ae40*/  STL [R1+0x2020], R235 ;  /* 0x002020eb01007387 */ /* 0x000fe80000100800 */
[----:B------:R-:W-:Y:S04]  /*2ae50*/  STL [R1+0x2034], R22 ;  /* 0x0020341601007387 */ /* 0x000fe80000100800 */
        /* <DEDUP_REMOVED lines=14> */
[----:B------:R-:W2:Y:S01]  /*2af40*/  LDL.LU R237, [R1+0x104] ;  /* 0x0001040001ed7983 */ /* 0x000ea20000300800 */
[----:B------:R-:W-:-:S03]  /*2af50*/  MOV R239, R252 ;  /* 0x000000fc00ef7202 */ /* 0x000fc60000000f00 */
[----:B------:R-:W2:Y:S01]  /*2af60*/  LDL.LU R238, [R1+0x108] ;  /* 0x0001080001ee7983 */ /* 0x000ea20000300800 */
[----:B------:R-:W-:-:S03]  /*2af70*/  IMAD.MOV.U32 R252, RZ, RZ, R199 ;  /* 0x000000fffffc7224 */ /* 0x000fc600078e00c7 */
[----:B------:R-:W-:Y:S01]  /*2af80*/  STL [R1+0x2068], R10 ;  /* 0x0020680a01007387 */ /* 0x000fe20000100800 */
[----:B------:R-:W-:-:S03]  /*2af90*/  IMAD.MOV.U32 R203, RZ, RZ, R195 ;  /* 0x000000ffffcb7224 */ /* 0x000fc600078e00c3 */
[----:B------:R-:W-:Y:S01]  /*2afa0*/  STL [R1+0x2064], R11 ;  /* 0x0020640b01007387 */ /* 0x000fe20000100800 */
[----:B------:R-:W-:-:S03]  /*2afb0*/  IMAD.MOV.U32 R202, RZ, RZ, R194 ;  /* 0x000000ffffca7224 */ /* 0x000fc600078e00c2 */
[----:B------:R3:W-:Y:S01]  /*2afc0*/  STL.64 [R1+0x170], R196 ;  /* 0x000170c401007387 */ /* 0x0007e20000100a00 */
[----:B------:R-:W-:-:S03]  /*2afd0*/  MOV R201, R193 ;  /* 0x000000c100c97202 */ /* 0x000fc60000000f00 */
[----:B------:R4:W-:Y:S01]  /*2afe0*/  STL [R1+0x178], R198 ;  /* 0x000178c601007387 */ /* 0x0009e20000100800 */
[----:B------:R-:W-:-:S03]  /*2aff0*/  IMAD.MOV.U32 R200, RZ, RZ, R192 ;  /* 0x000000ffffc87224 */ /* 0x000fc600078e00c0 */
[----:B------:R-:W2:Y:S04]  /*2b000*/  LDL.LU R244, [R1+0xb0] ;  /* 0x0000b00001f47983 */ /* 0x000ea80000300800 */
[----:B------:R-:W2:Y:S04]  /*2b010*/  LDL.LU R245, [R1+0xb4] ;  /* 0x0000b40001f57983 */ /* 0x000ea80000300800 */
[----:B------:R-:W2:Y:S04]  /*2b020*/  LDL.LU R246, [R1+0xb8] ;  /* 0x0000b80001f67983 */ /* 0x000ea80000300800 */
[----:B------:R-:W2:Y:S04]  /*2b030*/  LDL.LU R247, [R1+0xbc] ;  /* 0x0000bc0001f77983 */ /* 0x000ea80000300800 */
[----:B------:R-:W-:Y:S04]  /*2b040*/  STL [R1+0x206c], R252 ;  /* 0x00206cfc01007387 */ /* 0x000fe80000100800 */
[----:B------:R-:W-:Y:S04]  /*2b050*/  STL [R1+0x207c], R203 ;  /* 0x00207ccb01007387 */ /* 0x000fe80000100800 */
[----:B------:R-:W-:Y:S04]  /*2b060*/  STL [R1+0x2078], R202 ;  /* 0x002078ca01007387 */ /* 0x000fe80000100800 */
[----:B------:R-:W-:Y:S04]  /*2b070*/  STL [R1+0x2074], R201 ;  /* 0x002074c901007387 */ /* 0x000fe80000100800 */
[----:B------:R2:W-:Y:S04]  /*2b080*/  STL [R1+0x2070], R200 ;  /* 0x002070c801007387 */ /* 0x0005e80000100800 */
        /* <DEDUP_REMOVED lines=11> */
[----:B------:R-:W2:Y:S01]  /*2b140*/  LDL.LU R215, [R1+0x7c] ;  /* 0x00007c0001d77983 */ /* 0x000ea20000300800 */
[----:B------:R-:W-:-:S15]  /*2b150*/  HMMA.1688.F32.TF32 R188, R100, R62, R188 ;  /* 0x0000003e64bc723c */ /* 0x000fde00000810bc */
[----:B------:R-:W-:-:S09]  /*2b160*/  NOP ;  /* 0x0000000000007918 */ /* 0x000fd20000000000 */
[----:B---3--:R-:W-:Y:S01]  /*2b170*/  IMAD.MOV.U32 R197, RZ, RZ, R189 ;  /* 0x000000ffffc57224 */ /* 0x008fe200078e00bd */
[----:B------:R-:W-:Y:S01]  /*2b180*/  MOV R199, R191 ;  /* 0x000000bf00c77202 */ /* 0x000fe20000000f00 */
[----:B----4-:R-:W-:Y:S01]  /*2b190*/  IMAD.MOV.U32 R198, RZ, RZ, R190 ;  /* 0x000000ffffc67224 */ /* 0x010fe200078e00be */
[----:B------:R-:W-:Y:S01]  /*2b1a0*/  MOV R195, R188 ;  /* 0x000000bc00c37202 */ /* 0x000fe20000000f00 */
[----:B--2---:R-:W-:Y:S01]  /*2b1b0*/  HMMA.1688.F32.TF32 R200, R100, R58, R236 ;  /* 0x0000003a64c8723c */ /* 0x004fe200000810ec */
[----:B------:R-:W2:Y:S04]  /*2b1c0*/  LDL.LU R236, [R1+0x60] ;  /* 0x0000600001ec7983 */ /* 0x000ea80000300800 */
[----:B------:R-:W2:Y:S04]  /*2b1d0*/  LDL.LU R237, [R1+0x64] ;  /* 0x0000640001ed7983 */ /* 0x000ea80000300800 */
[----:B------:R-:W2:Y:S04]  /*2b1e0*/  LDL.LU R238, [R1+0x68] ;  /* 0x0000680001ee7983 */ /* 0x000ea80000300800 */
[----:B------:R-:W2:Y:S11]  /*2b1f0*/  LDL.LU R239, [R1+0x6c] ;  /* 0x00006c0001ef7983 */ /* 0x000eb60000300800 */
[----:B------:R-:W-:Y:S01]  /*2b200*/  IMAD.MOV.U32 R189, RZ, RZ, R200 ;  /* 0x000000ffffbd7224 */ /* 0x000fe200078e00c8 */
[----:B------:R-:W-:Y:S01]  /*2b210*/  MOV R191, R202 ;  /* 0x000000ca00bf7202 */ /* 0x000fe20000000f00 */
[----:B------:R-:W-:-:S02]  /*2b220*/  IMAD.MOV.U32 R190, RZ, RZ, R201 ;  /* 0x000000ffffbe7224 */ /* 0x000fc400078e00c9 */
[----:B------:R-:W-:Y:S02]  /*2b230*/  IMAD.MOV.U32 R194, RZ, RZ, R203 ;  /* 0x000000ffffc27224 */ /* 0x000fe400078e00cb */
[C---:B------:R-:W-:Y:S06]  /*2b240*/  HMMA.1688.F32.TF32 R200, R100.reuse, R70, R244 ;  /* 0x0000004664c8723c */ /* 0x040fec00000810f4 */
[----:B------:R-:W-:-:S15]  /*2b250*/  HMMA.1688.F32.TF32 R216, R100, R66, R204 ;  /* 0x0000004264d8723c */ /* 0x000fde00000810cc */
[----:B------:R-:W-:-:S03]  /*2b260*/  NOP ;  /* 0x0000000000007918 */ /* 0x000fc60000000000 */
[----:B------:R-:W-:Y:S01]  /*2b270*/  IMAD.MOV.U32 R196, RZ, RZ, R200 ;  /* 0x000000ffffc47224 */ /* 0x000fe200078e00c8 */
[----:B------:R-:W-:Y:S01]  /*2b280*/  MOV R192, R201 ;  /* 0x000000c900c07202 */ /* 0x000fe20000000f00 */
[----:B------:R-:W3:Y:S01]  /*2b290*/  LDL.LU R200, [R1+0x40] ;  /* 0x0000400001c87983 */ /* 0x000ee20000300800 */
[----:B------:R-:W-:Y:S02]  /*2b2a0*/  IMAD.MOV.U32 R193, RZ, RZ, R202 ;  /* 0x000000ffffc17224 */ /* 0x000fe400078e00ca */
[----:B------:R-:W-:Y:S01]  /*2b2b0*/  IMAD.MOV.U32 R188, RZ, RZ, R203 ;  /* 0x000000ffffbc7224 */ /* 0x000fe200078e00cb */
[----:B------:R-:W3:Y:S04]  /*2b2c0*/  LDL.LU R201, [R1+0x44] ;  /* 0x0000440001c97983 */ /* 0x000ee80000300800 */
[----:B------:R-:W3:Y:S04]  /*2b2d0*/  LDL.LU R202, [R1+0x48] ;  /* 0x0000480001ca7983 */ /* 0x000ee80000300800 */
[----:B------:R-:W3:Y:S04]  /*2b2e0*/  LDL.LU R203, [R1+0x4c] ;  /* 0x00004c0001cb7983 */ /* 0x000ee80000300800 */
[----:B------:R-:W4:Y:S04]  /*2b2f0*/  LDL.LU R244, [R1+0x30] ;  /* 0x0000300001f47983 */ /* 0x000f280000300800 */
[----:B------:R-:W4:Y:S01]  /*2b300*/  LDL.LU R245, [R1+0x34] ;  /* 0x0000340001f57983 */ /* 0x000f220000300800 */
[----:B------:R-:W-:Y:S01]  /*2b310*/  MOV R204, R216 ;  /* 0x000000d800cc7202 */ /* 0x000fe20000000f00 */
[----:B------:R-:W-:Y:S01]  /*2b320*/  IMAD.MOV.U32 R205, RZ, RZ, R217 ;  /* 0x000000ffffcd7224 */ /* 0x000fe200078e00d9 */
[----:B------:R-:W-:Y:S01]  /*2b330*/  MOV R207, R219 ;  /* 0x000000db00cf7202 */ /* 0x000fe20000000f00 */
[----:B------:R-:W-:Y:S01]  /*2b340*/  IMAD.MOV.U32 R206, RZ, RZ, R218 ;  /* 0x000000ffffce7224 */ /* 0x000fe200078e00da */
[----:B------:R-:W4:Y:S01]  /*2b350*/  LDL.LU R246, [R1+0x38] ;  /* 0x0000380001f67983 */ /* 0x000f220000300800 */
[C---:B------:R-:W-:Y:S03]  /*2b360*/  HMMA.1688.F32.TF32 R216, R100.reuse, R46, R208 ;  /* 0x0000002e64d8723c */ /* 0x040fe600000810d0 */
[----:B------:R-:W4:Y:S03]  /*2b370*/  LDL.LU R247, [R1+0x3c] ;  /* 0x00003c0001f77983 */ /* 0x000f260000300800 */
        /* <DEDUP_REMOVED lines=14> */
[----:B------:R-:W3:Y:S04]  /*2b460*/  LDL.LU R100, [R1+0x50] ;  /* 0x0000500001647983 */ /* 0x000ee80000300800 */
[----:B------:R-:W3:Y:S04]  /*2b470*/  LDL.LU R101, [R1+0x54] ;  /* 0x0000540001657983 */ /* 0x000ee80000300800 */
[----:B------:R-:W3:Y:S04]  /*2b480*/  LDL.LU R102, [R1+0x58] ;  /* 0x0000580001667983 */ /* 0x000ee80000300800 */
[----:B------:R-:W3:Y:S01]  /*2b490*/  LDL.LU R103, [R1+0x5c] ;  /* 0x00005c0001677983 */ /* 0x000ee20000300800 */
[----:B--2---:R-:W-:-:S15]  /*2b4a0*/  HMMA.1688.F32.TF32 R236, R248, R20, R236 ;  /* 0x00000014f8ec723c */ /* 0x004fde00000810ec */
[----:B------:R-:W-:-:S09]  /*2b4b0*/  NOP ;  /* 0x0000000000007918 */ /* 0x000fd20000000000 */
[----:B------:R-:W-:Y:S01]  /*2b4c0*/  IMAD.MOV.U32 R234, RZ, RZ, R238 ;  /* 0x000000ffffea7224 */ /* 0x000fe200078e00ee */
[----:B------:R-:W-:Y:S01]  /*2b4d0*/  MOV R235, R239 ;  /* 0x000000ef00eb7202 */ /* 0x000fe20000000f00 */
[----:B------:R-:W-:Y:S01]  /*2b4e0*/  IMAD.MOV.U32 R233, RZ, RZ, R237 ;  /* 0x000000ffffe97224 */ /* 0x000fe200078e00ed */
[----:B------:R-:W-:Y:S01]  /*2b4f0*/  MOV R232, R236 ;  /* 0x000000ec00e87202 */ /* 0x000fe20000000f00 */
[----:B------:R-:W2:Y:S04]  /*2b500*/  LDL.LU.64 R238, [R1+0x20d0] ;  /* 0x0020d00001ee7983 */ /* 0x000ea80000300a00 */
[----:B------:R-:W2:Y:S01]  /*2b510*/  LDL.LU.64 R236, [R1+0x20c8] ;  /* 0x0020c80001ec7983 */ /* 0x000ea20000300a00 */
[----:B---3--:R-:W-:-:S15]  /*2b520*/  HMMA.1688.F32.TF32 R100, R248, R16, R100 ;  /* 0x00000010f864723c */ /* 0x008fde0000081064 */
        /* <DEDUP_REMOVED lines=11> */
[C---:B----4-:R-:W-:Y:S01]  /*2b5e0*/  HMMA.1688.F32.TF32 R100, R248.reuse, R24, R244 ;  /* 0x00000018f864723c */ /* 0x050fe200000810f4 */
[----:B------:R-:W3:Y:S04]  /*2b5f0*/  LDL.LU R244, [R1+0x10] ;  /* 0x0000100001f47983 */ /* 0x000ee80000300800 */
[----:B------:R-:W3:Y:S04]  /*2b600*/  LDL.LU R245, [R1+0x14] ;  /* 0x0000140001f57983 */ /* 0x000ee80000300800 */
[----:B------:R-:W3:Y:S04]  /*2b610*/  LDL.LU R246, [R1+0x18] ;  /* 0x0000180001f67983 */ /* 0x000ee80000300800 */
[----:B------:R-:W3:Y:S01]  /*2b620*/  LDL.LU R247, [R1+0x1c] ;  /* 0x00001c0001f77983 */ /* 0x000ee20000300800 */
[----:B------:R-:W-:Y:S10]  /*2b630*/  HMMA.1688.F32.TF32 R200, R248, R36, R216 ;  /* 0x00000024f8c8723c */ /* 0x000ff400000810d8 */
[----:B------:R-:W-:Y:S01]  /*2b640*/  MOV R15, R100 ;  /* 0x00000064000f7202 */ /* 0x000fe20000000f00 */
[----:B------:R-:W-:Y:S01]  /*2b650*/  IMAD.MOV.U32 R34, RZ, RZ, R101 ;  /* 0x000000ffff227224 */ /* 0x000fe200078e0065 */
[----:B------:R-:W4:Y:S01]  /*2b660*/  LDL.LU R100, [R1] ;  /* 0x0000000001647983 */ /* 0x000f220000300800 */
[----:B------:R-:W-:Y:S01]  /*2b670*/  IMAD.MOV.U32 R35, RZ, RZ, R102 ;  /* 0x000000ffff237224 */ /* 0x000fe200078e0066 */
[----:B------:R-:W-:-:S02]  /*2b680*/  MOV R38, R103 ;  /* 0x0000006700267202 */ /* 0x000fc40000000f00 */
[----:B------:R-:W4:Y:S04]  /*2b690*/  LDL.LU R101, [R1+0x4] ;  /* 0x0000040001657983 */ /* 0x000f280000300800 */
[----:B------:R-:W4:Y:S04]  /*2b6a0*/  LDL.LU R102, [R1+0x8] ;  /* 0x0000080001667983 */ /* 0x000f280000300800 */
[----:B------:R-:W4:Y:S04]  /*2b6b0*/  LDL.LU R103, [R1+0xc] ;  /* 0x00000c0001677983 */ /* 0x000f280000300800 */
[----:B------:R-:W4:Y:S01]  /*2b6c0*/  LDL.LU R42, [R1+0x148] ;  /* 0x00014800012a7983 */ /* 0x000f220000300800 */
[----:B------:R-:W-:-:S03]  /*2b6d0*/  IMAD.MOV.U32 R219, RZ, RZ, R240 ;  /* 0x000000ffffdb7224 */ /* 0x000fc600078e00f0 */
[----:B------:R-:W4:Y:S01]  /*2b6e0*/  LDL.LU R43, [R1+0x14c] ;  /* 0x00014c00012b7983 */ /* 0x000f220000300800 */
[----:B------:R-:W-:Y:S01]  /*2b6f0*/  MOV R58, R241 ;  /* 0x000000f1003a7202 */ /* 0x000fe20000000f00 */
[----:B------:R-:W-:Y:S01]  /*2b700*/  IMAD.MOV.U32 R59, RZ, RZ, R242 ;  /* 0x000000ffff3b7224 */ /* 0x000fe200078e00f2 */
[----:B------:R-:W-:Y:S01]  /*2b710*/  MOV R11, R202 ;  /* 0x000000ca000b7202 */ /* 0x000fe20000000f00 */
[----:B------:R-:W-:Y:S02]  /*2b720*/  IMAD.MOV.U32 R252, RZ, RZ, R200 ;  /* 0x000000fffffc7224 */ /* 0x000fe400078e00c8 */
[----:B------:R-:W-:Y:S02]  /*2b730*/  IMAD.MOV.U32 R10, RZ, RZ, R201 ;  /* 0x000000ffff0a7224 */ /* 0x000fe400078e00c9 */
[----:B------:R-:W-:Y:S02]  /*2b740*/  IMAD.MOV.U32 R50, RZ, RZ, R243 ;  /* 0x000000ffff327224 */ /* 0x000fe400078e00f3 */
[----:B------:R-:W-:Y:S01]  /*2b750*/  IMAD.MOV.U32 R14, RZ, RZ, R203 ;  /* 0x000000ffff0e7224 */ /* 0x000fe200078e00cb */
[----:B--2---:R-:W-:Y:S01]  /*2b760*/  MOV R217, R238 ;  /* 0x000000ee00d97202 */ /* 0x004fe20000000f00 */
[----:B------:R-:W-:-:S02]  /*2b770*/  IMAD.MOV.U32 R218, RZ, RZ, R239 ;  /* 0x000000ffffda7224 */ /* 0x000fc400078e00ef */
[----:B------:R-:W-:Y:S02]  /*2b780*/  IMAD.MOV.U32 R216, RZ, RZ, R237 ;  /* 0x000000ffffd87224 */ /* 0x000fe400078e00ed */
        /* <DEDUP_REMOVED lines=9> */
[----:B---3--:R-:W-:-:S15]  /*2b820*/  HMMA.1688.F32.TF32 R244, R248, R32, R244 ;  /* 0x00000020f8f4723c */ /* 0x008fde00000810f4 */
[----:B------:R-:W-:-:S09]  /*2b830*/  NOP ;  /* 0x0000000000007918 */ /* 0x000fd20000000000 */
[----:B------:R-:W-:Y:S01]  /*2b840*/  MOV R201, R246 ;  /* 0x000000f600c97202 */ /* 0x000fe20000000f00 */
[----:B------:R-:W-:Y:S02]  /*2b850*/  IMAD.MOV.U32 R200, RZ, RZ, R247 ;  /* 0x000000ffffc87224 */ /* 0x000fe400078e00f7 */
[----:B------:R-:W-:Y:S01]  /*2b860*/  IMAD.MOV.U32 R203, RZ, RZ, R244 ;  /* 0x000000ffffcb7224 */ /* 0x000fe200078e00f4 */
[----:B------:R-:W3:Y:S01]  /*2b870*/  LDL.LU.64 R246, [R1+0x20a0] ;  /* 0x0020a00001f67983 */ /* 0x000ee20000300a00 */
[----:B------:R-:W-:-:S03]  /*2b880*/  IMAD.MOV.U32 R202, RZ, RZ, R245 ;  /* 0x000000ffffca7224 */ /* 0x000fc600078e00f5 */
[----:B------:R-:W3:Y:S01]  /*2b890*/  LDL.LU.64 R244, [R1+0x2098] ;  /* 0x0020980001f47983 */ /* 0x000ee20000300a00 */
[----:B----4-:R-:W-:Y:S01]  /*2b8a0*/  HMMA.1688.F32.TF32 R100, R248, R12, R100 ;  /* 0x0000000cf864723c */ /* 0x010fe20000081064 */
[----:B------:R-:W-:-:S05]  /*2b8b0*/  MOV R51, R53 ;  /* 0x0000003500337202 */ /* 0x000fca0000000f00 */
[----:B------:R-:W-:Y:S01]  /*2b8c0*/  HMMA.1688.F32.TF32 R248, R248, R8, R40 ;  /* 0x00000008f8f8723c */ /* 0x000fe20000081028 */
[----:B------:R-:W-:Y:S01]  /*2b8d0*/  IMAD.MOV.U32 R53, RZ, RZ, R5 ;  /* 0x000000ffff357224 */ /* 0x000fe200078e0005 */
[----:B------:R-:W-:Y:S01]  /*2b8e0*/  MOV R55, R3 ;  /* 0x0000000300377202 */ /* 0x000fe20000000f00 */
[----:B------:R-:W-:-:S03]  /*2b8f0*/  IMAD.MOV.U32 R54, RZ, RZ, R4 ;  /* 0x000000ffff367224 */ /* 0x000fc600078e0004 */
[C---:B------:R-:W-:Y:S06]  /*2b900*/  HMMA.1688.F32.TF32 R48, R96.reuse, R32, R48 ;  /* 0x000000206030723c */ /* 0x040fec0000081030 */
[----:B------:R-:W-:Y:S11]  /*2b910*/  HMMA.1688.F32.TF32 R52, R96, R12, R52 ;  /* 0x0000000c6034723c */ /* 0x000ff60000081034 */
        /* <DEDUP_REMOVED lines=10> */
[C---:B--2---:R-:W-:Y:S06]  /*2b9c0*/  HMMA.1688.F32.TF32 R236, R96.reuse, R28, R236 ;  /* 0x0000001c60ec723c */ /* 0x044fec00000810ec */
[C---:B------:R-:W-:Y:S06]  /*2b9d0*/  HMMA.1688.F32.TF32 R40, R96.reuse, R24, R44 ;  /* 0x000000186028723c */ /* 0x040fec000008102c */
[C---:B------:R-:W-:Y:S06]  /*2b9e0*/  HMMA.1688.F32.TF32 R240, R96.reuse, R16, R240 ;  /* 0x0000001060f0723c */ /* 0x040fec00000810f0 */
[C---:B------:R-:W-:Y:S06]  /*2b9f0*/  HMMA.1688.F32.TF32 R44, R96.reuse, R36, R56 ;  /* 0x00000024602c723c */ /* 0x040fec0000081038 */
[----:B---3--:R-:W-:-:S15]  /*2ba00*/  HMMA.1688.F32.TF32 R244, R96, R20, R244 ;  /* 0x0000001460f4723c */ /* 0x008fde00000810f4 */
        /* <DEDUP_REMOVED lines=117> */
[----:B------:R-:W-:Y:S01]  /*2c160*/  IMAD.MOV.U32 R57, RZ, RZ, R205 ;  /* 0x000000ffff397224 */ /* 0x000fe200078e00cd */
[----:B------:R-:W-:Y:S01]  /*2c170*/  MOV R58, R206 ;  /* 0x000000ce003a7202 */ /* 0x000fe20000000f00 */
[----:B------:R-:W-:Y:S01]  /*2c180*/  IMAD.MOV.U32 R59, RZ, RZ, R207 ;  /* 0x000000ffff3b7224 */ /* 0x000fe200078e00cf */
[C---:B----4-:R-:W-:Y:S01]  /*2c190*/  HMMA.1688.F32.TF32 R60, R92.reuse, R20, R228 ;  /* 0x000000145c3c723c */ /* 0x050fe200000810e4 */
[----:B------:R-:W-:Y:S04]  /*2c1a0*/  LDS R228, [R7+UR7+0x7000] ;  /* 0x0070000707e47984 */ /* 0x000fe80008000800 */
[----:B------:R-:W-:Y:S01]  /*2c1b0*/  LDS R230, [R7+UR7+0x7800] ;  /* 0x0078000707e67984 */ /* 0x000fe20008000800 */
[----:B------:R-:W-:Y:S03]  /*2c1c0*/  HMMA.1688.F32.TF32 R64, R92, R16, R224 ;  /* 0x000000105c40723c */ /* 0x000fe600000810e0 */
[----:B------:R-:W-:Y:S03]  /*2c1d0*/  LDS R224, [R0+UR7+0x7000] ;  /* 0x0070000700e07984 */ /* 0x000fe60008000800 */
        /* <DEDUP_REMOVED lines=56> */
[----:B------:R-:W-:-:S03]  /*2c560*/  MOV R62, R193 ;  /* 0x000000c1003e7202 */ /* 0x000fc60000000f00 */
[----:B------:R-:W2:Y:S01]  /*2c570*/  LDL.LU R206, [R1+0x1ff4] ;  /* 0x001ff40001ce7983 */ /* 0x000ea20000300800 */
[----:B------:R-:W-:-:S03]  /*2c580*/  IMAD.MOV.U32 R63, RZ, RZ, R188 ;  /* 0x000000ffff3f7224 */ /* 0x000fc600078e00bc */
[----:B------:R-:W2:Y:S01]  /*2c590*/  LDL.LU R207, [R1+0x1ff0] ;  /* 0x001ff00001cf7983 */ /* 0x000ea20000300800 */
[----:B---3--:R-:W-:-:S03]  /*2c5a0*/  MOV R64, R189 ;  /* 0x000000bd00407202 */ /* 0x008fc60000000f00 */
[----:B------:R-:W3:Y:S01]  /*2c5b0*/  LDL.LU R196, [R1+0x1fec] ;  /* 0x001fec0001c47983 */ /* 0x000ee20000300800 */
[----:B------:R-:W-:-:S03]  /*2c5c0*/  IMAD.MOV.U32 R65, RZ, RZ, R190 ;  /* 0x000000ffff417224 */ /* 0x000fc600078e00be */
[----:B------:R-:W2:Y:S01]  /*2c5d0*/  LDL.LU R192, [R1+0x1fe8] ;  /* 0x001fe80001c07983 */ /* 0x000ea20000300800 */
[----:B------:R-:W-:-:S03]  /*2c5e0*/  MOV R66, R191 ;  /* 0x000000bf00427202 */ /* 0x000fc60000000f00 */
[----:B------:R-:W2:Y:S04]  /*2c5f0*/  LDL.LU R193, [R1+0x1fe4] ;  /* 0x001fe40001c17983 */ /* 0x000ea80000300800 */
[----:B------:R-:W3:Y:S01]  /*2c600*/  LDL.LU R188, [R1+0x1fe0] ;  /* 0x001fe00001bc7983 */ /* 0x000ee20000300800 */
[----:B------:R-:W-:-:S03]  /*2c610*/  IMAD.MOV.U32 R67, RZ, RZ, R194 ;  /* 0x000000ffff437224 */ /* 0x000fc600078e00c2 */
[----:B------:R-:W3:Y:S01]  /*2c620*/  LDL.LU R189, [R1+0x1fdc] ;  /* 0x001fdc0001bd7983 */ /* 0x000ee20000300800 */
[----:B----4-:R-:W-:-:S03]  /*2c630*/  MOV R68, R195 ;  /* 0x000000c300447202 */ /* 0x010fc60000000f00 */
[----:B------:R-:W3:Y:S04]  /*2c640*/  LDL.LU R190, [R1+0x1fd8] ;  /* 0x001fd80001be7983 */ /* 0x000ee80000300800 */
[----:B------:R-:W3:Y:S04]  /*2c650*/  LDL.LU R191, [R1+0x1fd4] ;  /* 0x001fd40001bf7983 */ /* 0x000ee80000300800 */
[----:B------:R-:W2:Y:S04]  /*2c660*/  LDL.LU R194, [R1+0x1fd0] ;  /* 0x001fd00001c27983 */ /* 0x000ea80000300800 */
[----:B------:R-:W2:Y:S01]  /*2c670*/  LDL.LU R195, [R1+0x1fcc] ;  /* 0x001fcc0001c37983 */ /* 0x000ea20000300800 */
[----:B------:R-:W-:Y:S01]  /*2c680*/  IMAD.MOV.U32 R69, RZ, RZ, R197 ;  /* 0x000000ffff457224 */ /* 0x000fe200078e00c5 */
[----:B------:R-:W-:Y:S01]  /*2c690*/  MOV R70, R198 ;  /* 0x000000c600467202 */ /* 0x000fe20000000f00 */
[----:B------:R-:W-:Y:S01]  /*2c6a0*/  IMAD.MOV.U32 R71, RZ, RZ, R199 ;  /* 0x000000ffff477224 */ /* 0x000fe200078e00c7 */
[----:B------:R-:W4:Y:S04]  /*2c6b0*/  LDL.LU R197, [R1+0x1fc8] ;  /* 0x001fc80001c57983 */ /* 0x000f280000300800 */
[----:B------:R-:W4:Y:S04]  /*2c6c0*/  LDL.LU R198, [R1+0x1fc4] ;  /* 0x001fc40001c67983 */ /* 0x000f280000300800 */
[----:B------:R-:W4:Y:S01]  /*2c6d0*/  LDL.LU R199, [R1+0x1fc0] ;  /* 0x001fc00001c77983 */ /* 0x000f220000300800 */
[----:B------:R-:W-:Y:S03]  /*2c6e0*/  HMMA.1688.F32.TF32 R52, R220, R12, R52 ;  /* 0x0000000cdc34723c */ /* 0x000fe60000081034 */
[----:B------:R-:W-:Y:S04]  /*2c6f0*/  LDS R229, [R2+UR7+0x7000] ;  /* 0x0070000702e57984 */ /* 0x000fe80008000800 */
[----:B------:R-:W1:Y:S01]  /*2c700*/  LDS R231, [R2+UR7+0x7800] ;  /* 0x0078000702e77984 */ /* 0x000e620008000800 */
[C---:B---3--:R-:W-:Y:S06]  /*2c710*/  HMMA.1688.F32.TF32 R188, R216.reuse, R20, R188 ;  /* 0x00000014d8bc723c */ /* 0x048fec00000810bc */
[C---:B--2---:R-:W-:Y:S06]  /*2c720*/  HMMA.1688.F32.TF32 R192, R216.reuse, R16, R192 ;  /* 0x00000010d8c0723c */ /* 0x044fec00000810c0 */
[----:B----4-:R-:W-:Y:S11]  /*2c730*/  HMMA.1688.F32.TF32 R196, R216, R28, R196 ;  /* 0x0000001cd8c4723c */ /* 0x010ff600000810c4 */
[----:B------:R-:W-:Y:S04]  /*2c740*/  STL [R1+0x1ee0], R189 ;  /* 0x001ee0bd01007387 */ /* 0x000fe80000100800 */
[----:B------:R-:W-:Y:S04]  /*2c750*/  STL [R1+0x1edc], R190 ;  /* 0x001edcbe01007387 */ /* 0x000fe80000100800 */
[----:B------:R-:W-:Y:S04]  /*2c760*/  STL [R1+0x1ed8], R191 ;  /* 0x001ed8bf01007387 */ /* 0x000fe80000100800 */
[----:B------:R2:W-:Y:S04]  /*2c770*/  STL [R1+0x1ec4], R192 ;  /* 0x001ec4c001007387 */ /* 0x0005e80000100800 */
[----:B------:R3:W-:Y:S04]  /*2c780*/  STL [R1+0x1ec0], R193 ;  /* 0x001ec0c101007387 */ /* 0x0007e80000100800 */
[----:B------:R4:W-:Y:S01]  /*2c790*/  STL [R1+0x1ebc], R194 ;  /* 0x001ebcc201007387 */ /* 0x0009e20000100800 */
[----:B--2---:R-:W-:-:S03]  /*2c7a0*/  MOV R192, R200 ;  /* 0x000000c800c07202 */ /* 0x004fc60000000f00 */
[----:B------:R2:W-:Y:S01]  /*2c7b0*/  STL [R1+0x1eb8], R195 ;  /* 0x001eb8c301007387 */ /* 0x0005e20000100800 */
[----:B---3--:R-:W-:-:S03]  /*2c7c0*/  IMAD.MOV.U32 R193, RZ, RZ, R201 ;  /* 0x000000ffffc17224 */ /* 0x008fc600078e00c9 */
[----:B------:R-:W3:Y:S01]  /*2c7d0*/  LDL.LU R200, [R1+0x1fbc] ;  /* 0x001fbc0001c87983 */ /* 0x000ee20000300800 */
[----:B----4-:R-:W-:-:S03]  /*2c7e0*/  MOV R194, R202 ;  /* 0x000000ca00c27202 */ /* 0x010fc60000000f00 */
[----:B------:R-:W3:Y:S01]  /*2c7f0*/  LDL.LU R201, [R1+0x1fb8] ;  /* 0x001fb80001c97983 */ /* 0x000ee20000300800 */
[----:B--2---:R-:W-:-:S03]  /*2c800*/  IMAD.MOV.U32 R195, RZ, RZ, R203 ;  /* 0x000000ffffc37224 */ /* 0x004fc600078e00cb */
[----:B------:R-:W3:Y:S04]  /*2c810*/  LDL.LU R202, [R1+0x1fb4] ;  /* 0x001fb40001ca7983 */ /* 0x000ee80000300800 */
[----:B------:R-:W3:Y:S04]  /*2c820*/  LDL.LU R203, [R1+0x1fb0] ;  /* 0x001fb00001cb7983 */ /* 0x000ee80000300800 */
[----:B------:R2:W-:Y:S04]  /*2c830*/  STL [R1+0x1ed0], R196 ;  /* 0x001ed0c401007387 */ /* 0x0005e80000100800 */
[----:B------:R4:W-:Y:S04]  /*2c840*/  STL [R1+0x1ecc], R197 ;  /* 0x001eccc501007387 */ /* 0x0009e80000100800 */
[----:B------:R1:W-:Y:S04]  /*2c850*/  STL [R1+0x1ec8], R198 ;  /* 0x001ec8c601007387 */ /* 0x0003e80000100800 */
[----:B------:R1:W-:Y:S04]  /*2c860*/  STL [R1+0x1eb4], R199 ;  /* 0x001eb4c701007387 */ /* 0x0003e80000100800 */
[----:B--2---:R-:W2:Y:S04]  /*2c870*/  LDL.LU R196, [R1+0x170] ;  /* 0x0001700001c47983 */ /* 0x004ea80000300800 */
[----:B----4-:R-:W2:Y:S04]  /*2c880*/  LDL.LU R197, [R1+0x174] ;  /* 0x0001740001c57983 */ /* 0x010ea80000300800 */
[----:B-1----:R-:W2:Y:S01]  /*2c890*/  LDL.LU R198, [R1+0x178] ;  /* 0x0001780001c67983 */ /* 0x002ea20000300800 */
[----:B------:R-:W-:Y:S01]  /*2c8a0*/  MOV R199, R252 ;  /* 0x000000fc00c77202 */ /* 0x000fe20000000f00 */
[C---:B------:R-:W-:Y:S06]  /*2c8b0*/  HMMA.1688.F32.TF32 R68, R220.reuse, R28, R68 ;  /* 0x0000001cdc44723c */ /* 0x040fec0000081044 */
[C---:B------:R-:W-:Y:S06]  /*2c8c0*/  HMMA.1688.F32.TF32 R64, R220.reuse, R24, R64 ;  /* 0x00000018dc40723c */ /* 0x040fec0000081040 */
[----:B------:R-:W-:-:S15]  /*2c8d0*/  HMMA.1688.F32.TF32 R60, R220, R36, R60 ;  /* 0x00000024dc3c723c */ /* 0x000fde000008103c */
[----:B------:R-:W-:-:S03]  /*2c8e0*/  NOP ;  /* 0x0000000000007918 */ /* 0x000fc60000000000 */
[----:B------:R-:W-:Y:S01]  /*2c8f0*/  IMAD.MOV.U32 R191, RZ, RZ, R66 ;  /* 0x000000ffffbf7224 */ /* 0x000fe200078e0042 */
[----:B------:R-:W-:Y:S01]  /*2c900*/  MOV R190, R65 ;  /* 0x0000004100be7202 */ /* 0x000fe20000000f00 */
[----:B------:R-:W-:Y:S01]  /*2c910*/  IMAD.MOV.U32 R189, RZ, RZ, R64 ;  /* 0x000000ffffbd7224 */ /* 0x000fe200078e0040 */
[----:B---3--:R-:W-:Y:S06]  /*2c920*/  HMMA.1688.F32.TF32 R200, R216, R24, R200 ;  /* 0x00000018d8c8723c */ /* 0x008fec00000810c8 */
[----:B--2---:R-:W-:-:S15]  /*2c930*/  HMMA.1688.F32.TF32 R196, R220, R20, R196 ;  /* 0x00000014dcc4723c */ /* 0x004fde00000810c4 */
[----:B------:R-:W-:-:S02]  /*2c940*/  NOP ;  /* 0x0000000000007918 */ /* 0x000fc40000000000 */
[----:B------:R-:W-:Y:S06]  /*2c950*/  STL [R1+0x1ed4], R203 ;  /* 0x001ed4cb01007387 */ /* 0x000fec0000100800 */
[----:B------:R-:W-:Y:S01]  /*2c960*/  STL.64 [R1+0x170], R196 ;  /* 0x000170c401007387 */ /* 0x000fe20000100a00 */
[----:B------:R-:W-:-:S03]  /*2c970*/  IMAD.MOV.U32 R252, RZ, RZ, R199 ;  /* 0x000000fffffc7224 */ /* 0x000fc600078e00c7 */
[----:B------:R1:W-:Y:S02]  /*2c980*/  STL [R1+0x178], R198 ;  /* 0x000178c601007387 */ /* 0x0003e40000100800 */
[C---:B-1----:R-:W-:Y:S06]  /*2c990*/  HMMA.1688.F32.TF32 R196, R220.reuse, R16, R192 ;  /* 0x00000010dcc4723c */ /* 0x042fec00000810c0 */
[----:B------:R-:W-:Y:S01]  /*2c9a0*/  HMMA.1688.F32.TF32 R220, R220, R8, R48 ;  /* 0x00000008dcdc723c */ /* 0x000fe20000081030 */
[----:B------:R-:W-:Y:S02]  /*2c9b0*/  MOV R192, R71 ;  /* 0x0000004700c07202 */ /* 0x000fe40000000f00 */
[----:B------:R-:W-:-:S15]  /*2c9c0*/  MOV R203, R67 ;  /* 0x0000004300cb7202 */ /* 0x000fde0000000f00 */
[----:B------:R-:W-:Y:S01]  /*2c9d0*/  MOV R195, R198 ;  /* 0x000000c600c37202 */ /* 0x000fe20000000f00 */
[----:B------:R-:W-:Y:S01]  /*2c9e0*/  IMAD.MOV.U32 R194, RZ, RZ, R197 ;  /* 0x000000ffffc27224 */ /* 0x000fe200078e00c5 */
[----:B------:R-:W-:Y:S01]  /*2c9f0*/  MOV R193, R196 ;  /* 0x000000c400c17202 */ /* 0x000fe20000000f00 */
[----:B------:R-:W-:Y:S01]  /*2ca00*/  IMAD.MOV.U32 R198, RZ, RZ, R70 ;  /* 0x000000ffffc67224 */ /* 0x000fe200078e0046 */
[----:B------:R-:W-:Y:S01]  /*2ca10*/  MOV R197, R69 ;  /* 0x0000004500c57202 */ /* 0x000fe20000000f00 */
[----:B------:R-:W-:Y:S01]  /*2ca20*/  IMAD.MOV.U32 R196, RZ, RZ, R68 ;  /* 0x000000ffffc47224 */ /* 0x000fe200078e0044 */
[----:B------:R-:W2:Y:S04]  /*2ca30*/  LDL.LU.64 R70, [R1+0x1fa8] ;  /* 0x001fa80001467983 */ /* 0x000ea80000300a00 */
[----:B------:R-:W2:Y:S04]  /*2ca40*/  LDL.LU.64 R68, [R1+0x1fa0] ;  /* 0x001fa00001447983 */ /* 0x000ea80000300a00 */
[----:B------:R-:W3:Y:S04]  /*2ca50*/  LDL.LU.64 R66, [R1+0x1f98] ;  /* 0x001f980001427983 */ /* 0x000ee80000300a00 */
        /* <DEDUP_REMOVED lines=50> */
[----:B------:R-:W-:Y:S01]  /*2cd80*/  MOV R221, R5 ;  /* 0x0000000500dd7202 */ /* 0x000fe20000000f00 */
[----:B------:R-:W-:Y:S01]  /*2cd90*/  IMAD.MOV.U32 R222, RZ, RZ, R4 ;  /* 0x000000ffffde7224 */ /* 0x000fe200078e0004 */
[----:B------:R-:W-:-:S07]  /*2cda0*/  MOV R223, R3 ;  /* 0x0000000300df7202 */ /* 0x000fce0000000f00 */
[----:B------:R-:W-:Y:S06]  /*2cdb0*/  HMMA.1688.F32.TF32 R220, R224, R14, R220 ;  /* 0x0000000ee0dc723c */ /* 0x000fec00000810dc */
[----:B--2---:R-:W-:-:S15]  /*2cdc0*/  HMMA.1688.F32.TF32 R40, R228, R26, R40 ;  /* 0x0000001ae428723c */ /* 0x004fde0000081028 */
[----:B------:R-:W-:-:S02]  /*2cdd0*/  NOP ;  /* 0x0000000000007918 */ /* 0x000fc40000000000 */
[----:B------:R-:W-:Y:S04]  /*2cde0*/  STL.64 [R1], R220 ;  /* 0x000000dc01007387 */ /* 0x000fe80000100a00 */
[----:B------:R1:W-:Y:S01]  /*2cdf0*/  STL.64 [R1+0x8], R222 ;  /* 0x000008de01007387 */ /* 0x0003e20000100a00 */
[C---:B------:R-:W-:Y:S07]  /*2ce00*/  HMMA.1688.F32.TF32 R212, R216.reuse, R12, R212 ;  /* 0x0000000cd8d4723c */ /* 0x040fee00000810d4 */
[----:B------:R-:W-:Y:S01]  /*2ce10*/  IMAD.MOV.U32 R12, RZ, RZ, R40 ;  /* 0x000000ffff0c7224 */ /* 0x000fe200078e0028 */
[----:B------:R-:W-:Y:S01]  /*2ce20*/  MOV R13, R41 ;  /* 0x00000029000d7202 */ /* 0x000fe20000000f00 */
[C---:B------:R-:W-:Y:S06]  /*2ce30*/  HMMA.1688.F32.TF32 R204, R216.reuse, R36, R204 ;  /* 0x00000024d8cc723c */ /* 0x040fec00000810cc */
[C---:B------:R-:W-:Y:S06]  /*2ce40*/  HMMA.1688.F32.TF32 R208, R216.reuse, R32, R208 ;  /* 0x00000020d8d0723c */ /* 0x040fec00000810d0 */
[----:B------:R-:W-:Y:S01]  /*2ce50*/  HMMA.1688.F32.TF32 R216, R216, R8, R232 ;  /* 0x00000008d8d8723c */ /* 0x000fe200000810e8 */
[----:B------:R-:W-:Y:S04]  /*2ce60*/  LDS R232, [R0+UR7+0x7080] ;  /* 0x0070800700e87984 */ /* 0x000fe80008000800 */
[----:B------:R-:W-:Y:S04]  /*2ce70*/  LDS R234, [R0+UR7+0x7880] ;  /* 0x0078800700ea7984 */ /* 0x000fe80008000800 */
[----:B------:R-:W-:Y:S04]  /*2ce80*/  LDS R233, [R6+UR7+0x7080] ;  /* 0x0070800706e97984 */ /* 0x000fe80008000800 */
[----:B------:R-:W2:Y:S01]  /*2ce90*/  LDS R235, [R6+UR7+0x7880] ;  /* 0x0078800706eb7984 */ /* 0x000ea20008000800 */
[C---:B---3--:R-:W-:Y:S06]  /*2cea0*/  HMMA.1688.F32.TF32 R236, R228.reuse, R30, R236 ;  /* 0x0000001ee4ec723c */ /* 0x048fec00000810ec */
[C---:B----4-:R-:W-:Y:S06]  /*2ceb0*/  HMMA.1688.F32.TF32 R240, R228.reuse, R18, R240 ;  /* 0x00000012e4f0723c */ /* 0x050fec00000810f0 */
[----:B------:R-:W-:Y:S06]  /*2cec0*/  HMMA.1688.F32.TF32 R244, R228, R22, R244 ;  /* 0x00000016e4f4723c */ /* 0x000fec00000810f4 */
[----:B-1----:R-:W-:Y:S01]  /*2ced0*/  HMMA.1688.F32.TF32 R220, R224, R10, R248 ;  /* 0x0000000ae0dc723c */ /* 0x002fe200000810f8 */
[----:B------:R-:W-:Y:S04]  /*2cee0*/  LDS R248, [R0+UR7+0x8000] ;  /* 0x0080000700f87984 */ /* 0x000fe80008000800 */
[----:B------:R-:W-:Y:S01]  /*2cef0*/  LDS R250, [R0+UR7+0x8800] ;  /* 0x0088000700fa7984 */ /* 0x000fe20008000800 */
[C---:B--2---:R-:W-:Y:S03]  /*2cf00*/  HMMA.1688.F32.TF32 R224, R232.reuse, R18, R64 ;  /* 0x00000012e8e0723c */ /* 0x044fe60000081040 */
        /* <DEDUP_REMOVED lines=16> */
[----:B------:R-:W-:-:S04]  /*2d010*/  MOV R9, R221 ;  /* 0x000000dd00097202 */ /* 0x000fc80000000f00 */
        /* <DEDUP_REMOVED lines=9> */
[----:B------:R-:W-:Y:S01]  /*2d0b0*/  HMMA.1688.F32.TF32 R40, R228, R34, R48 ;  /* 0x00000022e428723c */ /* 0x000fe20000081030 */
[----:B------:R-:W-:Y:S04]  /*2d0c0*/  LDS R44, [R7+UR7+0x7080] ;  /* 0x00708007072c7984 */ /* 0x000fe80008000800 */
[----:B------:R-:W-:Y:S01]  /*2d0d0*/  LDS R46, [R7+UR7+0x7880] ;  /* 0x00788007072e7984 */ /* 0x000fe20008000800 */
[----:B------:R-:W-:Y:S03]  /*2d0e0*/  HMMA.1688.F32.TF32 R220, R232, R30, R68 ;  /* 0x0000001ee8dc723c */ /* 0x000fe60000081044 */
[----:B------:R-:W-:Y:S04]  /*2d0f0*/  LDS R45, [R2+UR7+0x7080] ;  /* 0x00708007022d7984 */ /* 0x000fe80008000800 */
[----:B------:R-:W1:Y:S04]  /*2d100*/  LDS R47, [R2+UR7+0x7880] ;  /* 0x00788007022f7984 */ /* 0x000e680008000800 */
[----:B------:R-:W-:Y:S04]  /*2d110*/  LDS R48, [R0+UR7+0x7100] ;  /* 0x0071000700307984 */ /* 0x000fe80008000800 */
[----:B------:R-:W-:Y:S03]  /*2d120*/  LDS R50, [R0+UR7+0x7900] ;  /* 0x0079000700327984 */ /* 0x000fe60008000800 */
[----:B------:R-:W-:Y:S01]  /*2d130*/  IMAD.MOV.U32 R16, RZ, RZ, R40 ;  /* 0x000000ffff107224 */ /* 0x000fe200078e0028 */
[----:B------:R-:W-:Y:S01]  /*2d140*/  MOV R17, R41 ;  /* 0x0000002900117202 */ /* 0x000fe20000000f00 */
[----:B------:R-:W-:Y:S01]  /*2d150*/  IMAD.MOV.U32 R243, RZ, RZ, R42 ;  /* 0x000000fffff37224 */ /* 0x000fe200078e002a */
[----:B------:R-:W-:Y:S01]  /*2d160*/  MOV R21, R43 ;  /* 0x0000002b00157202 */ /* 0x000fe20000000f00 */
[----:B------:R-:W-:Y:S01]  /*2d170*/  LDS R49, [R6+UR7+0x7100] ;  /* 0x0071000706317984 */ /* 0x000fe20008000800 */
[----:B------:R-:W-:Y:S03]  /*2d180*/  HMMA.1688.F32.TF32 R40, R228, R14, R52 ;  /* 0x0000000ee428723c */ /* 0x000fe60000081034 */
[----:B------:R-:W-:-:S15]  /*2d190*/  LDS R51, [R6+UR7+0x7900] ;  /* 0x0079000706337984 */ /* 0x000fde0008000800 */
[----:B------:R-:W-:-:S06]  /*2d1a0*/  NOP ;  /* 0x0000000000007918 */ /* 0x000fcc0000000000 */
[----:B------:R-:W-:Y:S01]  /*2d1b0*/  IMAD.MOV.U32 R20, RZ, RZ, R40 ;  /* 0x000000ffff147224 */ /* 0x000fe200078e0028 */
[----:B------:R-:W-:Y:S01]  /*2d1c0*/  MOV R5, R41 ;  /* 0x0000002900057202 */ /* 0x000fe20000000f00 */
[----:B------:R-:W-:Y:S01]  /*2d1d0*/  IMAD.MOV.U32 R4, RZ, RZ, R42 ;  /* 0x000000ffff047224 */ /* 0x000fe200078e002a */
[----:B------:R-:W-:Y:S02]  /*2d1e0*/  MOV R3, R43 ;  /* 0x0000002b00037202 */ /* 0x000fe40000000f00 */
[----:B------:R-:W-:Y:S06]  /*2d1f0*/  HMMA.1688.F32.TF32 R40, R228, R10, R56 ;  /* 0x0000000ae428723c */ /* 0x000fec0000081038 */
[----:B------:R-:W-:Y:S01]  /*2d200*/  HMMA.1688.F32.TF32 R228, R232, R22, R60 ;  /* 0x00000016e8e4723c */ /* 0x000fe2000008103c */
[----:B------:R-:W-:Y:S04]  /*2d210*/  STL.64 [R1+0x1ea8], R242 ;  /* 0x001ea8f201007387 */ /* 0x000fe80000100a00 */
[----:B------:R-:W-:Y:S04]  /*2d220*/  LDS R232, [R0+UR7+0x7180] ;  /* 0x0071800700e87984 */ /* 0x000fe80008000800 */
[----:B------:R-:W-:Y:S09]  /*2d230*/  LDS R234, [R0+UR7+0x7980] ;  /* 0x0079800700ea7984 */ /* 0x000ff20008000800 */
[----:B------:R-:W-:Y:S01]  /*2d240*/  MOV R240, R43 ;  /* 0x0000002b00f07202 */ /* 0x000fe20000000f00 */
[----:B------:R-:W-:Y:S01]  /*2d250*/  IMAD.MOV.U32 R239, RZ, RZ, R42 ;  /* 0x000000ffffef7224 */ /* 0x000fe200078e002a */
[----:B------:R-:W-:Y:S01]  /*2d260*/  MOV R238, R41 ;  /* 0x0000002900ee7202 */ /* 0x000fe20000000f00 */
[----:B------:R-:W-:Y:S01]  /*2d270*/  IMAD.MOV.U32 R237, RZ, RZ, R40 ;  /* 0x000000ffffed7224 */ /* 0x000fe200078e0028 */
[----:B------:R-:W-:Y:S04]  /*2d280*/  LDS R233, [R6+UR7+0x7180] ;  /* 0x0071800706e97984 */ /* 0x000fe80008000800 */
[----:B------:R2:W-:Y:S04]  /*2d290*/  STL.64 [R1+0x1ea0], R240 ;  /* 0x001ea0f001007387 */ /* 0x0005e80000100a00 */
[----:B------:R-:W-:Y:S04]  /*2d2a0*/  STL.64 [R1+0x1e98], R238 ;  /* 0x001e98ee01007387 */ /* 0x000fe80000100a00 */
[----:B------:R3:W-:Y:S04]  /*2d2b0*/  STL.64 [R1+0x1e90], R236 ;  /* 0x001e90ec01007387 */ /* 0x0007e80000100a00 */
[----:B------:R-:W-:Y:S04]  /*2d2c0*/  STL [R1+0x1e58], R228 ;  /* 0x001e58e401007387 */ /* 0x000fe80000100800 */
[----:B------:R-:W-:Y:S01]  /*2d2d0*/  STL [R1+0x1e54], R229 ;  /* 0x001e54e501007387 */ /* 0x000fe20000100800 */
[----:B--2---:R-:W-:-:S03]  /*2d2e0*/  IMAD.MOV.U32 R240, RZ, RZ, R189 ;  /* 0x000000fffff07224 */ /* 0x004fc600078e00bd */
[----:B------:R-:W-:Y:S01]  /*2d2f0*/  STL [R1+0x1e50], R230 ;  /* 0x001e50e601007387 */ /* 0x000fe20000100800 */
[----:B------:R-:W-:-:S03]  /*2d300*/  MOV R241, R190 ;  /* 0x000000be00f17202 */ /* 0x000fc60000000f00 */
[----:B------:R-:W-:Y:S01]  /*2d310*/  STL [R1+0x1e4c], R231 ;  /* 0x001e4ce701007387 */ /* 0x000fe20000100800 */
[----:B------:R-:W-:-:S03]  /*2d320*/  IMAD.MOV.U32 R242, RZ, RZ, R191 ;  /* 0x000000fffff27224 */ /* 0x000fc600078e00bf */
[----:B------:R-:W-:Y:S04]  /*2d330*/  STL [R1+0x1e5c], R226 ;  /* 0x001e5ce201007387 */ /* 0x000fe80000100800 */
[----:B------:R-:W-:Y:S04]  /*2d340*/  STL [R1+0x1e48], R227 ;  /* 0x001e48e301007387 */ /* 0x000fe80000100800 */
[----:B------:R-:W2:Y:S04]  /*2d350*/  LDL.LU R189, [R1+0x1ee0] ;  /* 0x001ee00001bd7983 */ /* 0x000ea80000300800 */
[----:B------:R-:W2:Y:S04]  /*2d360*/  LDL.LU R190, [R1+0x1edc] ;  /* 0x001edc0001be7983 */ /* 0x000ea80000300800 */
[----:B------:R-:W2:Y:S04]  /*2d370*/  LDL.LU R191, [R1+0x1ed8] ;  /* 0x001ed80001bf7983 */ /* 0x000ea80000300800 */
[----:B------:R-:W2:Y:S01]  /*2d380*/  LDS R235, [R6+UR7+0x7980] ;  /* 0x0079800706eb7984 */ /* 0x000ea20008000800 */
[----:B------:R-:W-:Y:S01]  /*2d390*/  MOV R243, R203 ;  /* 0x000000cb00f37202 */ /* 0x000fe20000000f00 */
[----:B---3--:R-:W-:Y:S01]  /*2d3a0*/  IMAD.MOV.U32 R236, RZ, RZ, R196 ;  /* 0x000000ffffec7224 */ /* 0x008fe200078e00c4 */
[----:B------:R-:W-:Y:S01]  /*2d3b0*/  MOV R237, R197 ;  /* 0x000000c500ed7202 */ /* 0x000fe20000000f00 */
[----:B------:R-:W3:Y:S01]  /*2d3c0*/  LDL.LU R203, [R1+0x1ed4] ;  /* 0x001ed40001cb7983 */ /* 0x000ee20000300800 */
[----:B------:R-:W-:Y:S01]  /*2d3d0*/  IMAD.MOV.U32 R238, RZ, RZ, R198 ;  /* 0x000000ffffee7224 */ /* 0x000fe200078e00c6 */
[----:B------:R-:W-:-:S02]  /*2d3e0*/  MOV R239, R192 ;  /* 0x000000c000ef7202 */ /* 0x000fc40000000f00 */
[----:B------:R-:W4:Y:S04]  /*2d3f0*/  LDL.LU R196, [R1+0x1ed0] ;  /* 0x001ed00001c47983 */ /* 0x000f280000300800 */
[----:B------:R-:W4:Y:S04]  /*2d400*/  LDL.LU R197, [R1+0x1ecc] ;  /* 0x001ecc0001c57983 */ /* 0x000f280000300800 */
[----:B------:R-:W4:Y:S04]  /*2d410*/  LDL.LU R198, [R1+0x1ec8] ;  /* 0x001ec80001c67983 */ /* 0x000f280000300800 */
[----:B------:R-:W4:Y:S01]  /*2d420*/  LDL.LU R192, [R1+0x1ec4] ;  /* 0x001ec40001c07983 */ /* 0x000f220000300800 */
[C---:B-1----:R-:W-:Y:S03]  /*2d430*/  HMMA.1688.F32.TF32 R52, R44.reuse, R22, R92 ;  /* 0x000000162c34723c */ /* 0x042fe6000008105c */
[----:B------:R-:W-:Y:S04]  /*2d440*/  LDS R40, [R7+UR7+0x7100] ;  /* 0x0071000707287984 */ /* 0x000fe80008000800 */
[----:B------:R-:W-:Y:S04]  /*2d450*/  LDS R42, [R7+UR7+0x7900] ;  /* 0x00790007072a7984 */ /* 0x000fe80008000800 */
[----:B------:R-:W-:Y:S04]  /*2d460*/  LDS R41, [R2+UR7+0x7100] ;  /* 0x0071000702297984 */ /* 0x000fe80008000800 */
[----:B------:R-:W1:Y:S01]  /*2d470*/  LDS R43, [R2+UR7+0x7900] ;  /* 0x00790007022b7984 */ /* 0x000e620008000800 */
[C---:B------:R-:W-:Y:S03]  /*2d480*/  HMMA.1688.F32.TF32 R104, R44.reuse, R26, R104 ;  /* 0x0000001a2c68723c */ /* 0x040fe60000081068 */
[----:B------:R-:W-:Y:S03]  /*2d490*/  LDS R92, [R0+UR7+0x8080] ;  /* 0x00808007005c7984 */ /* 0x000fe60008000800 */
[----:B------:R-:W-:Y:S01]  /*2d4a0*/  HMMA.1688.F32.TF32 R108, R44, R38, R108 ;  /* 0x000000262c6c723c */ /* 0x000fe2000008106c */
[----:B------:R-:W-:Y:S01]  /*2d4b0*/  LDS R94, [R0+UR7+0x8880] ;  /* 0x00888007005e7984 */ /* 0x000fe20008000800 */
[----:B------:R-:W-:Y:S01]  /*2d4c0*/  IMAD.MOV.U32 R33, RZ, RZ, R52 ;  /* 0x000000ffff217224 */ /* 0x000fe200078e0034 */
[----:B------:R-:W-:-:S03]  /*2d4d0*/  MOV R32, R53 ;  /* 0x0000003500207202 */ /* 0x000fc60000000f00 */
[----:B--2---:R-:W-:Y:S01]  /*2d4e0*/  HMMA.1688.F32.TF32 R188, R232, R22, R188 ;  /* 0x00000016e8bc723c */ /* 0x004fe200000810bc */
[----:B------:R-:W-:Y:S04]  /*2d4f0*/  LDS R93, [R6+UR7+0x8080] ;  /* 0x00808007065d7984 */ /* 0x000fe80008000800 */
[----:B------:R-:W-:-:S15]  /*2d500*/  LDS R95, [R6+UR7+0x8880] ;  /* 0x00888007065f7984 */ /* 0x000fde0008000800 */
[----:B------:R-:W-:-:S03]  /*2d510*/  NOP ;  /* 0x0000000000007918 */ /* 0x000fc60000000000 */
[----:B------:R2:W-:Y:S04]  /*2d520*/  STL [R1+0x1d98], R188 ;  /* 0x001d98bc01007387 */ /* 0x0005e80000100800 */
[----:B------:R1:W-:Y:S04]  /*2d530*/  STL [R1+0x1d94], R189 ;  /* 0x001d94bd01007387 */ /* 0x0003e80000100800 */
[----:B------:R3:W-:Y:S01]  /*2d540*/  STL [R1+0x1d90], R190 ;  /* 0x001d90be01007387 */ /* 0x0007e20000100800 */
[----:B--2---:R-:W-:-:S03]  /*2d550*/  IMAD.MOV.U32 R188, RZ, RZ, R193 ;  /* 0x000000ffffbc7224 */ /* 0x004fc600078e00c1 */
[----:B------:R2:W-:Y:S01]  /*2d560*/  STL [R1+0x1d8c], R191 ;  /* 0x001d8cbf01007387 */ /* 0x0005e20000100800 */
[----:B-1----:R-:W-:-:S03]  /*2d570*/  MOV R189, R194 ;  /* 0x000000c200bd7202 */ /* 0x002fc60000000f00 */
[----:B------:R-:W4:Y:S01]  /*2d580*/  LDL.LU R193, [R1+0x1ec0] ;  /* 0x001ec00001c17983 */ /* 0x000f220000300800 */
[----:B---3--:R-:W-:-:S03]  /*2d590*/  IMAD.MOV.U32 R190, RZ, RZ, R195 ;  /* 0x000000ffffbe7224 */ /* 0x008fc600078e00c3 */
[----:B------:R-:W4:Y:S04]  /*2d5a0*/  LDL.LU R194, [R1+0x1ebc] ;  /* 0x001ebc0001c27983 */ /* 0x000f280000300800 */
[----:B------:R-:W4:Y:S01]  /*2d5b0*/  LDL.LU R195, [R1+0x1eb8] ;  /* 0x001eb80001c37983 */ /* 0x000f220000300800 */
[----:B--2---:R-:W-:-:S03]  /*2d5c0*/  MOV R191, R199 ;  /* 0x000000c700bf7202 */ /* 0x004fc60000000f00 */
[----:B------:R-:W2:Y:S04]  /*2d5d0*/  LDL.LU R199, [R1+0x1eb4] ;  /* 0x001eb40001c77983 */ /* 0x000ea80000300800 */
[----:B------:R-:W3:Y:S04]  /*2d5e0*/  LDL.LU R244, [R1+0x170] ;  /* 0x0001700001f47983 */ /* 0x000ee80000300800 */
[----:B------:R-:W3:Y:S04]  /*2d5f0*/  LDL.LU R245, [R1+0x174] ;  /* 0x0001740001f57983 */ /* 0x000ee80000300800 */
[----:B------:R-:W3:Y:S04]  /*2d600*/  LDL.LU R246, [R1+0x178] ;  /* 0x0001780001f67983 */ /* 0x000ee80000300800 */
[----:B------:R-:W3:Y:S01]  /*2d610*/  LDL.LU R252, [R1+0x1eb0] ;  /* 0x001eb00001fc7983 */ /* 0x000ee20000300800 */
[----:B------:R-:W-:Y:S01]  /*2d620*/  IMAD.MOV.U32 R29, RZ, RZ, R54 ;  /* 0x000000ffff1d7224 */ /* 0x000fe200078e0036 */
[----:B------:R-:W-:-:S02]  /*2d630*/  MOV R28, R55 ;  /* 0x00000037001c7202 */ /* 0x000fc40000000f00 */
        /* <DEDUP_REMOVED lines=9> */
[----:B------:R-:W-:Y:S01]  /*2d6d0*/  IMAD.MOV.U32 R37, RZ, RZ, R54 ;  /* 0x000000ffff257224 */ /* 0x000fe200078e0036 */
[----:B------:R-:W-:-:S02]  /*2d6e0*/  MOV R36, R55 ;  /* 0x0000003700247202 */ /* 0x000fc40000000f00 */
[----:B------:R-:W-:Y:S01]  /*2d6f0*/  HMMA.1688.F32.TF32 R52, R44, R30, R100 ;  /* 0x0000001e2c34723c */ /* 0x000fe20000081064 */
[----:B------:R-:W-:Y:S04]  /*2d700*/  LDS R100, [R7+UR7+0x7180] ;  /* 0x0071800707647984 */ /* 0x000fe80008000800 */
[----:B------:R-:W-:Y:S01]  /*2d710*/  LDS R102, [R7+UR7+0x7980] ;  /* 0x0079800707667984 */ /* 0x000fe20008000800 */
[----:B------:R-:W-:Y:S03]  /*2d720*/  HMMA.1688.F32.TF32 R200, R232, R26, R200 ;  /* 0x0000001ae8c8723c */ /* 0x000fe600000810c8 */
[----:B------:R-:W-:Y:S04]  /*2d730*/  LDS R101, [R2+UR7+0x7180] ;  /* 0x0071800702657984 */ /* 0x000fe80008000800 */
[----:B------:R-:W1:Y:S11]  /*2d740*/  LDS R103, [R2+UR7+0x7980] ;  /* 0x0079800702677984 */ /* 0x000e760008000800 */
[----:B------:R-:W-:Y:S01]  /*2d750*/  IMAD.MOV.U32 R226, RZ, RZ, R52 ;  /* 0x000000ffffe27224 */ /* 0x000fe200078e0034 */
[----:B------:R-:W-:Y:S01]  /*2d760*/  MOV R228, R53 ;  /* 0x0000003500e47202 */ /* 0x000fe20000000f00 */
[----:B------:R-:W-:Y:S01]  /*2d770*/  IMAD.MOV.U32 R229, RZ, RZ, R54 ;  /* 0x000000ffffe57224 */ /* 0x000fe200078e0036 */
[----:B------:R-:W-:-:S02]  /*2d780*/  MOV R230, R55 ;  /* 0x0000003700e67202 */ /* 0x000fc40000000f00 */
[-C--:B------:R-:W-:Y:S06]  /*2d790*/  HMMA.1688.F32.TF32 R52, R44, R10.reuse, R120 ;  /* 0x0000000a2c34723c */ /* 0x080fec0000081078 */
[C---:B------:R-:W-:Y:S06]  /*2d7a0*/  HMMA.1688.F32.TF32 R44, R48.reuse, R10, R152 ;  /* 0x0000000a302c723c */ /* 0x040fec0000081098 */
[----:B------:R-:W-:-:S15]  /*2d7b0*/  HMMA.1688.F32.TF32 R124, R48, R22, R124 ;  /* 0x00000016307c723c */ /* 0x000fde000008107c */
[----:B------:R-:W-:-:S03]  /*2d7c0*/  NOP ;  /* 0x0000000000007918 */ /* 0x000fc60000000000 */
[----:B------:R-:W-:Y:S01]  /*2d7d0*/  IMAD.MOV.U32 R155, RZ, RZ, R44 ;  /* 0x000000ffff9b7224 */ /* 0x000fe200078e002c */
[----:B------:R-:W-:Y:S01]  /*2d7e0*/  MOV R154, R45 ;  /* 0x0000002d009a7202 */ /* 0x000fe20000000f00 */
[----:B------:R-:W-:Y:S01]  /*2d7f0*/  IMAD.MOV.U32 R153, RZ, RZ, R46 ;  /* 0x000000ffff997224 */ /* 0x000fe200078e002e */
[----:B------:R-:W-:Y:S02]  /*2d800*/  MOV R152, R47 ;  /* 0x0000002f00987202 */ /* 0x000fe40000000f00 */
[----:B------:R-:W-:Y:S01]  /*2d810*/  HMMA.1688.F32.TF32 R44, R40, R10, R184 ;  /* 0x0000000a282c723c */ /* 0x000fe200000810b8 */
[----:B------:R-:W-:Y:S01]  /*2d820*/  IMAD.MOV.U32 R123, RZ, RZ, R52 ;  /* 0x000000ffff7b7224 */ /* 0x000fe200078e0034 */
[----:B------:R-:W-:Y:S01]  /*2d830*/  MOV R122, R53 ;  /* 0x00000035007a7202 */ /* 0x000fe20000000f00 */
[----:B------:R-:W-:Y:S01]  /*2d840*/  IMAD.MOV.U32 R121, RZ, RZ, R54 ;  /* 0x000000ffff797224 */ /* 0x000fe200078e0036 */
[----:B------:R-:W-:Y:S02]  /*2d850*/  MOV R120, R55 ;  /* 0x0000003700787202 */ /* 0x000fe40000000f00 */
[C---:B------:R-:W-:Y:S06]  /*2d860*/  HMMA.1688.F32.TF32 R128, R48.reuse, R18, R128 ;  /* 0x000000123080723c */ /* 0x040fec0000081080 */
[C---:B------:R-:W-:Y:S06]  /*2d870*/  HMMA.1688.F32.TF32 R132, R48.reuse, R30, R132 ;  /* 0x0000001e3084723c */ /* 0x040fec0000081084 */
        /* <DEDUP_REMOVED lines=8> */
[----:B------:R-:W-:Y:S01]  /*2d900*/  IMAD.MOV.U32 R185, RZ, RZ, R46 ;  /* 0x000000ffffb97224 */ /* 0x000fe200078e002e */
[----:B------:R-:W-:-:S02]  /*2d910*/  MOV R184, R47 ;  /* 0x0000002f00b87202 */ /* 0x000fc40000000f00 */
        /* <DEDUP_REMOVED lines=8> */
[-C--:B-1----:R-:W-:Y:S06]  /*2d9a0*/  HMMA.1688.F32.TF32 R188, R100, R18.reuse, R188 ;  /* 0x0000001264bc723c */ /* 0x082fec00000810bc */
[C---:B----4-:R-:W-:Y:S06]  /*2d9b0*/  HMMA.1688.F32.TF32 R192, R232.reuse, R18, R192 ;  /* 0x00000012e8c0723c */ /* 0x050fec00000810c0 */
[C---:B--2---:R-:W-:Y:S01]  /*2d9c0*/  HMMA.1688.F32.TF32 R196, R232.reuse, R30, R196 ;  /* 0x0000001ee8c4723c */ /* 0x044fe200000810c4 */
[----:B---3--:R-:W1:Y:S04]  /*2d9d0*/  LDSM.16.M88.4 R52, [R252+UR7+0x20100] ;  /* 0x02010007fc34783b */ /* 0x008e680008000200 */
[----:B------:R-:W2:Y:S04]  /*2d9e0*/  LDSM.16.M88.4 R48, [R252+UR7+0x22100] ;  /* 0x02210007fc30783b */ /* 0x000ea80008000200 */
[----:B------:R-:W3:Y:S04]  /*2d9f0*/  LDSM.16.M88.4 R60, [R252+UR7+0x24100] ;  /* 0x02410007fc3c783b */ /* 0x000ee80008000200 */
[----:B------:R-:W4:Y:S04]  /*2da00*/  LDSM.16.M88.4 R56, [R252+UR7+0x26100] ;  /* 0x02610007fc38783b */ /* 0x000f280008000200 */
[----:B------:R-:W4:Y:S01]  /*2da10*/  LDSM.16.M88.4 R68, [R252+UR7+0x28100] ;  /* 0x02810007fc44783b */ /* 0x000f220008000200 */
[----:B------:R-:W-:Y:S03]  /*2da20*/  HMMA.1688.F32.TF32 R232, R232, R10, R216 ;  /* 0x0000000ae8e8723c */ /* 0x000fe600000810d8 */
[----:B------:R-:W4:Y:S04]  /*2da30*/  LDSM.16.M88.4 R64, [R252+UR7+0x2a100] ;  /* 0x02a10007fc40783b */ /* 0x000f280008000200 */
[----:B------:R-:W-:Y:S04]  /*2da40*/  STL [R1+0x1da8], R192 ;  /* 0x001da8c001007387 */ /* 0x000fe80000100800 */
[----:B------:R-:W4:Y:S04]  /*2da50*/  LDSM.16.M88.4 R44, [R252+UR7+0x2c100] ;  /* 0x02c10007fc2c783b */ /* 0x000f280008000200 */
[----:B------:R-:W-:Y:S04]  /*2da60*/  STL [R1+0x1da4], R193 ;  /* 0x001da4c101007387 */ /* 0x000fe80000100800 */
[----:B------:R-:W-:Y:S04]  /*2da70*/  STL [R1+0x1da0], R194 ;  /* 0x001da0c201007387 */ /* 0x000fe80000100800 */
[----:B------:R-:W4:Y:S04]  /*2da80*/  LDSM.16.M88.4 R40, [R252+UR7+0x2e100] ;  /* 0x02e10007fc28783b */ /* 0x000f280008000200 */
[----:B------:R1:W-:Y:S04]  /*2da90*/  STL [R1+0x1d9c], R195 ;  /* 0x001d9cc301007387 */ /* 0x0003e80000100800 */
        /* <DEDUP_REMOVED lines=16> */
[----:B-1----:R-:W-:Y:S03]  /*2dba0*/  HMMA.1688.F32.TF32 R192, R100, R22, R244 ;  /* 0x0000001664c0723c */ /* 0x002fe600000810f4 */
        /* <DEDUP_REMOVED lines=26> */
[----:B------:R1:W-:Y:S04]  /*2dd50*/  STL.64 [R1+0x170], R192 ;  /* 0x000170c001007387 */ /* 0x0003e80000100a00 */
[----:B------:R3:W-:Y:S04]  /*2dd60*/  STL.64 [R1+0x178], R194 ;  /* 0x000178c201007387 */ /* 0x0007e80000100a00 */
[----:B------:R-:W2:Y:S01]  /*2dd70*/  LDL.LU R245, [R1+0xb4] ;  /* 0x0000b40001f57983 */ /* 0x000ea20000300800 */
[----:B-1----:R-:W-:Y:S01]  /*2dd80*/  MOV R193, R188 ;  /* 0x000000bc00c17202 */ /* 0x002fe20000000f00 */
[----:B------:R-:W-:-:S02]  /*2dd90*/  IMAD.MOV.U32 R188, RZ, RZ, R191 ;  /* 0x000000ffffbc7224 */ /* 0x000fc400078e00bf */
[----:B------:R-:W2:Y:S01]  /*2dda0*/  LDL.LU R246, [R1+0xb8] ;  /* 0x0000b80001f67983 */ /* 0x000ea20000300800 */
[----:B---3--:R-:W-:Y:S01]  /*2ddb0*/  MOV R195, R190 ;  /* 0x000000be00c37202 */ /* 0x008fe20000000f00 */
[----:B------:R-:W-:Y:S02]  /*2ddc0*/  IMAD.MOV.U32 R194, RZ, RZ, R189 ;  /* 0x000000ffffc27224 */ /* 0x000fe400078e00bd */
[----:B------:R-:W2:Y:S04]  /*2ddd0*/  LDL.LU R247, [R1+0xbc] ;  /* 0x0000bc0001f77983 */ /* 0x000ea80000300800 */
        /* <DEDUP_REMOVED lines=17> */
[C---:B-1----:R-:W-:Y:S01]  /*2def0*/  HMMA.1688.F32.TF32 R192, R100.reuse, R26, R240 ;  /* 0x0000001a64c0723c */ /* 0x042fe200000810f0 */
        /* <DEDUP_REMOVED lines=8> */
[C---:B--2---:R-:W-:Y:S03]  /*2df80*/  HMMA.1688.F32.TF32 R208, R100.reuse, R38, R244 ;  /* 0x0000002664d0723c */ /* 0x044fe600000810f4 */
[----:B------:R-:W2:Y:S04]  /*2df90*/  LDL.LU R244, [R1+0x30] ;  /* 0x0000300001f47983 */ /* 0x000ea80000300800 */
[----:B------:R-:W2:Y:S04]  /*2dfa0*/  LDL.LU R245, [R1+0x34] ;  /* 0x0000340001f57983 */ /* 0x000ea80000300800 */
[----:B------:R-:W2:Y:S04]  /*2dfb0*/  LDL.LU R246, [R1+0x38] ;  /* 0x0000380001f67983 */ /* 0x000ea80000300800 */
[----:B------:R-:W2:Y:S01]  /*2dfc0*/  LDL.LU R247, [R1+0x3c] ;  /* 0x00003c0001f77983 */ /* 0x000ea20000300800 */
[----:B---3--:R-:W-:Y:S08]  /*2dfd0*/  HMMA.1688.F32.TF32 R216, R100, R34, R204 ;  /* 0x0000002264d8723c */ /* 0x008ff000000810cc */
[----:B------:R-:W-:-:S15]  /*2dfe0*/  MOV R203, R211 ;  /* 0x000000d300cb7202 */ /* 0x000fde0000000f00 */
[----:B------:R-:W-:-:S01]  /*2dff0*/  NOP ;  /* 0x0000000000007918 */ /* 0x000fc20000000000 */
[----:B------:R-:W-:Y:S01]  /*2e000*/  IMAD.MOV.U32 R211, RZ, RZ, R216 ;  /* 0x000000ffffd37224 */ /* 0x000fe200078e00d8 */
[----:B------:R-:W-:Y:S01]  /*2e010*/  MOV R204, R217 ;  /* 0x000000d900cc7202 */ /* 0x000fe20000000f00 */
[----:B------:R-:W-:Y:S01]  /*2e020*/  IMAD.MOV.U32 R205, RZ, RZ, R218 ;  /* 0x000000ffffcd7224 */ /* 0x000fe200078e00da */
[----:B------:R-:W-:Y:S02]  /*2e030*/  MOV R206, R219 ;  /* 0x000000db00ce7202 */ /* 0x000fe40000000f00 */
[C---:B----4-:R-:W-:Y:S06]  /*2e040*/  HMMA.1688.F32.TF32 R216, R100.reuse, R14, R212 ;  /* 0x0000000e64d8723c */ /* 0x050fec00000810d4 */
[----:B------:R-:W-:Y:S01]  /*2e050*/  HMMA.1688.F32.TF32 R100, R100, R10, R232 ;  /* 0x0000000a6464723c */ /* 0x000fe200000810e8 */
[----:B------:R-:W-:Y:S01]  /*2e060*/  IMAD.MOV.U32 R200, RZ, RZ, R208 ;  /* 0x000000ffffc87224 */ /* 0x000fe200078e00d0 */
[----:B------:R-:W-:Y:S01]  /*2e070*/  MOV R201, R209 ;  /* 0x000000d100c97202 */ /* 0x000fe20000000f00 */
[----:B------:R-:W-:-:S15]  /*2e080*/  IMAD.MOV.U32 R202, RZ, RZ, R210 ;  /* 0x000000ffffca7224 */ /* 0x000fde00078e00d2 */
[----:B------:R-:W-:Y:S01]  /*2e090*/  IMAD.MOV.U32 R207, RZ, RZ, R216 ;  /* 0x000000ffffcf7224 */ /* 0x000fe200078e00d8 */
[----:B------:R-:W-:Y:S01]  /*2e0a0*/  MOV R215, R217 ;  /* 0x000000d900d77202 */ /* 0x000fe20000000f00 */
[----:B------:R-:W3:Y:S01]  /*2e0b0*/  LDL.LU R216, [R1+0x20] ;  /* 0x0000200001d87983 */ /* 0x000ee20000300800 */
[----:B------:R-:W-:Y:S01]  /*2e0c0*/  IMAD.MOV.U32 R54, RZ, RZ, R218 ;  /* 0x000000ffff367224 */ /* 0x000fe200078e00da */
[----:B------:R-:W-:Y:S02]  /*2e0d0*/  MOV R55, R219 ;  /* 0x000000db00377202 */ /* 0x000fe40000000f00 */
[----:B------:R-:W3:Y:S01]  /*2e0e0*/  LDL.LU R217, [R1+0x24] ;  /* 0x0000240001d97983 */ /* 0x000ee20000300800 */
[----:B------:R-:W-:Y:S01]  /*2e0f0*/  IMAD.MOV.U32 R214, RZ, RZ, R100 ;  /* 0x000000ffffd67224 */ /* 0x000fe200078e0064 */
[----:B------:R-:W-:Y:S02]  /*2e100*/  MOV R208, R101 ;  /* 0x0000006500d07202 */ /* 0x000fe40000000f00 */
[----:B------:R-:W3:Y:S01]  /*2e110*/  LDL.LU R218, [R1+0x28] ;  /* 0x0000280001da7983 */ /* 0x000ee20000300800 */
[----:B------:R-:W-:-:S03]  /*2e120*/  IMAD.MOV.U32 R209, RZ, RZ, R102 ;  /* 0x000000ffffd17224 */ /* 0x000fc600078e0066 */
[----:B------:R-:W3:Y:S01]  /*2e130*/  LDL.LU R219, [R1+0x2c] ;  /* 0x00002c0001db7983 */ /* 0x000ee20000300800 */
[----:B------:R-:W-:-:S03]  /*2e140*/  MOV R210, R103 ;  /* 0x0000006700d27202 */ /* 0x000fc60000000f00 */
[----:B------:R-:W4:Y:S04]  /*2e150*/  LDL.LU R100, [R1+0x40] ;  /* 0x0000400001647983 */ /* 0x000f280000300800 */
[----:B------:R-:W4:Y:S04]  /*2e160*/  LDL.LU R101, [R1+0x44] ;  /* 0x0000440001657983 */ /* 0x000f280000300800 */
[----:B------:R-:W4:Y:S04]  /*2e170*/  LDL.LU R102, [R1+0x48] ;  /* 0x0000480001667983 */ /* 0x000f280000300800 */
[----:B------:R-:W4:Y:S01]  /*2e180*/  LDL.LU R103, [R1+0x4c] ;  /* 0x00004c0001677983 */ /* 0x000f220000300800 */
[C---:B------:R-:W-:Y:S06]  /*2e190*/  HMMA.1688.F32.TF32 R240, R248.reuse, R52, R240 ;  /* 0x00000034f8f0723c */ /* 0x040fec00000810f0 */
[----:B------:R-:W-:-:S15]  /*2e1a0*/  HMMA.1688.F32.TF32 R236, R248, R48, R236 ;  /* 0x00000030f8ec723c */ /* 0x000fde00000810ec */
[----:B------:R-:W-:-:S03]  /*2e1b0*/  NOP ;  /* 0x0000000000007918 */ /* 0x000fc60000000000 */
[----:B------:R-:W-:Y:S01]  /*2e1c0*/  IMAD.MOV.U32 R212, RZ, RZ, R242 ;  /* 0x000000ffffd47224 */ /* 0x000fe200078e00f2 */
[----:B------:R-:W-:Y:S01]  /*2e1d0*/  MOV R213, R243 ;  /* 0x000000f300d57202 */ /* 0x000fe20000000f00 */
[----:B------:R-:W-:Y:S01]  /*2e1e0*/  IMAD.MOV.U32 R234, RZ, RZ, R240 ;  /* 0x000000ffffea7224 */ /* 0x000fe200078e00f0 */
[----:B------:R-:W-:Y:S01]  /*2e1f0*/  MOV R235, R241 ;  /* 0x000000f100eb7202 */ /* 0x000fe20000000f00 */
[----:B------:R-:W3:Y:S02]  /*2e200*/  LDL.LU.64 R242, [R1+0x1ea8] ;  /* 0x001ea80001f27983 */ /* 0x000ee40000300a00 */
[----:B------:R-:W-:Y:S01]  /*2e210*/  IMAD.MOV.U32 R232, RZ, RZ, R238 ;  /* 0x000000ffffe87224 */ /* 0x000fe200078e00ee */
[----:B------:R-:W-:Y:S01]  /*2e220*/  MOV R233, R239 ;  /* 0x000000ef00e97202 */ /* 0x000fe20000000f00 */
[----:B------:R-:W3:Y:S01]  /*2e230*/  LDL.LU.64 R240, [R1+0x1ea0] ;  /* 0x001ea00001f07983 */ /* 0x000ee20000300a00 */
[----:B------:R-:W-:Y:S01]  /*2e240*/  IMAD.MOV.U32 R50, RZ, RZ, R236 ;  /* 0x000000ffff327224 */ /* 0x000fe200078e00ec */
[----:B------:R-:W-:-:S02]  /*2e250*/  MOV R51, R237 ;  /* 0x000000ed00337202 */ /* 0x000fc40000000f00 */
[----:B------:R-:W3:Y:S04]  /*2e260*/  LDL.LU.64 R238, [R1+0x1e98] ;  /* 0x001e980001ee7983 */ /* 0x000ee80000300a00 */
[----:B------:R-:W3:Y:S01]  /*2e270*/  LDL.LU.64 R236, [R1+0x1e90] ;  /* 0x001e900001ec7983 */ /* 0x000ee20000300a00 */
[----:B----4-:R-:W-:-:S15]  /*2e280*/  HMMA.1688.F32.TF32 R100, R248, R60, R100 ;  /* 0x0000003cf864723c */ /* 0x010fde0000081064 */
[----:B------:R-:W-:-:S09]  /*2e290*/  NOP ;  /* 0x0000000000007918 */ /* 0x000fd20000000000 */
[----:B------:R-:W-:Y:S01]  /*2e2a0*/  IMAD.MOV.U32 R58, RZ, RZ, R100 ;  /* 0x000000ffff3a7224 */ /* 0x000fe200078e0064 */
[----:B------:R-:W-:Y:S01]  /*2e2b0*/  MOV R59, R101 ;  /* 0x00000065003b7202 */ /* 0x000fe20000000f00 */
[----:B------:R-:W-:Y:S01]  /*2e2c0*/  IMAD.MOV.U32 R62, RZ, RZ, R102 ;  /* 0x000000ffff3e7224 */ /* 0x000fe200078e0066 */
[----:B------:R-:W-:Y:S02]  /*2e2d0*/  MOV R63, R103 ;  /* 0x00000067003f7202 */ /* 0x000fe40000000f00 */
[C---:B--2---:R-:W-:Y:S01]  /*2e2e0*/  HMMA.1688.F32.TF32 R100, R248.reuse, R56, R244 ;  /* 0x00000038f864723c */ /* 0x044fe200000810f4 */
[----:B------:R-:W2:Y:S04]  /*2e2f0*/  LDL.LU R244, [R1+0x10] ;  /* 0x0000100001f47983 */ /* 0x000ea80000300800 */
[----:B------:R-:W2:Y:S04]  /*2e300*/  LDL.LU R245, [R1+0x14] ;  /* 0x0000140001f57983 */ /* 0x000ea80000300800 */
[----:B------:R-:W2:Y:S04]  /*2e310*/  LDL.LU R246, [R1+0x18] ;  /* 0x0000180001f67983 */ /* 0x000ea80000300800 */
[----:B------:R-:W2:Y:S01]  /*2e320*/  LDL.LU R247, [R1+0x1c] ;  /* 0x00001c0001f77983 */ /* 0x000ea20000300800 */
[----:B---3--:R-:W-:Y:S10]  /*2e330*/  HMMA.1688.F32.TF32 R216, R248, R68, R216 ;  /* 0x00000044f8d8723c */ /* 0x008ff400000810d8 */
[----:B------:R-:W-:Y:S01]  /*2e340*/  IMAD.MOV.U32 R66, RZ, RZ, R100 ;  /* 0x000000ffff427224 */ /* 0x000fe200078e0064 */
[----:B------:R-:W-:Y:S01]  /*2e350*/  MOV R67, R101 ;  /* 0x0000006500437202 */ /* 0x000fe20000000f00 */
[----:B------:R-:W3:Y:S01]  /*2e360*/  LDL.LU R100, [R1] ;  /* 0x0000000001647983 */ /* 0x000ee20000300800 */
[----:B------:R-:W-:Y:S01]  /*2e370*/  IMAD.MOV.U32 R70, RZ, RZ, R102 ;  /* 0x000000ffff467224 */ /* 0x000fe200078e0066 */
[----:B------:R-:W-:-:S02]  /*2e380*/  MOV R71, R103 ;  /* 0x0000006700477202 */ /* 0x000fc40000000f00 */
[----:B------:R-:W3:Y:S04]  /*2e390*/  LDL.LU R101, [R1+0x4] ;  /* 0x0000040001657983 */ /* 0x000ee80000300800 */
[----:B------:R-:W3:Y:S04]  /*2e3a0*/  LDL.LU R102, [R1+0x8] ;  /* 0x0000080001667983 */ /* 0x000ee80000300800 */
[----:B------:R-:W3:Y:S01]  /*2e3b0*/  LDL.LU R103, [R1+0xc] ;  /* 0x00000c0001677983 */ /* 0x000ee20000300800 */
[----:B------:R-:W-:Y:S01]  /*2e3c0*/  IMAD.MOV.U32 R42, RZ, RZ, R216 ;  /* 0x000000ffff2a7224 */ /* 0x000fe200078e00d8 */
[----:B------:R-:W-:Y:S01]  /*2e3d0*/  MOV R43, R217 ;  /* 0x000000d9002b7202 */ /* 0x000fe20000000f00 */
[----:B------:R-:W-:Y:S01]  /*2e3e0*/  IMAD.MOV.U32 R216, RZ, RZ, R237 ;  /* 0x000000ffffd87224 */ /* 0x000fe200078e00ed */
[----:B------:R-:W4:Y:S01]  /*2e3f0*/  LDL.LU R10, [R1+0x148] ;  /* 0x00014800010a7983 */ /* 0x000f220000300800 */
[----:B------:R-:W-:Y:S01]  /*2e400*/  IMAD.MOV.U32 R46, RZ, RZ, R218 ;  /* 0x000000ffff2e7224 */ /* 0x000fe200078e00da */
[----:B------:R-:W-:-:S02]  /*2e410*/  MOV R217, R238 ;  /* 0x000000ee00d97202 */ /* 0x000fc40000000f00 */
[----:B------:R-:W4:Y:S01]  /*2e420*/  LDL.LU R11, [R1+0x14c] ;  /* 0x00014c00010b7983 */ /* 0x000f220000300800 */
[----:B------:R-:W-:Y:S01]  /*2e430*/  MOV R47, R219 ;  /* 0x000000db002f7202 */ /* 0x000fe20000000f00 */
[----:B------:R-:W-:Y:S02]  /*2e440*/  IMAD.MOV.U32 R218, RZ, RZ, R239 ;  /* 0x000000ffffda7224 */ /* 0x000fe400078e00ef */
[----:B------:R-:W4:Y:S01]  /*2e450*/  LDL.LU R237, [R1+0x1e88] ;  /* 0x001e880001ed7983 */ /* 0x000f220000300800 */
[----:B------:R-:W-:Y:S01]  /*2e460*/  MOV R219, R240 ;  /* 0x000000f000db7202 */ /* 0x000fe20000000f00 */
[----:B------:R-:W-:Y:S02]  /*2e470*/  IMAD.MOV.U32 R26, RZ, RZ, R241 ;  /* 0x000000ffff1a7224 */ /* 0x000fe400078e00f1 */
[----:B------:R-:W4:Y:S01]  /*2e480*/  LDL.LU R238, [R1+0x1e84] ;  /* 0x001e840001ee7983 */ /* 0x000f220000300800 */
[----:B------:R-:W-:-:S03]  /*2e490*/  MOV R27, R242 ;  /* 0x000000f2001b7202 */ /* 0x000fc60000000f00 */
[----:B------:R-:W4:Y:S01]  /*2e4a0*/  LDL.LU R239, [R1+0x1e80] ;  /* 0x001e800001ef7983 */ /* 0x000f220000300800 */
[----:B------:R-:W-:-:S03]  /*2e4b0*/  MOV R189, R196 ;  /* 0x000000c400bd7202 */ /* 0x000fc60000000f00 */
[----:B------:R-:W4:Y:S01]  /*2e4c0*/  LDL.LU R240, [R1+0x1e7c] ;  /* 0x001e7c0001f07983 */ /* 0x000f220000300800 */
[----:B------:R-:W-:Y:S01]  /*2e4d0*/  IMAD.MOV.U32 R190, RZ, RZ, R197 ;  /* 0x000000ffffbe7224 */ /* 0x000fe200078e00c5 */
[----:B------:R-:W-:Y:S02]  /*2e4e0*/  MOV R191, R198 ;  /* 0x000000c600bf7202 */ /* 0x000fe40000000f00 */
[----:B------:R-:W4:Y:S01]  /*2e4f0*/  LDL.LU R241, [R1+0x1e78] ;  /* 0x001e780001f17983 */ /* 0x000f220000300800 */
[----:B------:R-:W-:Y:S01]  /*2e500*/  IMAD.MOV.U32 R196, RZ, RZ, R192 ;  /* 0x000000ffffc47224 */ /* 0x000fe200078e00c0 */
[----:B------:R-:W-:Y:S02]  /*2e510*/  MOV R197, R193 ;  /* 0x000000c100c57202 */ /* 0x000fe40000000f00 */
[----:B------:R-:W4:Y:S01]  /*2e520*/  LDL.LU R242, [R1+0x1e74] ;  /* 0x001e740001f27983 */ /* 0x000f220000300800 */
[----:B------:R-:W-:Y:S01]  /*2e530*/  IMAD.MOV.U32 R198, RZ, RZ, R194 ;  /* 0x000000ffffc67224 */ /* 0x000fe200078e00c2 */
[----:B------:R-:W-:Y:S01]  /*2e540*/  MOV R192, R195 ;  /* 0x000000c300c07202 */ /* 0x000fe20000000f00 */
[----:B------:R-:W-:Y:S01]  /*2e550*/  IMAD.MOV.U32 R18, RZ, RZ, R243 ;  /* 0x000000ffff127224 */ /* 0x000fe200078e00f3 */
[----:B------:R-:W4:Y:S04]  /*2e560*/  LDL.LU R14, [R1+0xf8] ;  /* 0x0000f800010e7983 */ /* 0x000f280000300800 */
[----:B------:R-:W4:Y:S04]  /*2e570*/  LDL.LU R15, [R1+0xfc] ;  /* 0x0000fc00010f7983 */ /* 0x000f280000300800 */
[----:B------:R-:W4:Y:S01]  /*2e580*/  LDL.LU R243, [R1+0x1e70] ;  /* 0x001e700001f37983 */ /* 0x000f220000300800 */
[----:B--2---:R-:W-:-:S15]  /*2e590*/  HMMA.1688.F32.TF32 R244, R248, R64, R244 ;  /* 0x00000040f8f4723c */ /* 0x004fde00000810f4 */
[----:B------:R-:W-:-:S09]  /*2e5a0*/  NOP ;  /* 0x0000000000007918 */ /* 0x000fd20000000000 */
[----:B------:R-:W-:Y:S01]  /*2e5b0*/  MOV R194, R246 ;  /* 0x000000f600c27202 */ /* 0x000fe20000000f00 */
[----:B------:R-:W-:Y:S01]  /*2e5c0*/  IMAD.MOV.U32 R193, RZ, RZ, R247 ;  /* 0x000000ffffc17224 */ /* 0x000fe200078e00f7 */
[----:B------:R-:W-:Y:S01]  /*2e5d0*/  MOV R188, R244 ;  /* 0x000000f400bc7202 */ /* 0x000fe20000000f00 */
[----:B------:R-:W-:Y:S01]  /*2e5e0*/  IMAD.MOV.U32 R195, RZ, RZ, R245 ;  /* 0x000000ffffc37224 */ /* 0x000fe200078e00f5 */
[----:B------:R-:W2:Y:S04]  /*2e5f0*/  LDL.LU.64 R246, [R1+0x1e68] ;  /* 0x001e680001f67983 */ /* 0x000ea80000300a00 */
        /* <DEDUP_REMOVED lines=12> */
[C---:B------:R-:W-:Y:S01]  /*2e6c0*/  HMMA.1688.F32.TF32 R12, R96.reuse, R68, R24 ;  /* 0x00000044600c723c */ /* 0x040fe20000081018 */
[----:B------:R-:W-:Y:S04]  /*2e6d0*/  STL.64 [R1+0x1ca0], R250 ;  /* 0x001ca0fa01007387 */ /* 0x000fe80000100a00 */
[----:B------:R-:W-:Y:S01]  /*2e6e0*/  STL.64 [R1+0x1c98], R248 ;  /* 0x001c98f801007387 */ /* 0x000fe20000100a00 */
[----:B------:R-:W-:Y:S01]  /*2e6f0*/  MOV R252, R100 ;  /* 0x0000006400fc7202 */ /* 0x000fe20000000f00 */
[----:B------:R-:W-:Y:S01]  /*2e700*/  IMAD.MOV.U32 R5, RZ, RZ, R101 ;  /* 0x000000ffff057224 */ /* 0x000fe200078e0065 */
[----:B------:R-:W-:Y:S01]  /*2e710*/  MOV R100, R226 ;  /* 0x000000e200647202 */ /* 0x000fe20000000f00 */
[----:B------:R-:W-:Y:S01]  /*2e720*/  IMAD.MOV.U32 R101, RZ, RZ, R228 ;  /* 0x000000ffff657224 */ /* 0x000fe200078e00e4 */
[----:B------:R-:W-:Y:S01]  /*2e730*/  MOV R4, R102 ;  /* 0x0000006600047202 */ /* 0x000fe20000000f00 */
        /* <DEDUP_REMOVED lines=19> */
[----:B-1----:R-:W-:-:S03]  /*2e870*/  MOV R236, R231 ;  /* 0x000000e700ec7202 */ /* 0x002fc60000000f00 */
        /* <DEDUP_REMOVED lines=11> */
[----:B------:R-:W-:Y:S04]  /*2e930*/  LDS R186, [R7+UR7+0x8900] ;  /* 0x0089000707ba7984 */ /* 0x000fe80008000800 */
[----:B------:R-:W-:Y:S04]  /*2e940*/  LDS R184, [R7+UR7+0x8100] ;  /* 0x0081000707b87984 */ /* 0x000fe80008000800 */
[----:B------:R-:W-:Y:S04]  /*2e950*/  LDS R185, [R2+UR7+0x8100] ;  /* 0x0081000702b97984 */ /* 0x000fe80008000800 */
[----:B------:R-:W1:Y:S01]  /*2e960*/  LDS R187, [R2+UR7+0x8900] ;  /* 0x0089000702bb7984 */ /* 0x000e620008000800 */
[----:B------:R-:W-:Y:S01]  /*2e970*/  HMMA.1688.F32.TF32 R24, R96, R40, R216 ;  /* 0x000000286018723c */ /* 0x000fe200000810d8 */
[----:B--2---:R-:W-:Y:S01]  /*2e980*/  MOV R10, R29 ;  /* 0x0000001d000a7202 */ /* 0x004fe20000000f00 */
[----:B------:R-:W-:Y:S01]  /*2e990*/  IMAD.MOV.U32 R11, RZ, RZ, R28 ;  /* 0x000000ffff0b7224 */ /* 0x000fe200078e001c */
[----:B---3--:R-:W-:Y:S01]  /*2e9a0*/  MOV R8, R33 ;  /* 0x0000002100087202 */ /* 0x008fe20000000f00 */
[----:B------:R-:W-:Y:S01]  /*2e9b0*/  IMAD.MOV.U32 R9, RZ, RZ, R32 ;  /* 0x000000ffff097224 */ /* 0x000fe200078e0020 */
[----:B------:R-:W-:Y:S01]  /*2e9c0*/  MOV R238, R37 ;  /* 0x0000002500ee7202 */ /* 0x000fe20000000f00 */
[----:B------:R-:W-:Y:S01]  /*2e9d0*/  IMAD.MOV.U32 R239, RZ, RZ, R36 ;  /* 0x000000ffffef7224 */ /* 0x000fe200078e0024 */
[C---:B------:R-:W-:Y:S06]  /*2e9e0*/  HMMA.1688.F32.TF32 R72, R92.reuse, R56, R72 ;  /* 0x000000385c48723c */ /* 0x040fec0000081048 */
[C---:B------:R-:W-:Y:S01]  /*2e9f0*/  HMMA.1688.F32.TF32 R76, R92.reuse, R68, R76 ;  /* 0x000000445c4c723c */ /* 0x040fe2000008104c */
[----:B------:R-:W-:Y:S01]  /*2ea00*/  MOV R244, R155 ;  /* 0x0000009b00f47202 */ /* 0x000fe20000000f00 */
[----:B------:R-:W-:Y:S01]  /*2ea10*/  IMAD.MOV.U32 R245, RZ, RZ, R154 ;  /* 0x000000fffff57224 */ /* 0x000fe200078e009a */
[----:B------:R-:W-:Y:S01]  /*2ea20*/  MOV R246, R153 ;  /* 0x0000009900f67202 */ /* 0x000fe20000000f00 */
[----:B------:R-:W-:Y:S01]  /*2ea30*/  IMAD.MOV.U32 R247, RZ, RZ, R152 ;  /* 0x000000fffff77224 */ /* 0x000fe200078e0098 */
[----:B------:R-:W-:Y:S01]  /*2ea40*/  LDS R154, [R0+UR7+0x8900] ;  /* 0x00890007009a7984 */ /* 0x000fe20008000800 */
[----:B------:R-:W-:Y:S03]  /*2ea50*/  HMMA.1688.F32.TF32 R36, R92, R60, R220 ;  /* 0x0000003c5c24723c */ /* 0x000fe600000810dc */
[----:B------:R-:W-:Y:S04]  /*2ea60*/  LDS R152, [R0+UR7+0x8100] ;  /* 0x0081000700987984 */ /* 0x000fe80008000800 */
[----:B------:R-:W-:Y:S04]  /*2ea70*/  STL.64 [R1+0x1d20], R26 ;  /* 0x001d201a01007387 */ /* 0x000fe80000100a00 */
[----:B------:R2:W-:Y:S01]  /*2ea80*/  STL.64 [R1+0x1d18], R24 ;  /* 0x001d181801007387 */ /* 0x0005e20000100a00 */
[----:B------:R-:W-:-:S03]  /*2ea90*/  MOV R240, R123 ;  /* 0x0000007b00f07202 */ /* 0x000fc60000000f00 */
[----:B------:R-:W-:Y:S01]  /*2eaa0*/  LDS R153, [R6+UR7+0x8100] ;  /* 0x0081000706997984 */ /* 0x000fe20008000800 */
[----:B------:R-:W-:-:S03]  /*2eab0*/  IMAD.MOV.U32 R241, RZ, RZ, R122 ;  /* 0x000000fffff17224 */ /* 0x000fc600078e007a */
[----:B------:R-:W3:Y:S01]  /*2eac0*/  LDS R155, [R6+UR7+0x8900] ;  /* 0x00890007069b7984 */ /* 0x000ee20008000800 */
[C---:B-1----:R-:W-:Y:S01]  /*2ead0*/  HMMA.1688.F32.TF32 R156, R184.reuse, R52, R156 ;  /* 0x00000034b89c723c */ /* 0x042fe2000008109c */
[----:B------:R-:W-:Y:S01]  /*2eae0*/  MOV R242, R121 ;  /* 0x0000007900f27202 */ /* 0x000fe20000000f00 */
[----:B------:R-:W-:Y:S01]  /*2eaf0*/  IMAD.MOV.U32 R243, RZ, RZ, R120 ;  /* 0x000000fffff37224 */ /* 0x000fe200078e0078 */
[----:B------:R-:W-:Y:S03]  /*2eb00*/  LDS R122, [R7+UR7+0x8880] ;  /* 0x00888007077a7984 */ /* 0x000fe60008000800 */
[C---:B------:R-:W-:Y:S01]  /*2eb10*/  HMMA.1688.F32.TF32 R160, R184.reuse, R48, R160 ;  /* 0x00000030b8a0723c */ /* 0x040fe200000810a0 */
[----:B------:R-:W-:Y:S04]  /*2eb20*/  LDS R120, [R7+UR7+0x8080] ;  /* 0x0080800707787984 */ /* 0x000fe80008000800 */
[----:B------:R-:W-:Y:S01]  /*2eb30*/  LDS R121, [R2+UR7+0x8080] ;  /* 0x0080800702797984 */ /* 0x000fe20008000800 */
[C---:B------:R-:W-:Y:S03]  /*2eb40*/  HMMA.1688.F32.TF32 R164, R184.reuse, R60, R164 ;  /* 0x0000003cb8a4723c */ /* 0x040fe600000810a4 */
[----:B------:R-:W1:Y:S03]  /*2eb50*/  LDS R123, [R2+UR7+0x8880] ;  /* 0x00888007027b7984 */ /* 0x000e660008000800 */
[----:B------:R-:W-:Y:S06]  /*2eb60*/  HMMA.1688.F32.TF32 R168, R184, R56, R168 ;  /* 0x00000038b8a8723c */ /* 0x000fec00000810a8 */
[C---:B------:R-:W-:Y:S06]  /*2eb70*/  HMMA.1688.F32.TF32 R80, R92.reuse, R64, R80 ;  /* 0x000000405c50723c */ /* 0x040fec0000081050 */
[C---:B------:R-:W-:Y:S06]  /*2eb80*/  HMMA.1688.F32.TF32 R84, R92.reuse, R44, R84 ;  /* 0x0000002c5c54723c */ /* 0x040fec0000081054 */
[----:B------:R-:W-:Y:S01]  /*2eb90*/  HMMA.1688.F32.TF32 R88, R92, R40, R88 ;  /* 0x000000285c58723c */ /* 0x000fe20000081058 */
[----:B------:R-:W-:Y:S01]  /*2eba0*/  MOV R12, R234 ;  /* 0x000000ea000c7202 */ /* 0x000fe20000000f00 */
[----:B------:R-:W-:Y:S01]  /*2ebb0*/  IMAD.MOV.U32 R13, RZ, RZ, R235 ;  /* 0x000000ffff0d7224 */ /* 0x000fe200078e00eb */
[----:B------:R-:W-:Y:S01]  /*2ebc0*/  MOV R14, R212 ;  /* 0x000000d4000e7202 */ /* 0x000fe20000000f00 */
[----:B------:R-:W-:Y:S01]  /*2ebd0*/  IMAD.MOV.U32 R15, RZ, RZ, R213 ;  /* 0x000000ffff0f7224 */ /* 0x000fe200078e00d5 */
[----:B------:R-:W-:Y:S01]  /*2ebe0*/  MOV R16, R214 ;  /* 0x000000d600107202 */ /* 0x000fe20000000f00 */
[C---:B------:R-:W-:Y:S01]  /*2ebf0*/  HMMA.1688.F32.TF32 R172, R184.reuse, R68, R172 ;  /* 0x00000044b8ac723c */ /* 0x040fe200000810ac */
[----:B------:R-:W-:Y:S01]  /*2ec00*/  IMAD.MOV.U32 R17, RZ, RZ, R208 ;  /* 0x000000ffff117224 */ /* 0x000fe200078e00d0 */
[----:B------:R-:W-:Y:S01]  /*2ec10*/  MOV R18, R209 ;  /* 0x000000d100127202 */ /* 0x000fe20000000f00 */
[----:B------:R-:W-:Y:S01]  /*2ec20*/  IMAD.MOV.U32 R19, RZ, RZ, R210 ;  /* 0x000000ffff137224 */ /* 0x000fe200078e00d2 */
[----:B------:R-:W-:Y:S01]  /*2ec30*/  MOV R20, R207 ;  /* 0x000000cf00147202 */ /* 0x000fe20000000f00 */
[----:B------:R-:W-:Y:S01]  /*2ec40*/  IMAD.MOV.U32 R21, RZ, RZ, R215 ;  /* 0x000000ffff157224 */ /* 0x000fe200078e00d7 */
[C---:B------:R-:W-:Y:S01]  /*2ec50*/  HMMA.1688.F32.TF32 R176, R184.reuse, R64, R176 ;  /* 0x00000040b8b0723c */ /* 0x040fe200000810b0 */
[----:B------:R-:W-:Y:S01]  /*2ec60*/  MOV R22, R54 ;  /* 0x0000003600167202 */ /* 0x000fe20000000f00 */
[----:B------:R-:W-:Y:S01]  /*2ec70*/  IMAD.MOV.U32 R23, RZ, RZ, R55 ;  /* 0x000000ffff177224 */ /* 0x000fe200078e0037 */
[----:B------:R-:W-:Y:S03]  /*2ec80*/  LDS R220, [R7+UR7+0x8180] ;  /* 0x0081800707dc7984 */ /* 0x000fe60008000800 */
[C---:B------:R-:W-:Y:S01]  /*2ec90*/  HMMA.1688.F32.TF32 R180, R184.reuse, R44, R180 ;  /* 0x0000002cb8b4723c */ /* 0x040fe200000810b4 */
[----:B------:R-:W-:Y:S04]  /*2eca0*/  LDS R222, [R7+UR7+0x8980] ;  /* 0x0089800707de7984 */ /* 0x000fe80008000800 */
[----:B------:R-:W-:Y:S01]  /*2ecb0*/  LDS R221, [R2+UR7+0x8180] ;  /* 0x0081800702dd7984 */ /* 0x000fe20008000800 */
[----:B------:R-:W-:Y:S03]  /*2ecc0*/  HMMA.1688.F32.TF32 R184, R184, R40, R248 ;  /* 0x00000028b8b8723c */ /* 0x000fe600000810f8 */
[----:B------:R-:W1:Y:S04]  /*2ecd0*/  LDS R223, [R2+UR7+0x8980] ;  /* 0x0089800702df7984 */ /* 0x000e680008000800 */
[----:B------:R-:W-:Y:S01]  /*2ece0*/  MOV R248, R188 ;  /* 0x000000bc00f87202 */ /* 0x000fe20000000f00 */
[----:B------:R-:W-:Y:S01]  /*2ecf0*/  IMAD.MOV.U32 R249, RZ, RZ, R195 ;  /* 0x000000fffff97224 */ /* 0x000fe200078e00c3 */
[----:B------:R-:W-:Y:S01]  /*2ed00*/  MOV R250, R194 ;  /* 0x000000c200fa7202 */ /* 0x000fe20000000f00 */
[----:B------:R-:W-:Y:S01]  /*2ed10*/  IMAD.MOV.U32 R251, RZ, RZ, R193 ;  /* 0x000000fffffb7224 */ /* 0x000fe200078e00c1 */
[----:B------:R-:W-:Y:S04]  /*2ed20*/  LDS R216, [R0+UR7+0x8180] ;  /* 0x0081800700d87984 */ /* 0x000fe80008000800 */
[----:B------:R-:W-:Y:S04]  /*2ed30*/  LDS R218, [R0+UR7+0x8980] ;  /* 0x0089800700da7984 */ /* 0x000fe80008000800 */
[----:B------:R-:W-:Y:S04]  /*2ed40*/  LDS R217, [R6+UR7+0x8180] ;  /* 0x0081800706d97984 */ /* 0x000fe80008000800 */
[----:B------:R-:W-:Y:S01]  /*2ed50*/  LDS R219, [R6+UR7+0x8980] ;  /* 0x0089800706db7984 */ /* 0x000fe20008000800 */
[C---:B----4-:R-:W-:Y:S06]  /*2ed60*/  HMMA.1688.F32.TF32 R28, R92.reuse, R52, R228 ;  /* 0x000000345c1c723c */ /* 0x050fec00000810e4 */
[----:B------:R-:W-:Y:S01]  /*2ed70*/  HMMA.1688.F32.TF32 R32, R92, R48, R224 ;  /* 0x000000305c20723c */ /* 0x000fe200000810e0 */
[----:B--2---:R-:W-:Y:S01]  /*2ed80*/  MOV R24, R211 ;  /* 0x000000d300187202 */ /* 0x004fe20000000f00 */
[----:B------:R-:W-:Y:S01]  /*2ed90*/  IMAD.MOV.U32 R25, RZ, RZ, R204 ;  /* 0x000000ffff197224 */ /* 0x000fe200078e00cc */
[----:B------:R-:W-:Y:S01]  /*2eda0*/  MOV R26, R205 ;  /* 0x000000cd001a7202 */ /* 0x000fe20000000f00 */
[----:B------:R-:W-:Y:S01]  /*2edb0*/  IMAD.MOV.U32 R27, RZ, RZ, R206 ;  /* 0x000000ffff1b7224 */ /* 0x000fe200078e00ce */
[----:B------:R-:W-:Y:S01]  /*2edc0*/  LDS R224, [R0+UR7+0x9000] ;  /* 0x0090000700e07984 */ /* 0x000fe20008000800 */
[C---:B---3--:R-:W-:Y:S03]  /*2edd0*/  HMMA.1688.F32.TF32 R124, R152.reuse, R52, R124 ;  /* 0x00000034987c723c */ /* 0x048fe6000008107c */
[----:B------:R-:W-:Y:S03]  /*2ede0*/  LDS R226, [R0+UR7+0x9800] ;  /* 0x0098000700e27984 */ /* 0x000fe60008000800 */
[C---:B------:R-:W-:Y:S01]  /*2edf0*/  HMMA.1688.F32.TF32 R128, R152.reuse, R48, R128 ;  /* 0x000000309880723c */ /* 0x040fe20000081080 */
[----:B------:R-:W-:Y:S04]  /*2ee00*/  LDS R225, [R6+UR7+0x9000] ;  /* 0x0090000706e17984 */ /* 0x000fe80008000800 */
[----:B------:R-:W-:Y:S04]  /*2ee10*/  STL.64 [R1+0x1d30], R30 ;  /* 0x001d301e01007387 */ /* 0x000fe80000100a00 */
[----:B------:R2:W-:Y:S04]  /*2ee20*/  STL.64 [R1+0x1d28], R28 ;  /* 0x001d281c01007387 */ /* 0x0005e80000100a00 */
[----:B------:R-:W-:Y:S04]  /*2ee30*/  STL.64 [R1+0x1d40], R34 ;  /* 0x001d402201007387 */ /* 0x000fe80000100a00 */
[----:B------:R3:W-:Y:S04]  /*2ee40*/  STL.64 [R1+0x1d38], R32 ;  /* 0x001d382001007387 */ /* 0x0007e80000100a00 */
[----:B------:R-:W-:Y:S04]  /*2ee50*/  STL.64 [R1+0x1d50], R38 ;  /* 0x001d502601007387 */ /* 0x000fe80000100a00 */
[----:B------:R4:W-:Y:S04]  /*2ee60*/  STL.64 [R1+0x1d48], R36 ;  /* 0x001d482401007387 */ /* 0x0009e80000100a00 */
[----:B------:R4:W-:Y:S04]  /*2ee70*/  STL.64 [R1+0x1d60], R74 ;  /* 0x001d604a01007387 */ /* 0x0009e80000100a00 */
[----:B------:R4:W-:Y:S04]  /*2ee80*/  STL.64 [R1+0x1d58], R72 ;  /* 0x001d584801007387 */ /* 0x0009e80000100a00 */
[----:B------:R-:W-:Y:S04]  /*2ee90*/  STL.64 [R1+0x1d70], R78 ;  /* 0x001d704e01007387 */ /* 0x000fe80000100a00 */
[----:B------:R4:W-:Y:S04]  /*2eea0*/  STL.64 [R1+0x1d68], R76 ;  /* 0x001d684c01007387 */ /* 0x0009e80000100a00 */
[----:B------:R-:W4:Y:S04]  /*2eeb0*/  LDL.LU R188, [R1+0x1e44] ;  /* 0x001e440001bc7983 */ /* 0x000f280000300800 */
[----:B------:R-:W4:Y:S04]  /*2eec0*/  LDL.LU R195, [R1+0x1e40] ;  /* 0x001e400001c37983 */ /* 0x000f280000300800 */
[----:B------:R-:W4:Y:S04]  /*2eed0*/  LDL.LU R194, [R1+0x1e3c] ;  /* 0x001e3c0001c27983 */ /* 0x000f280000300800 */
[----:B------:R-:W4:Y:S01]  /*2eee0*/  LDL.LU R193, [R1+0x1e38] ;  /* 0x001e380001c17983 */ /* 0x000f220000300800 */
[C---:B------:R-:W-:Y:S03]  /*2eef0*/  HMMA.1688.F32.TF32 R132, R152.reuse, R60, R132 ;  /* 0x0000003c9884723c */ /* 0x040fe60000081084 */
[----:B------:R-:W-:Y:S03]  /*2ef00*/  LDS R228, [R7+UR7+0x9000] ;  /* 0x0090000707e47984 */ /* 0x000fe60008000800 */
[C---:B------:R-:W-:Y:S01]  /*2ef10*/  HMMA.1688.F32.TF32 R136, R152.reuse, R56, R136 ;  /* 0x000000389888723c */ /* 0x040fe20000081088 */
[----:B------:R-:W-:Y:S04]  /*2ef20*/  LDS R230, [R7+UR7+0x9800] ;  /* 0x0098000707e67984 */ /* 0x000fe80008000800 */
[----:B------:R-:W-:Y:S01]  /*2ef30*/  LDS R229, [R2+UR7+0x9000] ;  /* 0x0090000702e57984 */ /* 0x000fe20008000800 */
[C---:B------:R-:W-:Y:S03]  /*2ef40*/  HMMA.1688.F32.TF32 R140, R152.reuse, R68, R140 ;  /* 0x00000044988c723c */ /* 0x040fe6000008108c */
[----:B------:R-:W-:Y:S03]  /*2ef50*/  LDS R231, [R2+UR7+0x9800] ;  /* 0x0098000702e77984 */ /* 0x000fe60008000800 */
[C---:B------:R-:W-:Y:S06]  /*2ef60*/  HMMA.1688.F32.TF32 R144, R152.reuse, R64, R144 ;  /* 0x000000409890723c */ /* 0x040fec0000081090 */
[C---:B------:R-:W-:Y:S01]  /*2ef70*/  HMMA.1688.F32.TF32 R148, R152.reuse, R44, R148 ;  /* 0x0000002c9894723c */ /* 0x040fe20000081094 */
[----:B------:R-:W4:Y:S05]  /*2ef80*/  LDS R227, [R6+UR7+0x9800] ;  /* 0x0098000706e37984 */ /* 0x000f2a0008000800 */
[----:B------:R-:W-:Y:S07]  /*2ef90*/  HMMA.1688.F32.TF32 R152, R152, R40, R244 ;  /* 0x000000289898723c */ /* 0x000fee00000810f4 */
[----:B------:R-:W-:Y:S01]  /*2efa0*/  MOV R244, R42 ;  /* 0x0000002a00f47202 */ /* 0x000fe20000000f00 */
[----:B------:R-:W-:Y:S01]  /*2efb0*/  IMAD.MOV.U32 R245, RZ, RZ, R43 ;  /* 0x000000fffff57224 */ /* 0x000fe200078e002b */
[----:B------:R-:W4:Y:S01]  /*2efc0*/  LDL.LU R42, [R1+0x1e34] ;  /* 0x001e3400012a7983 */ /* 0x000f220000300800 */
[C---:B-1----:R-:W-:Y:S01]  /*2efd0*/  HMMA.1688.F32.TF32 R92, R120.reuse, R52, R8 ;  /* 0x00000034785c723c */ /* 0x042fe20000081008 */
[----:B------:R-:W-:Y:S01]  /*2efe0*/  MOV R246, R46 ;  /* 0x0000002e00f67202 */ /* 0x000fe20000000f00 */
[----:B------:R-:W-:Y:S01]  /*2eff0*/  IMAD.MOV.U32 R247, RZ, RZ, R47 ;  /* 0x000000fffff77224 */ /* 0x000fe200078e002f */
[----:B------:R-:W4:Y:S03]  /*2f000*/  LDL.LU R43, [R1+0x1e30] ;  /* 0x001e3000012b7983 */ /* 0x000f260000300800 */
[C---:B------:R-:W-:Y:S01]  /*2f010*/  HMMA.1688.F32.TF32 R96, R120.reuse, R48, R236 ;  /* 0x000000307860723c */ /* 0x040fe200000810ec */
[----:B------:R-:W4:Y:S04]  /*2f020*/  LDL.LU R46, [R1+0x1e2c] ;  /* 0x001e2c00012e7983 */ /* 0x000f280000300800 */
[----:B------:R-:W4:Y:S01]  /*2f030*/  LDL.LU R47, [R1+0x1e28] ;  /* 0x001e2800012f7983 */ /* 0x000f220000300800 */
[C---:B------:R-:W-:Y:S06]  /*2f040*/  HMMA.1688.F32.TF32 R100, R120.reuse, R60, R100 ;  /* 0x0000003c7864723c */ /* 0x040fec0000081064 */
[C---:B------:R-:W-:Y:S06]  /*2f050*/  HMMA.1688.F32.TF32 R104, R120.reuse, R56, R104 ;  /* 0x000000387868723c */ /* 0x040fec0000081068 */
[C---:B------:R-:W-:Y:S06]  /*2f060*/  HMMA.1688.F32.TF32 R108, R120.reuse, R68, R108 ;  /* 0x00000044786c723c */ /* 0x040fec000008106c */
[C---:B------:R-:W-:Y:S06]  /*2f070*/  HMMA.1688.F32.TF32 R112, R120.reuse, R64, R112 ;  /* 0x000000407870723c */ /* 0x040fec0000081070 */
[----:B------:R-:W-:Y:S01]  /*2f080*/  HMMA.1688.F32.TF32 R116, R120, R44, R116 ;  /* 0x0000002c7874723c */ /* 0x000fe20000081074 */
[----:B------:R-:W-:-:S05]  /*2f090*/  MOV R236, R58 ;  /* 0x0000003a00ec7202 */ /* 0x000fca0000000f00 */
[----:B------:R-:W-:Y:S01]  /*2f0a0*/  HMMA.1688.F32.TF32 R120, R120, R40, R240 ;  /* 0x000000287878723c */ /* 0x000fe200000810f0 */
[----:B------:R-:W-:-:S06]  /*2f0b0*/  IMAD.MOV.U32 R237, RZ, RZ, R59 ;  /* 0x000000ffffed7224 */ /* 0x000fcc00078e003b */
[----:B------:R-:W-:Y:S01]  /*2f0c0*/  MOV R240, R66 ;  /* 0x0000004200f07202 */ /* 0x000fe20000000f00 */
[----:B------:R-:W-:Y:S01]  /*2f0d0*/  IMAD.MOV.U32 R241, RZ, RZ, R67 ;  /* 0x000000fffff17224 */ /* 0x000fe200078e0043 */
[----:B------:R-:W4:Y:S01]  /*2f0e0*/  LDL.LU R66, [R1+0x1e24] ;  /* 0x001e240001427983 */ /* 0x000f220000300800 */
[----:B------:R-:W-:Y:S01]  /*2f0f0*/  MOV R242, R70 ;  /* 0x0000004600f27202 */ /* 0x000fe20000000f00 */
[----:B------:R-:W-:Y:S02]  /*2f100*/  IMAD.MOV.U32 R243, RZ, RZ, R71 ;  /* 0x000000fffff37224 */ /* 0x000fe400078e0047 */
[----:B------:R-:W4:Y:S01]  /*2f110*/  LDL.LU R67, [R1+0x1e20] ;  /* 0x001e200001437983 */ /* 0x000f220000300800 */
[----:B------:R-:W-:-:S03]  /*2f120*/  MOV R238, R62 ;  /* 0x0000003e00ee7202 */ /* 0x000fc60000000f00 */
[----:B------:R-:W4:Y:S01]  /*2f130*/  LDL.LU R70, [R1+0x1e1c] ;  /* 0x001e1c0001467983 */ /* 0x000f220000300800 */
[----:B------:R-:W-:-:S03]  /*2f140*/  IMAD.MOV.U32 R239, RZ, RZ, R63 ;  /* 0x000000ffffef7224 */ /* 0x000fc600078e003f */
        /* <DEDUP_REMOVED lines=40> */
[----:B------:R-:W3:Y:S01]  /*2f3d0*/  LDL.LU R192, [R1+0x1da8] ;  /* 0x001da80001c07983 */ /* 0x000ee20000300800 */
[----:B----4-:R-:W-:Y:S01]  /*2f3e0*/  MOV R36, R189 ;  /* 0x000000bd00247202 */ /* 0x010fe20000000f00 */
[----:B------:R-:W-:Y:S01]  /*2f3f0*/  IMAD.MOV.U32 R37, RZ, RZ, R190 ;  /* 0x000000ffff257224 */ /* 0x000fe200078e00be */
[----:B------:R-:W-:Y:S01]  /*2f400*/  MOV R38, R191 ;  /* 0x000000bf00267202 */ /* 0x000fe20000000f00 */
[----:B------:R-:W-:-:S02]  /*2f410*/  IMAD.MOV.U32 R39, RZ, RZ, R199 ;  /* 0x000000ffff277224 */ /* 0x000fc400078e00c7 */
[----:B------:R-:W-:Y:S01]  /*2f420*/  IMAD.MOV.U32 R75, RZ, RZ, R188 ;  /* 0x000000ffff4b7224 */ /* 0x000fe200078e00bc */
[----:B------:R-:W-:Y:S01]  /*2f430*/  MOV R74, R195 ;  /* 0x000000c3004a7202 */ /* 0x000fe20000000f00 */
[----:B------:R-:W-:Y:S01]  /*2f440*/  IMAD.MOV.U32 R73, RZ, RZ, R194 ;  /* 0x000000ffff497224 */ /* 0x000fe200078e00c2 */
[----:B------:R-:W-:Y:S02]  /*2f450*/  MOV R72, R193 ;  /* 0x000000c100487202 */ /* 0x000fe40000000f00 */
[----:B------:R-:W4:Y:S04]  /*2f460*/  LDL.LU R193, [R1+0x1da4] ;  /* 0x001da40001c17983 */ /* 0x000f280000300800 */
[----:B------:R-:W4:Y:S04]  /*2f470*/  LDL.LU R194, [R1+0x1da0] ;  /* 0x001da00001c27983 */ /* 0x000f280000300800 */
[----:B------:R-:W4:Y:S04]  /*2f480*/  LDL.LU R195, [R1+0x1d9c] ;  /* 0x001d9c0001c37983 */ /* 0x000f280000300800 */
[----:B------:R-:W4:Y:S04]  /*2f490*/  LDL.LU R188, [R1+0x1d98] ;  /* 0x001d980001bc7983 */ /* 0x000f280000300800 */
[----:B------:R-:W2:Y:S04]  /*2f4a0*/  LDL.LU R76, [R1+0x170] ;  /* 0x00017000014c7983 */ /* 0x000ea80000300800 */
[----:B------:R-:W2:Y:S04]  /*2f4b0*/  LDL.LU R77, [R1+0x174] ;  /* 0x00017400014d7983 */ /* 0x000ea80000300800 */
[----:B------:R-:W2:Y:S04]  /*2f4c0*/  LDL.LU R78, [R1+0x178] ;  /* 0x00017800014e7983 */ /* 0x000ea80000300800 */
[----:B------:R-:W2:Y:S04]  /*2f4d0*/  LDL.LU R79, [R1+0x17c] ;  /* 0x00017c00014f7983 */ /* 0x000ea80000300800 */
[----:B------:R-:W4:Y:S04]  /*2f4e0*/  LDL.LU R189, [R1+0x1d94] ;  /* 0x001d940001bd7983 */ /* 0x000f280000300800 */
[----:B------:R-:W4:Y:S04]  /*2f4f0*/  LDL.LU R190, [R1+0x1d90] ;  /* 0x001d900001be7983 */ /* 0x000f280000300800 */
[----:B------:R-:W4:Y:S04]  /*2f500*/  LDL.LU R191, [R1+0x1d8c] ;  /* 0x001d8c0001bf7983 */ /* 0x000f280000300800 */
[----:B------:R-:W3:Y:S04]  /*2f510*/  LDL.LU R199, [R1+0x1d88] ;  /* 0x001d880001c77983 */ /* 0x000ee80000300800 */
[----:B------:R-:W4:Y:S04]  /*2f520*/  LDL.LU R207, [R1+0x1d84] ;  /* 0x001d840001cf7983 */ /* 0x000f280000300800 */
[----:B------:R-:W3:Y:S04]  /*2f530*/  LDL.LU R215, [R1+0x1d80] ;  /* 0x001d800001d77983 */ /* 0x000ee80000300800 */
[----:B------:R-:W4:Y:S04]  /*2f540*/  LDL.LU R54, [R1+0x1d7c] ;  /* 0x001d7c0001367983 */ /* 0x000f280000300800 */
[----:B------:R-:W4:Y:S01]  /*2f550*/  LDL.LU R55, [R1+0x1d78] ;  /* 0x001d780001377983 */ /* 0x000f220000300800 */
[C---:B------:R-:W-:Y:S06]  /*2f560*/  HMMA.1688.F32.TF32 R72, R220.reuse, R48, R72 ;  /* 0x00000030dc48723c */ /* 0x040fec0000081048 */
[C---:B------:R-:W-:Y:S06]  /*2f570*/  HMMA.1688.F32.TF32 R36, R220.reuse, R60, R36 ;  /* 0x0000003cdc24723c */ /* 0x040fec0000081024 */
[C---:B------:R-:W-:Y:S06]  /*2f580*/  HMMA.1688.F32.TF32 R32, R220.reuse, R56, R32 ;  /* 0x00000038dc20723c */ /* 0x040fec0000081020 */
[C---:B------:R-:W-:Y:S06]  /*2f590*/  HMMA.1688.F32.TF32 R28, R220.reuse, R68, R28 ;  /* 0x00000044dc1c723c */ /* 0x040fec000008101c */
[C---:B------:R-:W-:Y:S06]  /*2f5a0*/  HMMA.1688.F32.TF32 R24, R220.reuse, R64, R24 ;  /* 0x00000040dc18723c */ /* 0x040fec0000081018 */
[----:B------:R-:W-:Y:S06]  /*2f5b0*/  HMMA.1688.F32.TF32 R20, R220, R44, R20 ;  /* 0x0000002cdc14723c */ /* 0x000fec0000081014 */
[C---:B------:R-:W-:Y:S06]  /*2f5c0*/  HMMA.1688.F32.TF32 R248, R224.reuse, R66, R248 ;  /* 0x00000042e0f8723c */ /* 0x040fec00000810f8 */
[C---:B------:R-:W-:Y:S06]  /*2f5d0*/  HMMA.1688.F32.TF32 R244, R224.reuse, R70, R244 ;  /* 0x00000046e0f4723c */ /* 0x040fec00000810f4 */
[C---:B------:R-:W-:Y:S06]  /*2f5e0*/  HMMA.1688.F32.TF32 R240, R224.reuse, R58, R240 ;  /* 0x0000003ae0f0723c */ /* 0x040fec00000810f0 */
[C---:B------:R-:W-:Y:S06]  /*2f5f0*/  HMMA.1688.F32.TF32 R236, R224.reuse, R62, R236 ;  /* 0x0000003ee0ec723c */ /* 0x040fec00000810ec */
[----:B------:R-:W-:Y:S06]  /*2f600*/  HMMA.1688.F32.TF32 R8, R224, R50, R8 ;  /* 0x00000032e008723c */ /* 0x000fec0000081008 */
[C---:B--2---:R-:W-:Y:S06]  /*2f610*/  HMMA.1688.F32.TF32 R76, R220.reuse, R52, R76 ;  /* 0x00000034dc4c723c */ /* 0x044fec000008104c */
[----:B------:R-:W-:-:S15]  /*2f620*/  HMMA.1688.F32.TF32 R220, R220, R40, R16 ;  /* 0x00000028dcdc723c */ /* 0x000fde0000081010 */
[----:B------:R-:W-:-:S02]  /*2f630*/  NOP ;  /* 0x0000000000007918 */ /* 0x000fc40000000000 */
[----:B------:R-:W-:Y:S04]  /*2f640*/  STL.64 [R1+0x380], R76 ;  /* 0x0003804c01007387 */ /* 0x000fe80000100a00 */
[----:B------:R1:W-:Y:S01]  /*2f650*/  STL.64 [R1+0x388], R78 ;  /* 0x0003884e01007387 */ /* 0x0003e20000100a00 */
[----:B----4-:R-:W-:Y:S03]  /*2f660*/  HMMA.1688.F32.TF32 R12, R224, R54, R12 ;  /* 0x00000036e00c723c */ /* 0x010fe6000008100c */
[----:B-1----:R-:W2:Y:S04]  /*2f670*/  LDL.LU.64 R78, [R1+0x1d70] ;  /* 0x001d7000014e7983 */ /* 0x002ea80000300a00 */
[----:B------:R-:W2:Y:S04]  /*2f680*/  LDL.LU.64 R76, [R1+0x1d68] ;  /* 0x001d6800014c7983 */ /* 0x000ea80000300a00 */
        /* <DEDUP_REMOVED lines=22> */
[----:B-1----:R-:W4:Y:S04]  /*2f7f0*/  LDL.LU.64 R22, [R1+0x1d10] ;  /* 0x001d100001167983 */ /* 0x002f280000300a00 */
[----:B------:R-:W4:Y:S04]  /*2f800*/  LDL.LU.64 R20, [R1+0x1d08] ;  /* 0x001d080001147983 */ /* 0x000f280000300a00 */
[----:B------:R-:W2:Y:S04]  /*2f810*/  LDL.LU.64 R18, [R1+0x1d00] ;  /* 0x001d000001127983 */ /* 0x000ea80000300a00 */
[----:B------:R-:W2:Y:S04]  /*2f820*/  LDL.LU.64 R16, [R1+0x1cf8] ;  /* 0x001cf80001107983 */ /* 0x000ea80000300a00 */
[----:B------:R-:W-:Y:S04]  /*2f830*/  STL.64 [R1+0x370], R220 ;  /* 0x000370dc01007387 */ /* 0x000fe80000100a00 */
[----:B------:R-:W-:Y:S04]  /*2f840*/  STL.64 [R1+0x378], R222 ;  /* 0x000378de01007387 */ /* 0x000fe80000100a00 */
        /* <DEDUP_REMOVED lines=26> */
[----:B------:R-:W-:Y:S01]  /*2f9f0*/  MOV R222, R4 ;  /* 0x0000000400de7202 */ /* 0x000fe20000000f00 */
[----:B------:R-:W-:-:S07]  /*2fa00*/  IMAD.MOV.U32 R223, RZ, RZ, R3 ;  /* 0x000000ffffdf7224 */ /* 0x000fce00078e0003 */
[----:B------:R-:W-:-:S15]  /*2fa10*/  HMMA.1688.F32.TF32 R220, R224, R46, R220 ;  /* 0x0000002ee0dc723c */ /* 0x000fde00000810dc */
[----:B------:R-:W-:-:S08]  /*2fa20*/  NOP ;  /* 0x0000000000007918 */ /* 0x000fd00000000000 */
[----:B------:R-:W-:Y:S04]  /*2fa30*/  STL.64 [R1+0x300], R220 ;  /* 0x000300dc01007387 */ /* 0x000fe80000100a00 */
[----:B------:R1:W-:Y:S01]  /*2fa40*/  STL.64 [R1+0x308], R222 ;  /* 0x000308de01007387 */ /* 0x0003e20000100a00 */
[C---:B------:R-:W-:Y:S06]  /*2fa50*/  HMMA.1688.F32.TF32 R204, R216.reuse, R68, R204 ;  /* 0x00000044d8cc723c */ /* 0x040fec00000810cc */
[C---:B------:R-:W-:Y:S06]  /*2fa60*/  HMMA.1688.F32.TF32 R208, R216.reuse, R64, R208 ;  /* 0x00000040d8d0723c */ /* 0x040fec00000810d0 */
[C---:B---3--:R-:W-:Y:S06]  /*2fa70*/  HMMA.1688.F32.TF32 R196, R216.reuse, R60, R196 ;  /* 0x0000003cd8c4723c */ /* 0x048fec00000810c4 */
        /* <DEDUP_REMOVED lines=8> */
[----:B------:R-:W3:Y:S01]  /*2fb00*/  LDS R235, [R6+UR7+0x9880] ;  /* 0x0098800706eb7984 */ /* 0x000ee20008000800 */
[C---:B--2---:R-:W-:Y:S06]  /*2fb10*/  HMMA.1688.F32.TF32 R8, R228.reuse, R58, R8 ;  /* 0x0000003ae408723c */ /* 0x044fec0000081008 */
[----:B----4-:R-:W-:Y:S06]  /*2fb20*/  HMMA.1688.F32.TF32 R244, R228, R54, R244 ;  /* 0x00000036e4f4723c */ /* 0x010fec00000810f4 */
[----:B-1----:R-:W-:Y:S06]  /*2fb30*/  HMMA.1688.F32.TF32 R220, R224, R42, R248 ;  /* 0x0000002ae0dc723c */ /* 0x002fec00000810f8 */
[----:B------:R-:W-:-:S15]  /*2fb40*/  HMMA.1688.F32.TF32 R224, R228, R50, R240 ;  /* 0x00000032e4e0723c */ /* 0x000fde00000810f0 */
[----:B------:R-:W-:-:S02]  /*2fb50*/  NOP ;  /* 0x0000000000007918 */ /* 0x000fc40000000000 */
[----:B------:R-:W-:Y:S04]  /*2fb60*/  STL.64 [R1+0x260], R220 ;  /* 0x000260dc01007387 */ /* 0x000fe80000100a00 */
[----:B------:R1:W-:Y:S02]  /*2fb70*/  STL.64 [R1+0x268], R222 ;  /* 0x000268de01007387 */ /* 0x0003e40000100a00 */
[C---:B-1----:R-:W-:Y:S02]  /*2fb80*/  HMMA.1688.F32.TF32 R220, R228.reuse, R62, R236 ;  /* 0x0000003ee4dc723c */ /* 0x042fe400000810ec */
[----:B------:R-:W-:Y:S04]  /*2fb90*/  STL.64 [R1+0x250], R244 ;  /* 0x000250f401007387 */ /* 0x000fe80000100a00 */
[----:B------:R-:W-:Y:S04]  /*2fba0*/  STL.64 [R1+0x258], R246 ;  /* 0x000258f601007387 */ /* 0x000fe80000100a00 */
[----:B------:R-:W-:Y:S04]  /*2fbb0*/  STL.64 [R1+0x240], R224 ;  /* 0x000240e001007387 */ /* 0x000fe80000100a00 */
[----:B------:R-:W-:Y:S09]  /*2fbc0*/  STL.64 [R1+0x248], R226 ;  /* 0x000248e201007387 */ /* 0x000ff20000100a00 */
[----:B------:R-:W-:Y:S04]  /*2fbd0*/  STL.64 [R1+0x230], R220 ;  /* 0x000230dc01007387 */ /* 0x000fe80000100a00 */
[----:B------:R-:W-:Y:S04]  /*2fbe0*/  STL.64 [R1+0x238], R222 ;  /* 0x000238de01007387 */ /* 0x000fe80000100a00 */
[----:B------:R-:W-:Y:S04]  /*2fbf0*/  STL.64 [R1+0x120], R8 ;  /* 0x0001200801007387 */ /* 0x000fe80000100a00 */
[----:B------:R1:W-:Y:S02]  /*2fc00*/  STL.64 [R1+0x128], R10 ;  /* 0x0001280a01007387 */ /* 0x0003e40000100a00 */
[----:B-1----:R-:W-:Y:S02]  /*2fc10*/  HMMA.1688.F32.TF32 R8, R228, R66, R16 ;  /* 0x00000042e408723c */ /* 0x002fe40000081010 */
[----:B------:R-:W-:Y:S04]  /*2fc20*/  LDS R16, [R7+UR7+0x9080] ;  /* 0x0090800707107984 */ /* 0x000fe80008000800 */
[----:B------:R-:W-:Y:S04]  /*2fc30*/  LDS R18, [R7+UR7+0x9880] ;  /* 0x0098800707127984 */ /* 0x000fe80008000800 */
[----:B------:R-:W-:Y:S04]  /*2fc40*/  LDS R17, [R2+UR7+0x9080] ;  /* 0x0090800702117984 */ /* 0x000fe80008000800 */
[----:B------:R-:W1:Y:S10]  /*2fc50*/  LDS R19, [R2+UR7+0x9880] ;  /* 0x0098800702137984 */ /* 0x000e740008000800 */
[----:B------:R-:W-:Y:S01]  /*2fc60*/  MOV R69, R8 ;  /* 0x0000000800457202 */ /* 0x000fe20000000f00 */
[----:B------:R-:W-:Y:S01]  /*2fc70*/  IMAD.MOV.U32 R68, RZ, RZ, R9 ;  /* 0x000000ffff447224 */ /* 0x000fe200078e0009 */
[----:B------:R-:W-:Y:S01]  /*2fc80*/  MOV R65, R10 ;  /* 0x0000000a00417202 */ /* 0x000fe20000000f00 */
[----:B------:R-:W-:-:S02]  /*2fc90*/  IMAD.MOV.U32 R64, RZ, RZ, R11 ;  /* 0x000000ffff407224 */ /* 0x000fc400078e000b */
[C---:B------:R-:W-:Y:S01]  /*2fca0*/  HMMA.1688.F32.TF32 R8, R228.reuse, R46, R20 ;  /* 0x0000002ee408723c */ /* 0x040fe20000081014 */
[----:B------:R-:W-:Y:S04]  /*2fcb0*/  LDS R20, [R0+UR7+0x9100] ;  /* 0x0091000700147984 */ /* 0x000fe80008000800 */
[----:B------:R-:W-:Y:S01]  /*2fcc0*/  LDS R22, [R0+UR7+0x9900] ;  /* 0x0099000700167984 */ /* 0x000fe20008000800 */
[----:B------:R-:W-:Y:S03]  /*2fcd0*/  HMMA.1688.F32.TF32 R12, R228, R70, R12 ;  /* 0x00000046e40c723c */ /* 0x000fe6000008100c */
[----:B------:R-:W-:Y:S03]  /*2fce0*/  LDS R21, [R6+UR7+0x9100] ;  /* 0x0091000706157984 */ /* 0x000fe60008000800 */
[C---:B---3--:R-:W-:Y:S01]  /*2fcf0*/  HMMA.1688.F32.TF32 R236, R232.reuse, R58, R72 ;  /* 0x0000003ae8ec723c */ /* 0x048fe20000081048 */
[----:B------:R-:W2:Y:S04]  /*2fd00*/  LDS R23, [R6+UR7+0x9900] ;  /* 0x0099000706177984 */ /* 0x000ea80008000800 */
[----:B------:R-:W-:Y:S01]  /*2fd10*/  LDS R72, [R7+UR7+0xa000] ;  /* 0x00a0000707487984 */ /* 0x000fe20008000800 */
[C---:B------:R-:W-:Y:S03]  /*2fd20*/  HMMA.1688.F32.TF32 R224, R232.reuse, R66, R80 ;  /* 0x00000042e8e0723c */ /* 0x040fe60000081050 */
[----:B------:R-:W-:Y:S03]  /*2fd30*/  LDS R80, [R7+UR7+0x9180] ;  /* 0x0091800707507984 */ /* 0x000fe60008000800 */
[----:B------:R-:W-:Y:S01]  /*2fd40*/  MOV R61, R8 ;  /* 0x00000008003d7202 */ /* 0x000fe20000000f00 */
[----:B------:R-:W-:Y:S01]  /*2fd50*/  IMAD.MOV.U32 R60, RZ, RZ, R9 ;  /* 0x000000ffff3c7224 */ /* 0x000fe200078e0009 */
[----:B------:R-:W-:Y:S01]  /*2fd60*/  MOV R57, R10 ;  /* 0x0000000a00397202 */ /* 0x000fe20000000f00 */
[----:B------:R-:W-:Y:S01]  /*2fd70*/  IMAD.MOV.U32 R56, RZ, RZ, R11 ;  /* 0x000000ffff387224 */ /* 0x000fe200078e000b */
[----:B------:R-:W-:Y:S01]  /*2fd80*/  HMMA.1688.F32.TF32 R220, R232, R46, R84 ;  /* 0x0000002ee8dc723c */ /* 0x000fe20000081054 */
[----:B------:R-:W-:Y:S01]  /*2fd90*/  STL.64 [R1+0x118], R14 ;  /* 0x0001180e01007387 */ /* 0x000fe20000100a00 */
[----:B------:R-:W-:Y:S01]  /*2fda0*/  MOV R4, R13 ;  /* 0x0000000d00047202 */ /* 0x000fe20000000f00 */
[----:B------:R-:W-:-:S02]  /*2fdb0*/  IMAD.MOV.U32 R3, RZ, RZ, R12 ;  /* 0x000000ffff037224 */ /* 0x000fc400078e000c */
[----:B------:R-:W-:Y:S01]  /*2fdc0*/  LDS R12, [R7+UR7+0x9100] ;  /* 0x00910007070c7984 */ /* 0x000fe20008000800 */
[----:B------:R-:W-:Y:S03]  /*2fdd0*/  HMMA.1688.F32.TF32 R8, R228, R42, R24 ;  /* 0x0000002ae408723c */ /* 0x000fe60000081018 */
[----:B------:R3:W-:Y:S03]  /*2fde0*/  STL [R1+0x1c94], R236 ;  /* 0x001c94ec01007387 */ /* 0x0007e60000100800 */
[C---:B-1----:R-:W-:Y:S01]  /*2fdf0*/  HMMA.1688.F32.TF32 R24, R16.reuse, R50, R96 ;  /* 0x000000321018723c */ /* 0x042fe20000081060 */
[----:B------:R-:W-:Y:S04]  /*2fe00*/  LDS R14, [R7+UR7+0x9900] ;  /* 0x00990007070e7984 */ /* 0x000fe80008000800 */
[----:B------:R-:W-:Y:S04]  /*2fe10*/  LDS R13, [R2+UR7+0x9100] ;  /* 0x00910007020d7984 */ /* 0x000fe80008000800 */
[----:B------:R-:W1:Y:S04]  /*2fe20*/  LDS R15, [R2+UR7+0x9900] ;  /* 0x00990007020f7984 */ /* 0x000e680008000800 */
[----:B------:R-:W-:Y:S04]  /*2fe30*/  LDS R82, [R7+UR7+0x9980] ;  /* 0x0099800707527984 */ /* 0x000fe80008000800 */
[----:B------:R-:W-:Y:S04]  /*2fe40*/  LDS R81, [R2+UR7+0x9180] ;  /* 0x0091800702517984 */ /* 0x000fe80008000800 */
[----:B------:R-:W-:Y:S03]  /*2fe50*/  LDS R83, [R2+UR7+0x9980] ;  /* 0x0099800702537984 */ /* 0x000fe60008000800 */
[----:B------:R-:W-:Y:S01]  /*2fe60*/  MOV R99, R24 ;  /* 0x0000001800637202 */ /* 0x000fe20000000f00 */
[----:B------:R-:W-:Y:S01]  /*2fe70*/  IMAD.MOV.U32 R98, RZ, RZ, R25 ;  /* 0x000000ffff627224 */ /* 0x000fe200078e0019 */
[----:B------:R-:W-:Y:S01]  /*2fe80*/  MOV R97, R26 ;  /* 0x0000001a00617202 */ /* 0x000fe20000000f00 */
[----:B------:R-:W-:Y:S01]  /*2fe90*/  IMAD.MOV.U32 R96, RZ, RZ, R27 ;  /* 0x000000ffff607224 */ /* 0x000fe200078e001b */
[----:B------:R-:W-:Y:S01]  /*2fea0*/  LDS R74, [R7+UR7+0xa800] ;  /* 0x00a80007074a7984 */ /* 0x000fe20008000800 */
[----:B------:R-:W-:Y:S03]  /*2feb0*/  HMMA.1688.F32.TF32 R24, R16, R62, R100 ;  /* 0x0000003e1018723c */ /* 0x000fe60000081064 */
[----:B------:R-:W-:Y:S04]  /*2fec0*/  LDS R73, [R2+UR7+0xa000] ;  /* 0x00a0000702497984 */ /* 0x000fe80008000800 */
[----:B------:R-:W-:-:S15]  /*2fed0*/  LDS R75, [R2+UR7+0xa800] ;  /* 0x00a80007024b7984 */ /* 0x000fde0008000800 */
[----:B------:R-:W-:-:S02]  /*2fee0*/  NOP ;  /* 0x0000000000007918 */ /* 0x000fc40000000000 */
[----:B------:R-:W-:Y:S01]  /*2fef0*/  MOV R103, R24 ;  /* 0x0000001800677202 */ /* 0x000fe20000000f00 */
[----:B------:R-:W-:Y:S01]  /*2ff00*/  IMAD.MOV.U32 R102, RZ, RZ, R25 ;  /* 0x000000ffff667224 */ /* 0x000fe200078e0019 */
[----:B------:R-:W-:Y:S01]  /*2ff10*/  MOV R101, R26 ;  /* 0x0000001a00657202 */ /* 0x000fe20000000f00 */
[----:B------:R-:W-:Y:S02]  /*2ff20*/  IMAD.MOV.U32 R100, RZ, RZ, R27 ;  /* 0x000000ffff647224 */ /* 0x000fe400078e001b */
[----:B------:R-:W-:Y:S01]  /*2ff30*/  HMMA.1688.F32.TF32 R24, R16, R58, R104 ;  /* 0x0000003a1018723c */ /* 0x000fe20000081068 */
[----:B------:R4:W-:Y:S04]  /*2ff40*/  STL [R1+0x1c90], R237 ;  /* 0x001c90ed01007387 */ /* 0x0009e80000100800 */
[----:B------:R2:W-:Y:S04]  /*2ff50*/  STL [R1+0x1c8c], R238 ;  /* 0x001c8cee01007387 */ /* 0x0005e80000100800 */
[----:B------:R1:W-:Y:S01]  /*2ff60*/  STL [R1+0x1c88], R239 ;  /* 0x001c88ef01007387 */ /* 0x0003e20000100800 */
[----:B------:R-:W-:Y:S01]  /*2ff70*/  MOV R53, R8 ;  /* 0x0000000800357202 */ /* 0x000fe20000000f00 */
[----:B------:R-:W-:Y:S01]  /*2ff80*/  IMAD.MOV.U32 R52, RZ, RZ, R9 ;  /* 0x000000ffff347224 */ /* 0x000fe200078e0009 */
[----:B------:R-:W-:Y:S01]  /*2ff90*/  MOV R49, R10 ;  /* 0x0000000a00317202 */ /* 0x000fe20000000f00 */
[----:B------:R-:W-:Y:S01]  /*2ffa0*/  IMAD.MOV.U32 R48, RZ, RZ, R11 ;  /* 0x000000ffff307224 */ /* 0x000fe200078e000b */
[C---:B------:R-:W-:Y:S01]  /*2ffb0*/  HMMA.1688.F32.TF32 R228, R232.reuse, R70, R76 ;  /* 0x00000046e8e4723c */ /* 0x040fe2000008104c */
[----:B------:R-:W-:Y:S04]  /*2ffc0*/  LDS R76, [R0+UR7+0xa000] ;  /* 0x00a00007004c7984 */ /* 0x000fe80008000800 */
[----:B------:R-:W-:Y:S04]  /*2ffd0*/  LDS R78, [R0+UR7+0xa800] ;  /* 0x00a80007004e7984 */ /* 0x000fe80008000800 */
[----:B------:R-:W-:Y:S01]  /*2ffe0*/  LDS R104, [R0+UR7+0xa080] ;  /* 0x00a0800700687984 */ /* 0x000fe20008000800 */
[----:B---3--:R-:W-:Y:S01]  /*2fff0*/  MOV R236, R24 ;  /* 0x0000001800ec7202 */ /* 0x008fe20000000f00 */
[----:B----4-:R-:W-:Y:S01]  /*30000*/  IMAD.MOV.U32 R237, RZ, RZ, R25 ;  /* 0x000000ffffed7224 */ /* 0x010fe200078e0019 */
[----:B--2---:R-:W-:Y:S01]  /*30010*/  MOV R238, R26 ;  /* 0x0000001a00ee7202 */ /* 0x004fe20000000f00 */
[----:B-1----:R-:W-:Y:S01]  /*30020*/  IMAD.MOV.U32 R239, RZ, RZ, R27 ;  /* 0x000000ffffef7224 */ /* 0x002fe200078e001b */
[----:B------:R-:W-:Y:S01]  /*30030*/  HMMA.1688.F32.TF32 R8, R232, R54, R28 ;  /* 0x00000036e808723c */ /* 0x000fe2000008101c */
[----:B------:R-:W-:Y:S04]  /*30040*/  LDS R77, [R6+UR7+0xa000] ;  /* 0x00a00007064d7984 */ /* 0x000fe80008000800 */
[----:B------:R-:W-:Y:S01]  /*30050*/  LDS R79, [R6+UR7+0xa800] ;  /* 0x00a80007064f7984 */ /* 0x000fe20008000800 */
[----:B------:R-:W-:Y:S03]  /*30060*/  HMMA.1688.F32.TF32 R24, R16, R70, R108 ;  /* 0x000000461018723c */ /* 0x000fe6000008106c */
[----:B------:R-:W-:Y:S04]  /*30070*/  LDS R106, [R0+UR7+0xa880] ;  /* 0x00a88007006a7984 */ /* 0x000fe80008000800 */
[----:B------:R-:W-:Y:S04]  /*30080*/  LDS R105, [R6+UR7+0xa080] ;  /* 0x00a0800706697984 */ /* 0x000fe80008000800 */
[----:B------:R-:W-:-:S13]  /*30090*/  LDS R107, [R6+UR7+0xa880] ;  /* 0x00a88007066b7984 */ /* 0x000fda0008000800 */
[----:B------:R-:W-:Y:S01]  /*300a0*/  MOV R111, R24 ;  /* 0x00000018006f7202 */ /* 0x000fe20000000f00 */
[----:B------:R-:W-:Y:S01]  /*300b0*/  IMAD.MOV.U32 R110, RZ, RZ, R25 ;  /* 0x000000ffff6e7224 */ /* 0x000fe200078e0019 */
[----:B------:R-:W-:Y:S01]  /*300c0*/  MOV R109, R26 ;  /* 0x0000001a006d7202 */ /* 0x000fe20000000f00 */
[----:B------:R-:W-:Y:S02]  /*300d0*/  IMAD.MOV.U32 R108, RZ, RZ, R27 ;  /* 0x000000ffff6c7224 */ /* 0x000fe400078e001b */
[C---:B------:R-:W-:Y:S06]  /*300e0*/  HMMA.1688.F32.TF32 R24, R16.reuse, R66, R112 ;  /* 0x000000421018723c */ /* 0x040fec0000081070 */
[----:B------:R-:W-:-:S15]  /*300f0*/  HMMA.1688.F32.TF32 R28, R16, R54, R92 ;  /* 0x00000036101c723c */ /* 0x000fde000008105c */
[----:B------:R-:W-:-:S03]  /*30100*/  NOP ;  /* 0x0000000000007918 */ /* 0x000fc60000000000 */
[----:B------:R-:W-:Y:S01]  /*30110*/  MOV R95, R24 ;  /* 0x00000018005f7202 */ /* 0x000fe20000000f00 */
[----:B------:R-:W-:Y:S01]  /*30120*/  IMAD.MOV.U32 R94, RZ, RZ, R25 ;  /* 0x000000ffff5e7224 */ /* 0x000fe200078e0019 */
[----:B------:R-:W-:Y:S01]  /*30130*/  MOV R93, R26 ;  /* 0x0000001a005d7202 */ /* 0x000fe20000000f00 */
[----:B------:R-:W-:Y:S02]  /*30140*/  IMAD.MOV.U32 R92, RZ, RZ, R27 ;  /* 0x000000ffff5c7224 */ /* 0x000fe400078e001b */
[C---:B------:R-:W-:Y:S06]  /*30150*/  HMMA.1688.F32.TF32 R24, R16.reuse, R46, R116 ;  /* 0x0000002e1018723c */ /* 0x040fec0000081074 */
[----:B------:R-:W-:Y:S01]  /*30160*/  HMMA.1688.F32.TF32 R16, R16, R42, R120 ;  /* 0x0000002a1010723c */ /* 0x000fe20000081078 */
[----:B------:R-:W-:Y:S01]  /*30170*/  MOV R245, R9 ;  /* 0x0000000900f57202 */ /* 0x000fe20000000f00 */
[----:B------:R-:W-:-:S15]  /*30180*/  IMAD.MOV.U32 R244, RZ, RZ, R8 ;  /* 0x000000fffff47224 */ /* 0x000fde00078e0008 */
[----:B------:R-:W-:-:S07]  /*30190*/  NOP ;  /* 0x0000000000007918 */ /* 0x000fce0000000000 */
[----:B------:R-:W-:Y:S01]  /*301a0*/  MOV R119, R16 ;  /* 0x0000001000777202 */ /* 0x000fe20000000f00 */
[----:B------:R-:W-:Y:S01]  /*301b0*/  IMAD.MOV.U32 R118, RZ, RZ, R17 ;  /* 0x000000ffff767224 */ /* 0x000fe200078e0011 */
[----:B------:R-:W-:Y:S01]  /*301c0*/  MOV R117, R18 ;  /* 0x0000001200757202 */ /* 0x000fe20000000f00 */
[----:B------:R-:W-:Y:S02]  /*301d0*/  IMAD.MOV.U32 R116, RZ, RZ, R19 ;  /* 0x000000ffff747224 */ /* 0x000fe400078e0013 */
[----:B------:R-:W-:Y:S01]  /*301e0*/  HMMA.1688.F32.TF32 R16, R20, R54, R124 ;  /* 0x000000361410723c */ /* 0x000fe2000008107c */
[----:B------:R-:W-:Y:S01]  /*301f0*/  MOV R252, R10 ;  /* 0x0000000a00fc7202 */ /* 0x000fe20000000f00 */
[----:B------:R-:W-:-:S04]  /*30200*/  IMAD.MOV.U32 R5, RZ, RZ, R11 ;  /* 0x000000ffff057224 */ /* 0x000fc800078e000b */
[----:B------:R-:W-:-:S15]  /*30210*/  HMMA.1688.F32.TF32 R8, R232, R50, R32 ;  /* 0x00000032e808723c */ /* 0x000fde0000081020 */
[----:B------:R-:W-:-:S03]  /*30220*/  NOP ;  /* 0x0000000000007918 */ /* 0x000fc60000000000 */
[----:B------:R-:W-:Y:S01]  /*30230*/  MOV R123, R16 ;  /* 0x00000010007b7202 */ /* 0x000fe20000000f00 */
[----:B------:R-:W-:Y:S01]  /*30240*/  IMAD.MOV.U32 R122, RZ, RZ, R17 ;  /* 0x000000ffff7a7224 */ /* 0x000fe200078e0011 */
[----:B------:R-:W-:Y:S01]  /*30250*/  MOV R121, R18 ;  /* 0x0000001200797202 */ /* 0x000fe20000000f00 */
[----:B------:R-:W-:Y:S02]  /*30260*/  IMAD.MOV.U32 R120, RZ, RZ, R19 ;  /* 0x000000ffff787224 */ /* 0x000fe400078e0013 */
[----:B------:R-:W-:Y:S01]  /*30270*/  HMMA.1688.F32.TF32 R16, R20, R50, R128 ;  /* 0x000000321410723c */ /* 0x000fe20000081080 */
[----:B------:R-:W-:Y:S01]  /*30280*/  MOV R45, R8 ;  /* 0x00000008002d7202 */ /* 0x000fe20000000f00 */
[----:B------:R-:W-:Y:S01]  /*30290*/  IMAD.MOV.U32 R44, RZ, RZ, R9 ;  /* 0x000000ffff2c7224 */ /* 0x000fe200078e0009 */
[----:B------:R-:W-:Y:S01]  /*302a0*/  MOV R41, R10 ;  /* 0x0000000a00297202 */ /* 0x000fe20000000f00 */
[----:B------:R-:W-:Y:S02]  /*302b0*/  IMAD.MOV.U32 R40, RZ, RZ, R11 ;  /* 0x000000ffff287224 */ /* 0x000fe400078e000b */
[C---:B------:R-:W-:Y:S06]  /*302c0*/  HMMA.1688.F32.TF32 R8, R232.reuse, R62, R36 ;  /* 0x0000003ee808723c */ /* 0x040fec0000081024 */
[----:B------:R-:W-:-:S12]  /*302d0*/  HMMA.1688.F32.TF32 R232, R232, R42, R88 ;  /* 0x0000002ae8e8723c */ /* 0x000fd80000081058 */
[----:B------:R-:W-:Y:S01]  /*302e0*/  MOV R91, R16 ;  /* 0x00000010005b7202 */ /* 0x000fe20000000f00 */
[----:B------:R-:W-:Y:S01]  /*302f0*/  IMAD.MOV.U32 R90, RZ, RZ, R17 ;  /* 0x000000ffff5a7224 */ /* 0x000fe200078e0011 */
[----:B------:R-:W-:Y:S01]  /*30300*/  MOV R89, R18 ;  /* 0x0000001200597202 */ /* 0x000fe20000000f00 */
[----:B------:R-:W-:Y:S02]  /*30310*/  IMAD.MOV.U32 R88, RZ, RZ, R19 ;  /* 0x000000ffff587224 */ /* 0x000fe400078e0013 */
[----:B------:R-:W-:Y:S01]  /*30320*/  HMMA.1688.F32.TF32 R16, R20, R62, R132 ;  /* 0x0000003e1410723c */ /* 0x000fe20000081084 */
[----:B------:R-:W-:-:S15]  /*30330*/  STL.64 [R1+0x3f0], R28 ;  /* 0x0003f01c01007387 */ /* 0x000fde0000100a00 */
[----:B------:R-:W-:-:S08]  /*30340*/  NOP ;  /* 0x0000000000007918 */ /* 0x000fd00000000000 */
[----:B------:R-:W-:Y:S01]  /*30350*/  MOV R127, R16 ;  /* 0x00000010007f7202 */ /* 0x000fe20000000f00 */
[----:B------:R-:W-:Y:S01]  /*30360*/  IMAD.MOV.U32 R126, RZ, RZ, R17 ;  /* 0x000000ffff7e7224 */ /* 0x000fe200078e0011 */
[----:B------:R-:W-:Y:S01]  /*30370*/  MOV R125, R18 ;  /* 0x00000012007d7202 */ /* 0x000fe20000000f00 */
[----:B------:R-:W-:Y:S02]  /*30380*/  IMAD.MOV.U32 R124, RZ, RZ, R19 ;  /* 0x000000ffff7c7224 */ /* 0x000fe400078e0013 */
[C---:B------:R-:W-:Y:S01]  /*30390*/  HMMA.1688.F32.TF32 R16, R20.reuse, R58, R136 ;  /* 0x0000003a1410723c */ /* 0x040fe20000081088 */
[----:B------:R1:W-:Y:S05]  /*303a0*/  STL.64 [R1+0x3f8], R30 ;  /* 0x0003f81e01007387 */ /* 0x0003ea0000100a00 */
[----:B-1----:R-:W-:-:S15]  /*303b0*/  HMMA.1688.F32.TF32 R28, R20, R70, R140 ;  /* 0x00000046141c723c */ /* 0x002fde000008108c */
[----:B------:R-:W-:-:S03]  /*303c0*/  NOP ;  /* 0x0000000000007918 */ /* 0x000fc60000000000 */
[----:B------:R-:W-:Y:S01]  /*303d0*/  MOV R131, R16 ;  /* 0x0000001000837202 */ /* 0x000fe20000000f00 */
[----:B------:R-:W-:Y:S01]  /*303e0*/  IMAD.MOV.U32 R130, RZ, RZ, R17 ;  /* 0x000000ffff827224 */ /* 0x000fe200078e0011 */
[----:B------:R-:W-:Y:S01]  /*303f0*/  MOV R129, R18 ;  /* 0x0000001200817202 */ /* 0x000fe20000000f00 */
[----:B------:R-:W-:Y:S02]  /*30400*/  IMAD.MOV.U32 R128, RZ, RZ, R19 ;  /* 0x000000ffff807224 */ /* 0x000fe400078e0013 */
[----:B------:R-:W-:Y:S01]  /*30410*/  HMMA.1688.F32.TF32 R16, R20, R66, R144 ;  /* 0x000000421410723c */ /* 0x000fe20000081090 */
[----:B------:R-:W-:Y:S04]  /*30420*/  STL.64 [R1+0x2a0], R28 ;  /* 0x0002a01c01007387 */ /* 0x000fe80000100a00 */
[----:B------:R-:W-:-:S15]  /*30430*/  STL.64 [R1+0x2a8], R30 ;  /* 0x0002a81e01007387 */ /* 0x000fde0000100a00 */
[----:B------:R-:W-:-:S03]  /*30440*/  NOP ;  /* 0x0000000000007918 */ /* 0x000fc60000000000 */
[----:B------:R-:W-:Y:S04]  /*30450*/  STL.64 [R1+0x290], R16 ;  /* 0x0002901001007387 */ /* 0x000fe80000100a00 */
[----:B------:R1:W-:Y:S02]  /*30460*/  STL.64 [R1+0x298], R18 ;  /* 0x0002981201007387 */ /* 0x0003e40000100a00 */
[----:B-1----:R-:W-:Y:S01]  /*30470*/  HMMA.1688.F32.TF32 R16, R12, R54, R156 ;  /* 0x000000360c10723c */ /* 0x002fe2000008109c */
[----:B------:R-:W-:-:S15]  /*30480*/  MOV R115, R24 ;  /* 0x0000001800737202 */ /* 0x000fde0000000f00 */
[----:B------:R-:W-:-:S08]  /*30490*/  NOP ;  /* 0x0000000000007918 */ /* 0x000fd00000000000 */
[----:B------:R-:W-:Y:S01]  /*304a0*/  MOV R159, R16 ;  /* 0x00000010009f7202 */ /* 0x000fe20000000f00 */
[----:B------:R-:W-:Y:S01]  /*304b0*/  IMAD.MOV.U32 R158, RZ, RZ, R17 ;  /* 0x000000ffff9e7224 */ /* 0x000fe200078e0011 */
[----:B------:R-:W-:Y:S01]  /*304c0*/  MOV R157, R18 ;  /* 0x00000012009d7202 */ /* 0x000fe20000000f00 */
[----:B------:R-:W-:Y:S02]  /*304d0*/  IMAD.MOV.U32 R156, RZ, RZ, R19 ;  /* 0x000000ffff9c7224 */ /* 0x000fe400078e0013 */
[----:B------:R-:W-:Y:S01]  /*304e0*/  HMMA.1688.F32.TF32 R16, R12, R50, R160 ;  /* 0x000000320c10723c */ /* 0x000fe200000810a0 */
[----:B------:R-:W-:Y:S01]  /*304f0*/  IMAD.MOV.U32 R114, RZ, RZ, R25 ;  /* 0x000000ffff727224 */ /* 0x000fe200078e0019 */
[----:B------:R-:W-:Y:S01]  /*30500*/  MOV R113, R26 ;  /* 0x0000001a00717202 */ /* 0x000fe20000000f00 */
[----:B------:R-:W-:-:S03]  /*30510*/  IMAD.MOV.U32 R112, RZ, RZ, R27 ;  /* 0x000000ffff707224 */ /* 0x000fc600078e001b */
[C---:B------:R-:W-:Y:S06]  /*30520*/  HMMA.1688.F32.TF32 R24, R20.reuse, R46, R148 ;  /* 0x0000002e1418723c */ /* 0x040fec0000081094 */
[----:B------:R-:W-:Y:S01]  /*30530*/  HMMA.1688.F32.TF32 R20, R20, R42, R152 ;  /* 0x0000002a1414723c */ /* 0x000fe20000081098 */
[----:B------:R-:W-:Y:S01]  /*30540*/  MOV R243, R8 ;  /* 0x0000000800f37202 */ /* 0x000fe20000000f00 */
[----:B------:R-:W-:Y:S01]  /*30550*/  IMAD.MOV.U32 R242, RZ, RZ, R9 ;  /* 0x000000fffff27224 */ /* 0x000fe200078e0009 */
[----:B------:R-:W-:Y:S01]  /*30560*/  MOV R241, R10 ;  /* 0x0000000a00f17202 */ /* 0x000fe20000000f00 */
[----:B------:R-:W-:Y:S01]  /*30570*/  IMAD.MOV.U32 R240, RZ, RZ, R11 ;  /* 0x000000fffff07224 */ /* 0x000fe200078e000b */
[----:B------:R-:W-:Y:S04]  /*30580*/  LDS R8, [R0+UR7+0x9180] ;  /* 0x0091800700087984 */ /* 0x000fe80008000800 */
[----:B------:R-:W-:Y:S03]  /*30590*/  LDS R10, [R0+UR7+0x9980] ;  /* 0x00998007000a7984 */ /* 0x000fe60008000800 */
[----:B------:R-:W-:Y:S01]  /*305a0*/  MOV R163, R16 ;  /* 0x0000001000a37202 */ /* 0x000fe20000000f00 */
[----:B------:R-:W-:Y:S01]  /*305b0*/  IMAD.MOV.U32 R162, RZ, RZ, R17 ;  /* 0x000000ffffa27224 */ /* 0x000fe200078e0011 */
[----:B------:R-:W-:Y:S01]  /*305c0*/  MOV R161, R18 ;  /* 0x0000001200a17202 */ /* 0x000fe20000000f00 */
[----:B------:R-:W-:Y:S01]  /*305d0*/  IMAD.MOV.U32 R160, RZ, RZ, R19 ;  /* 0x000000ffffa07224 */ /* 0x000fe200078e0013 */
[----:B------:R-:W-:Y:S01]  /*305e0*/  LDS R9, [R6+UR7+0x9180] ;  /* 0x0091800706097984 */ /* 0x000fe20008000800 */
[C---:B------:R-:W-:Y:S03]  /*305f0*/  HMMA.1688.F32.TF32 R16, R12.reuse, R70, R172 ;  /* 0x000000460c10723c */ /* 0x040fe600000810ac */
[----:B------:R-:W1:Y:S04]  /*30600*/  LDS R11, [R6+UR7+0x9980] ;  /* 0x00998007060b7984 */ /* 0x000e680008000800 */
[----:B------:R-:W-:Y:S04]  /*30610*/  STL.64 [R1+0x280], R24 ;  /* 0x0002801801007387 */ /* 0x000fe80000100a00 */
[----:B------:R2:W-:Y:S04]  /*30620*/  STL.64 [R1+0x288], R26 ;  /* 0x0002881a01007387 */ /* 0x0005e80000100a00 */
[----:B------:R-:W-:Y:S04]  /*30630*/  STL.64 [R1+0x220], R20 ;  /* 0x0002201401007387 */ /* 0x000fe80000100a00 */
[----:B------:R3:W-:Y:S01]  /*30640*/  STL.64 [R1+0x228], R22 ;  /* 0x0002281601007387 */ /* 0x0007e20000100a00 */
[C---:B--2---:R-:W-:Y:S07]  /*30650*/  HMMA.1688.F32.TF32 R24, R12.reuse, R62, R164 ;  /* 0x0000003e0c18723c */ /* 0x044fee00000810a4 */
[----:B------:R-:W-:Y:S01]  /*30660*/  MOV R167, R16 ;  /* 0x0000001000a77202 */ /* 0x000fe20000000f00 */
[----:B------:R-:W-:Y:S01]  /*30670*/  IMAD.MOV.U32 R166, RZ, RZ, R17 ;  /* 0x000000ffffa67224 */ /* 0x000fe200078e0011 */
[----:B------:R-:W-:Y:S01]  /*30680*/  MOV R165, R18 ;  /* 0x0000001200a57202 */ /* 0x000fe20000000f00 */
[----:B------:R-:W-:Y:S01]  /*30690*/  IMAD.MOV.U32 R164, RZ, RZ, R19 ;  /* 0x000000ffffa47224 */ /* 0x000fe200078e0013 */
[C---:B---3--:R-:W-:Y:S06]  /*306a0*/  HMMA.1688.F32.TF32 R20, R12.reuse, R58, R168 ;  /* 0x0000003a0c14723c */ /* 0x048fec00000810a8 */
[----:B------:R-:W-:Y:S06]  /*306b0*/  HMMA.1688.F32.TF32 R16, R12, R66, R176 ;  /* 0x000000420c10723c */ /* 0x000fec00000810b0 */
[----:B------:R-:W-:Y:S04]  /*306c0*/  STL.64 [R1+0x1f0], R24 ;  /* 0x0001f01801007387 */ /* 0x000fe80000100a00 */
[----:B------:R-:W-:Y:S07]  /*306d0*/  STL.64 [R1+0x1f8], R26 ;  /* 0x0001f81a01007387 */ /* 0x000fee0000100a00 */
[----:B------:R-:W-:Y:S04]  /*306e0*/  STL.64 [R1+0x1e0], R20 ;  /* 0x0001e01401007387 */ /* 0x000fe80000100a00 */
[----:B------:R2:W-:Y:S03]  /*306f0*/  STL.64 [R1+0x1e8], R22 ;  /* 0x0001e81601007387 */ /* 0x0005e60000100a00 */
[----:B------:R-:W-:Y:S01]  /*30700*/  MOV R175, R16 ;  /* 0x0000001000af7202 */ /* 0x000fe20000000f00 */
[----:B------:R-:W-:Y:S01]  /*30710*/  IMAD.MOV.U32 R174, RZ, RZ, R17 ;  /* 0x000000ffffae7224 */ /* 0x000fe200078e0011 */
[----:B------:R-:W-:Y:S01]  /*30720*/  MOV R173, R18 ;  /* 0x0000001200ad7202 */ /* 0x000fe20000000f00 */
[----:B------:R-:W-:-:S02]  /*30730*/  IMAD.MOV.U32 R172, RZ, RZ, R19 ;  /* 0x000000ffffac7224 */ /* 0x000fc400078e0013 */
[C---:B------:R-:W-:Y:S06]  /*30740*/  HMMA.1688.F32.TF32 R16, R12.reuse, R42, R184 ;  /* 0x0000002a0c10723c */ /* 0x040fec00000810b8 */
[----:B--2---:R-:W-:Y:S06]  /*30750*/  HMMA.1688.F32.TF32 R20, R12, R46, R180 ;  /* 0x0000002e0c14723c */ /* 0x004fec00000810b4 */
[----:B-1----:R-:W-:-:S15]  /*30760*/  HMMA.1688.F32.TF32 R12, R8, R54, R188 ;  /* 0x00000036080c723c */ /* 0x002fde00000810bc */
[----:B------:R-:W-:-:S09]  /*30770*/  NOP ;  /* 0x0000000000007918 */ /* 0x000fd20000000000 */
[----:B------:R-:W-:Y:S01]  /*30780*/  MOV R183, R12 ;  /* 0x0000000c00b77202 */ /* 0x000fe20000000f00 */
[----:B------:R-:W-:Y:S01]  /*30790*/  IMAD.MOV.U32 R182, RZ, RZ, R13 ;  /* 0x000000ffffb67224 */ /* 0x000fe200078e000d */
[----:B------:R-:W-:Y:S01]  /*307a0*/  MOV R181, R14 ;  /* 0x0000000e00b57202 */ /* 0x000fe20000000f00 */
[----:B------:R-:W-:Y:S02]  /*307b0*/  IMAD.MOV.U32 R180, RZ, RZ, R15 ;  /* 0x000000ffffb47224 */ /* 0x000fe400078e000f */
[C---:B------:R-:W-:Y:S01]  /*307c0*/  HMMA.1688.F32.TF32 R12, R8.reuse, R50, R192 ;  /* 0x00000032080c723c */ /* 0x040fe200000810c0 */
[----:B------:R-:W-:Y:S01]  /*307d0*/  MOV R179, R16 ;  /* 0x0000001000b37202 */ /* 0x000fe20000000f00 */
[----:B------:R-:W-:Y:S01]  /*307e0*/  IMAD.MOV.U32 R178, RZ, RZ, R17 ;  /* 0x000000ffffb27224 */ /* 0x000fe200078e0011 */
[----:B------:R-:W-:Y:S01]  /*307f0*/  MOV R177, R18 ;  /* 0x0000001200b17202 */ /* 0x000fe20000000f00 */
[----:B------:R-:W-:Y:S02]  /*30800*/  IMAD.MOV.U32 R176, RZ, RZ, R19 ;  /* 0x000000ffffb07224 */ /* 0x000fe400078e0013 */
[----:B------:R-:W-:-:S15]  /*30810*/  HMMA.1688.F32.TF32 R16, R8, R62, R196 ;  /* 0x0000003e0810723c */ /* 0x000fde00000810c4 */
[----:B------:R-:W-:-:S03]  /*30820*/  NOP ;  /* 0x0000000000007918 */ /* 0x000fc60000000000 */
[----:B------:R-:W-:Y:S01]  /*30830*/  MOV R187, R12 ;  /* 0x0000000c00bb7202 */ /* 0x000fe20000000f00 */
[----:B------:R-:W-:Y:S01]  /*30840*/  IMAD.MOV.U32 R186, RZ, RZ, R13 ;  /* 0x000000ffffba7224 */ /* 0x000fe200078e000d */
[----:B------:R-:W-:Y:S01]  /*30850*/  MOV R185, R14 ;  /* 0x0000000e00b97202 */ /* 0x000fe20000000f00 */
[----:B------:R-:W-:Y:S02]  /*30860*/  IMAD.MOV.U32 R184, RZ, RZ, R15 ;  /* 0x000000ffffb87224 */ /* 0x000fe400078e000f */
[----:B------:R-:W-:Y:S01]  /*30870*/  HMMA.1688.F32.TF32 R12, R8, R58, R200 ;  /* 0x0000003a080c723c */ /* 0x000fe200000810c8 */
[----:B------:R-:W-:Y:S04]  /*30880*/  STL.64 [R1+0x1a0], R20 ;  /* 0x0001a01401007387 */ /* 0x000fe80000100a00 */
[----:B------:R-:W-:Y:S04]  /*30890*/  STL.64 [R1+0x1a8], R22 ;  /* 0x0001a81601007387 */ /* 0x000fe80000100a00 */
[----:B------:R-:W-:Y:S04]  /*308a0*/  STL.64 [R1+0x160], R16 ;  /* 0x0001601001007387 */ /* 0x000fe80000100a00 */
[----:B------:R-:W-:Y:S04]  /*308b0*/  STL.64 [R1+0x168], R18 ;  /* 0x0001681201007387 */ /* 0x000fe80000100a00 */
[----:B------:R-:W2:Y:S04]  /*308c0*/  LDL R247, [R1+0x1434] ;  /* 0x0014340001f77983 */ /* 0x000ea80000100800 */
[----:B------:R-:W3:Y:S03]  /*308d0*/  LDL.LU R132, [R1+0x1c0] ;  /* 0x0001c00001847983 */ /* 0x000ee60000300800 */
[----:B------:R-:W-:Y:S01]  /*308e0*/  MOV R191, R12 ;  /* 0x0000000c00bf7202 */ /* 0x000fe20000000f00 */
[----:B------:R-:W-:Y:S01]  /*308f0*/  IMAD.MOV.U32 R190, RZ, RZ, R13 ;  /* 0x000000ffffbe7224 */ /* 0x000fe200078e000d */
[----:B------:R-:W-:Y:S01]  /*30900*/  MOV R189, R14 ;  /* 0x0000000e00bd7202 */ /* 0x000fe20000000f00 */
[----:B------:R-:W-:-:S02]  /*30910*/  IMAD.MOV.U32 R188, RZ, RZ, R15 ;  /* 0x000000ffffbc7224 */ /* 0x000fc400078e000f */
        /* <DEDUP_REMOVED lines=8> */
[----:B------:R-:W-:Y:S01]  /*309a0*/  MOV R199, R12 ;  /* 0x0000000c00c77202 */ /* 0x000fe20000000f00 */
[----:B------:R-:W-:Y:S01]  /*309b0*/  IMAD.MOV.U32 R198, RZ, RZ, R13 ;  /* 0x000000ffffc67224 */ /* 0x000fe200078e000d */
[----:B------:R-:W-:Y:S01]  /*309c0*/  MOV R197, R14 ;  /* 0x0000000e00c57202 */ /* 0x000fe20000000f00 */
[----:B------:R-:W-:Y:S02]  /*309d0*/  IMAD.MOV.U32 R196, RZ, RZ, R15 ;  /* 0x000000ffffc47224 */ /* 0x000fe400078e000f */
[C---:B------:R-:W-:Y:S06]  /*309e0*/  HMMA.1688.F32.TF32 R12, R8.reuse, R46, R212 ;  /* 0x0000002e080c723c */ /* 0x040fec00000810d4 */
[----:B------:R-:W-:-:S15]  /*309f0*/  HMMA.1688.F32.TF32 R8, R8, R42, R216 ;  /* 0x0000002a0808723c */ /* 0x000fde00000810d8 */
[----:B------:R-:W-:-:S02]  /*30a00*/  NOP ;  /* 0x0000000000007918 */ /* 0x000fc40000000000 */
[----:B------:R-:W-:Y:S04]  /*30a10*/  STL.64 [R1+0xd0], R12 ;  /* 0x0000d00c01007387 */ /* 0x000fe80000100a00 */
[----:B------:R-:W-:Y:S04]  /*30a20*/  STL.64 [R1+0xd8], R14 ;  /* 0x0000d80e01007387 */ /* 0x000fe80000100a00 */
[----:B------:R-:W-:Y:S04]  /*30a30*/  STL.64 [R1+0xc0], R8 ;  /* 0x0000c00801007387 */ /* 0x000fe80000100a00 */
[----:B------:R-:W-:Y:S04]  /*30a40*/  STL.64 [R1+0xc8], R10 ;  /* 0x0000c80a01007387 */ /* 0x000fe80000100a00 */
[----:B------:R-:W3:Y:S04]  /*30a50*/  LDL.LU R133, [R1+0x1c4] ;  /* 0x0001c40001857983 */ /* 0x000ee80000300800 */
[----:B------:R-:W3:Y:S04]  /*30a60*/  LDL.LU R134, [R1+0x1c8] ;  /* 0x0001c80001867983 */ /* 0x000ee80000300800 */
[----:B------:R-:W3:Y:S04]  /*30a70*/  LDL.LU R135, [R1+0x1cc] ;  /* 0x0001cc0001877983 */ /* 0x000ee80000300800 */
[----:B------:R-:W4:Y:S04]  /*30a80*/  LDL.LU R248, [R1+0x270] ;  /* 0x0002700001f87983 */ /* 0x000f280000300800 */
[----:B------:R-:W4:Y:S04]  /*30a90*/  LDL.LU R249, [R1+0x274] ;  /* 0x0002740001f97983 */ /* 0x000f280000300800 */
[----:B------:R-:W4:Y:S04]  /*30aa0*/  LDL.LU R250, [R1+0x278] ;  /* 0x0002780001fa7983 */ /* 0x000f280000300800 */
[----:B------:R-:W4:Y:S04]  /*30ab0*/  LDL.LU R251, [R1+0x27c] ;  /* 0x00027c0001fb7983 */ /* 0x000f280000300800 */
[----:B------:R-:W3:Y:S04]  /*30ac0*/  LDL.LU R136, [R1+0x380] ;  /* 0x0003800001887983 */ /* 0x000ee80000300800 */
[----:B------:R-:W3:Y:S04]  /*30ad0*/  LDL.LU R137, [R1+0x384] ;  /* 0x0003840001897983 */ /* 0x000ee80000300800 */
[----:B------:R-:W3:Y:S04]  /*30ae0*/  LDL.LU R138, [R1+0x388] ;  /* 0x00038800018a7983 */ /* 0x000ee80000300800 */
[----:B------:R-:W3:Y:S04]  /*30af0*/  LDL.LU R139, [R1+0x38c] ;  /* 0x00038c00018b7983 */ /* 0x000ee80000300800 */
[----:B--2---:R-:W1:Y:S04]  /*30b00*/  LDSM.16.M88.4 R8, [R247+UR7+0x20100] ;  /* 0x02010007f708783b */ /* 0x004e680008000200 */
[----:B------:R-:W2:Y:S04]  /*30b10*/  LDSM.16.M88.4 R12, [R247+UR7+0x22100] ;  /* 0x02210007f70c783b */ /* 0x000ea80008000200 */
[----:B------:R-:W2:Y:S04]  /*30b20*/  LDSM.16.M88.4 R16, [R247+UR7+0x24100] ;  /* 0x02410007f710783b */ /* 0x000ea80008000200 */
[----:B------:R-:W2:Y:S04]  /*30b30*/  LDSM.16.M88.4 R20, [R247+UR7+0x26100] ;  /* 0x02610007f714783b */ /* 0x000ea80008000200 */
[----:B------:R-:W2:Y:S04]  /*30b40*/  LDSM.16.M88.4 R24, [R247+UR7+0x28100] ;  /* 0x02810007f718783b */ /* 0x000ea80008000200 */
[----:B------:R-:W2:Y:S04]  /*30b50*/  LDSM.16.M88.4 R28, [R247+UR7+0x2a100] ;  /* 0x02a10007f71c783b */ /* 0x000ea80008000200 */
[----:B------:R-:W2:Y:S04]  /*30b60*/  LDSM.16.M88.4 R32, [R247+UR7+0x2c100] ;  /* 0x02c10007f720783b */ /* 0x000ea80008000200 */
[----:B------:R-:W2:Y:S04]  /*30b70*/  LDSM.16.M88.4 R36, [R247+UR7+0x2e100] ;  /* 0x02e10007f724783b */ /* 0x000ea80008000200 */
[----:B-1----:R-:W-:Y:S04]  /*30b80*/  STL [R1+0x1bec], R10 ;  /* 0x001bec0a01007387 */ /* 0x002fe80000100800 */
        /* <DEDUP_REMOVED lines=10> */
[----:B------:R2:W-:Y:S04]  /*30c30*/  STL [R1+0x1c10], R31 ;  /* 0x001c101f01007387 */ /* 0x0005e80000100800 */
[----:B------:R-:W-:Y:S04]  /*30c40*/  STL [R1+0x1c1c], R34 ;  /* 0x001c1c2201007387 */ /* 0x000fe80000100800 */
[----:B------:R2:W-:Y:S04]  /*30c50*/  STL [R1+0x1c18], R35 ;  /* 0x001c182301007387 */ /* 0x0005e80000100800 */
[----:B------:R-:W2:Y:S04]  /*30c60*/  LDL.LU R84, [R1+0x140] ;  /* 0x0001400001547983 */ /* 0x000ea80000300800 */
[----:B------:R-:W2:Y:S04]  /*30c70*/  LDL.LU R85, [R1+0x144] ;  /* 0x0001440001557983 */ /* 0x000ea80000300800 */
[----:B------:R-:W2:Y:S04]  /*30c80*/  LDL.LU R86, [R1+0x148] ;  /* 0x0001480001567983 */ /* 0x000ea80000300800 */
[----:B------:R-:W2:Y:S04]  /*30c90*/  LDL.LU R87, [R1+0x14c] ;  /* 0x00014c0001577983 */ /* 0x000ea80000300800 */
[----:B------:R2:W-:Y:S04]  /*30ca0*/  STL [R1+0x1c24], R38 ;  /* 0x001c242601007387 */ /* 0x0005e80000100800 */
[----:B------:R2:W-:Y:S01]  /*30cb0*/  STL [R1+0x1c20], R39 ;  /* 0x001c202701007387 */ /* 0x0005e20000100800 */
[C---:B---3--:R-:W-:Y:S06]  /*30cc0*/  HMMA.1688.F32.TF32 R140, R80.reuse, R54, R136 ;  /* 0x00000036508c723c */ /* 0x048fec0000081088 */
[----:B----4-:R-:W-:-:S15]  /*30cd0*/  HMMA.1688.F32.TF32 R136, R80, R50, R248 ;  /* 0x000000325088723c */ /* 0x010fde00000810f8 */
[----:B------:R-:W-:-:S02]  /*30ce0*/  NOP ;  /* 0x0000000000007918 */ /* 0x000fc40000000000 */
[----:B------:R-:W-:Y:S04]  /*30cf0*/  STL.64 [R1+0x380], R140 ;  /* 0x0003808c01007387 */ /* 0x000fe80000100a00 */
[----:B------:R-:W-:Y:S04]  /*30d00*/  STL.64 [R1+0x388], R142 ;  /* 0x0003888e01007387 */ /* 0x000fe80000100a00 */
[----:B------:R-:W3:Y:S04]  /*30d10*/  LDL.LU R248, [R1+0xb0] ;  /* 0x0000b00001f87983 */ /* 0x000ee80000300800 */
[----:B------:R-:W3:Y:S04]  /*30d20*/  LDL.LU R249, [R1+0xb4] ;  /* 0x0000b40001f97983 */ /* 0x000ee80000300800 */
[----:B------:R-:W3:Y:S04]  /*30d30*/  LDL.LU R250, [R1+0xb8] ;  /* 0x0000b80001fa7983 */ /* 0x000ee80000300800 */
[----:B------:R-:W3:Y:S01]  /*30d40*/  LDL.LU R251, [R1+0xbc] ;  /* 0x0000bc0001fb7983 */ /* 0x000ee20000300800 */
[----:B------:R-:W-:Y:S01]  /*30d50*/  HMMA.1688.F32.TF32 R132, R80, R62, R132 ;  /* 0x0000003e5084723c */ /* 0x000fe20000081084 */
[----:B-1----:R-:W-:Y:S01]  /*30d60*/  IMAD.MOV.U32 R27, RZ, RZ, R139 ;  /* 0x000000ffff1b7224 */ /* 0x002fe200078e008b */
[----:B------:R-:W-:Y:S01]  /*30d70*/  MOV R26, R138 ;  /* 0x0000008a001a7202 */ /* 0x000fe20000000f00 */
[----:B--2---:R-:W-:Y:S01]  /*30d80*/  IMAD.MOV.U32 R31, RZ, RZ, R137 ;  /* 0x000000ffff1f7224 */ /* 0x004fe200078e0089 */
[----:B------:R-:W-:-:S02]  /*30d90*/  MOV R30, R136 ;  /* 0x00000088001e7202 */ /* 0x000fc40000000f00 */
[----:B------:R1:W-:Y:S04]  /*30da0*/  STL [R1+0x1c34], R27 ;  /* 0x001c341b01007387 */ /* 0x0003e80000100800 */
[----:B------:R2:W-:Y:S04]  /*30db0*/  STL [R1+0x1c30], R26 ;  /* 0x001c301a01007387 */ /* 0x0005e80000100800 */
[----:B------:R4:W-:Y:S04]  /*30dc0*/  STL [R1+0x1c2c], R31 ;  /* 0x001c2c1f01007387 */ /* 0x0009e80000100800 */
[----:B------:R4:W-:Y:S04]  /*30dd0*/  STL [R1+0x1c28], R30 ;  /* 0x001c281e01007387 */ /* 0x0009e80000100800 */
[----:B------:R-:W3:Y:S02]  /*30de0*/  LDL.LU R136, [R1+0x410] ;  /* 0x0004100001887983 */ /* 0x000ee40000300800 */
[----:B------:R-:W-:Y:S01]  /*30df0*/  IMAD.MOV.U32 R35, RZ, RZ, R135 ;  /* 0x000000ffff237224 */ /* 0x000fe200078e0087 */
[----:B------:R-:W-:Y:S01]  /*30e00*/  MOV R34, R134 ;  /* 0x0000008600227202 */ /* 0x000fe20000000f00 */
[----:B------:R-:W3:Y:S01]  /*30e10*/  LDL.LU R137, [R1+0x414] ;  /* 0x0004140001897983 */ /* 0x000ee20000300800 */
[----:B------:R-:W-:Y:S01]  /*30e20*/  MOV R38, R132 ;  /* 0x0000008400267202 */ /* 0x000fe20000000f00 */
[----:B------:R-:W-:-:S02]  /*30e30*/  IMAD.MOV.U32 R39, RZ, RZ, R133 ;  /* 0x000000ffff277224 */ /* 0x000fc400078e0085 */
[----:B------:R-:W3:Y:S04]  /*30e40*/  LDL.LU R138, [R1+0x418] ;  /* 0x00041800018a7983 */ /* 0x000ee80000300800 */
[----:B------:R-:W3:Y:S04]  /*30e50*/  LDL.LU R139, [R1+0x41c] ;  /* 0x00041c00018b7983 */ /* 0x000ee80000300800 */
[----:B------:R-:W-:Y:S04]  /*30e60*/  STL [R1+0x1c44], R35 ;  /* 0x001c442301007387 */ /* 0x000fe80000100800 */
[----:B------:R-:W-:Y:S04]  /*30e70*/  STL [R1+0x1c40], R34 ;  /* 0x001c402201007387 */ /* 0x000fe80000100800 */
[----:B------:R-:W-:Y:S04]  /*30e80*/  STL [R1+0x1c3c], R38 ;  /* 0x001c3c2601007387 */ /* 0x000fe80000100800 */
[----:B------:R3:W-:Y:S04]  /*30e90*/  STL [R1+0x1c38], R39 ;  /* 0x001c382701007387 */ /* 0x0007e80000100800 */
[----:B------:R-:W3:Y:S04]  /*30ea0*/  LDL.LU R132, [R1+0x400] ;  /* 0x0004000001847983 */ /* 0x000ee80000300800 */
[----:B------:R-:W3:Y:S04]  /*30eb0*/  LDL.LU R133, [R1+0x404] ;  /* 0x0004040001857983 */ /* 0x000ee80000300800 */
[----:B------:R-:W3:Y:S04]  /*30ec0*/  LDL.LU R134, [R1+0x408] ;  /* 0x0004080001867983 */ /* 0x000ee80000300800 */
[----:B------:R-:W3:Y:S01]  /*30ed0*/  LDL.LU R135, [R1+0x40c] ;  /* 0x00040c0001877983 */ /* 0x000ee20000300800 */
[----:B------:R-:W-:-:S15]  /*30ee0*/  HMMA.1688.F32.TF32 R84, R80, R58, R84 ;  /* 0x0000003a5054723c */ /* 0x000fde0000081054 */
[----:B------:R-:W-:-:S09]  /*30ef0*/  NOP ;  /* 0x0000000000007918 */ /* 0x000fd20000000000 */
[----:B-1----:R-:W-:Y:S01]  /*30f00*/  MOV R27, R84 ;  /* 0x00000054001b7202 */ /* 0x002fe20000000f00 */
[----:B--2---:R-:W-:Y:S01]  /*30f10*/  IMAD.MOV.U32 R26, RZ, RZ, R85 ;  /* 0x000000ffff1a7224 */ /* 0x004fe200078e0055 */
[----:B------:R-:W2:Y:S01]  /*30f20*/  LDL.LU R84, [R1+0x370] ;  /* 0x0003700001547983 */ /* 0x000ea20000300800 */
[----:B----4-:R-:W-:Y:S01]  /*30f30*/  MOV R31, R86 ;  /* 0x00000056001f7202 */ /* 0x010fe20000000f00 */
[----:B------:R-:W-:Y:S02]  /*30f40*/  IMAD.MOV.U32 R30, RZ, RZ, R87 ;  /* 0x000000ffff1e7224 */ /* 0x000fe400078e0057 */
[----:B------:R-:W2:Y:S04]  /*30f50*/  LDL.LU R85, [R1+0x374] ;  /* 0x0003740001557983 */ /* 0x000ea80000300800 */
[----:B------:R-:W2:Y:S04]  /*30f60*/  LDL.LU R86, [R1+0x378] ;  /* 0x0003780001567983 */ /* 0x000ea80000300800 */
[----:B------:R-:W2:Y:S04]  /*30f70*/  LDL.LU R87, [R1+0x37c] ;  /* 0x00037c0001577983 */ /* 0x000ea80000300800 */
[----:B------:R-:W-:Y:S04]  /*30f80*/  STL [R1+0x1c54], R30 ;  /* 0x001c541e01007387 */ /* 0x000fe80000100800 */
[----:B------:R-:W-:Y:S04]  /*30f90*/  STL [R1+0x1c50], R31 ;  /* 0x001c501f01007387 */ /* 0x000fe80000100800 */
[----:B------:R-:W-:Y:S04]  /*30fa0*/  STL [R1+0x1c4c], R27 ;  /* 0x001c4c1b01007387 */ /* 0x000fe80000100800 */
[----:B------:R1:W-:Y:S01]  /*30fb0*/  STL [R1+0x1c48], R26 ;  /* 0x001c481a01007387 */ /* 0x0003e20000100800 */
[C---:B---3--:R-:W-:Y:S03]  /*30fc0*/  HMMA.1688.F32.TF32 R140, R80.reuse, R70, R248 ;  /* 0x00000046508c723c */ /* 0x048fe600000810f8 */
[----:B------:R-:W3:Y:S04]  /*30fd0*/  LDL.LU R248, [R1+0x360] ;  /* 0x0003600001f87983 */ /* 0x000ee80000300800 */
[----:B------:R-:W3:Y:S04]  /*30fe0*/  LDL.LU R249, [R1+0x364] ;  /* 0x0003640001f97983 */ /* 0x000ee80000300800 */
[----:B------:R-:W3:Y:S04]  /*30ff0*/  LDL.LU R250, [R1+0x368] ;  /* 0x0003680001fa7983 */ /* 0x000ee80000300800 */
[----:B------:R-:W3:Y:S01]  /*31000*/  LDL.LU R251, [R1+0x36c] ;  /* 0x00036c0001fb7983 */ /* 0x000ee20000300800 */
[----:B------:R-:W-:Y:S08]  /*31010*/  HMMA.1688.F32.TF32 R136, R80, R66, R136 ;  /* 0x000000425088723c */ /* 0x000ff00000081088 */
[----:B------:R-:W-:Y:S01]  /*31020*/  IMAD.MOV.U32 R39, RZ, RZ, R143 ;  /* 0x000000ffff277224 */ /* 0x000fe200078e008f */
[----:B------:R-:W-:Y:S01]  /*31030*/  MOV R38, R142 ;  /* 0x0000008e00267202 */ /* 0x000fe20000000f00 */
[----:B------:R-:W-:Y:S01]  /*31040*/  IMAD.MOV.U32 R34, RZ, RZ, R141 ;  /* 0x000000ffff227224 */ /* 0x000fe200078e008d */
[----:B------:R-:W-:-:S02]  /*31050*/  MOV R35, R140 ;  /* 0x0000008c00237202 */ /* 0x000fc40000000f00 */
[----:B------:R4:W-:Y:S04]  /*31060*/  STL [R1+0x1c64], R39 ;  /* 0x001c642701007387 */ /* 0x0009e80000100800 */
[----:B------:R4:W-:Y:S01]  /*31070*/  STL [R1+0x1c60], R38 ;  /* 0x001c602601007387 */ /* 0x0009e20000100800 */
[----:B------:R-:W-:Y:S06]  /*31080*/  HMMA.1688.F32.TF32 R132, R80, R46, R132 ;  /* 0x0000002e5084723c */ /* 0x000fec0000081084 */
[----:B------:R-:W-:Y:S01]  /*31090*/  IMAD.MOV.U32 R19, RZ, RZ, R139 ;  /* 0x000000ffff137224 */ /* 0x000fe200078e008b */
[----:B------:R-:W-:Y:S01]  /*310a0*/  MOV R18, R138 ;  /* 0x0000008a00127202 */ /* 0x000fe20000000f00 */
[----:B------:R-:W-:Y:S01]  /*310b0*/  IMAD.MOV.U32 R23, RZ, RZ, R137 ;  /* 0x000000ffff177224 */ /* 0x000fe200078e0089 */
[----:B------:R4:W-:Y:S01]  /*310c0*/  STL [R1+0x1c5c], R35 ;  /* 0x001c5c2301007387 */ /* 0x0009e20000100800 */
[----:B------:R-:W-:-:S03]  /*310d0*/  MOV R22, R136 ;  /* 0x0000008800167202 */ /* 0x000fc60000000f00 */
[----:B------:R4:W-:Y:S04]  /*310e0*/  STL [R1+0x1c58], R34 ;  /* 0x001c582201007387 */ /* 0x0009e80000100800 */
[----:B------:R3:W-:Y:S04]  /*310f0*/  STL [R1+0x1c74], R19 ;  /* 0x001c741301007387 */ /* 0x0007e80000100800 */
[----:B------:R3:W-:Y:S04]  /*31100*/  STL [R1+0x1c70], R18 ;  /* 0x001c701201007387 */ /* 0x0007e80000100800 */
[----:B------:R3:W-:Y:S01]  /*31110*/  STL [R1+0x1c6c], R23 ;  /* 0x001c6c1701007387 */ /* 0x0007e20000100800 */
[----:B-1----:R-:W-:Y:S01]  /*31120*/  IMAD.MOV.U32 R26, RZ, RZ, R135 ;  /* 0x000000ffff1a7224 */ /* 0x002fe200078e0087 */
[----:B------:R-:W-:Y:S01]  /*31130*/  MOV R27, R134 ;  /* 0x00000086001b7202 */ /* 0x000fe20000000f00 */
[----:B------:R-:W-:Y:S01]  /*31140*/  IMAD.MOV.U32 R31, RZ, RZ, R133 ;  /* 0x000000ffff1f7224 */ /* 0x000fe200078e0085 */
[----:B------:R-:W-:Y:S01]  /*31150*/  MOV R30, R132 ;  /* 0x00000084001e7202 */ /* 0x000fe20000000f00 */
[----:B------:R1:W-:Y:S04]  /*31160*/  STL [R1+0x1c68], R22 ;  /* 0x001c681601007387 */ /* 0x0003e80000100800 */
[----:B------:R1:W-:Y:S04]  /*31170*/  STL [R1+0x1c84], R26 ;  /* 0x001c841a01007387 */ /* 0x0003e80000100800 */
[----:B------:R1:W-:Y:S04]  /*31180*/  STL [R1+0x1c80], R27 ;  /* 0x001c801b01007387 */ /* 0x0003e80000100800 */
[----:B------:R1:W-:Y:S04]  /*31190*/  STL [R1+0x1c7c], R31 ;  /* 0x001c7c1f01007387 */ /* 0x0003e80000100800 */
[----:B------:R1:W-:Y:S04]  /*311a0*/  STL [R1+0x1c78], R30 ;  /* 0x001c781e01007387 */ /* 0x0003e80000100800 */
[----:B------:R-:W3:Y:S04]  /*311b0*/  LDL.LU R148, [R1+0x350] ;  /* 0x0003500001947983 */ /* 0x000ee80000300800 */
        /* <DEDUP_REMOVED lines=10> */
[----:B------:R-:W3:Y:S01]  /*31260*/  LDL.LU R143, [R1+0x33c] ;  /* 0x00033c00018f7983 */ /* 0x000ee20000300800 */
[----:B------:R-:W-:Y:S01]  /*31270*/  IMAD.MOV.U32 R134, RZ, RZ, R244 ;  /* 0x000000ffff867224 */ /* 0x000fe200078e00f4 */
[----:B------:R-:W-:Y:S01]  /*31280*/  MOV R135, R245 ;  /* 0x000000f500877202 */ /* 0x000fe20000000f00 */
[----:B--2---:R-:W-:-:S15]  /*31290*/  HMMA.1688.F32.TF32 R80, R80, R42, R84 ;  /* 0x0000002a5050723c */ /* 0x004fde0000081054 */
[----:B------:R-:W-:-:S09]  /*312a0*/  NOP ;  /* 0x0000000000007918 */ /* 0x000fd20000000000 */
[----:B----4-:R-:W-:Y:S01]  /*312b0*/  MOV R39, R80 ;  /* 0x0000005000277202 */ /* 0x010fe20000000f00 */
[----:B------:R-:W-:Y:S01]  /*312c0*/  IMAD.MOV.U32 R38, RZ, RZ, R81 ;  /* 0x000000ffff267224 */ /* 0x000fe200078e0051 */
[----:B------:R-:W-:Y:S01]  /*312d0*/  MOV R35, R82 ;  /* 0x0000005200237202 */ /* 0x000fe20000000f00 */
[----:B------:R-:W-:Y:S02]  /*312e0*/  IMAD.MOV.U32 R34, RZ, RZ, R83 ;  /* 0x000000ffff227224 */ /* 0x000fe400078e0053 */
[----:B---3--:R-:W-:Y:S01]  /*312f0*/  HMMA.1688.F32.TF32 R80, R76, R8, R248 ;  /* 0x000000084c50723c */ /* 0x008fe200000810f8 */
[----:B------:R-:W2:Y:S04]  /*31300*/  LDL.LU R248, [R1+0x320] ;  /* 0x0003200001f87983 */ /* 0x000ea80000300800 */
[----:B------:R-:W2:Y:S04]  /*31310*/  LDL.LU R249, [R1+0x324] ;  /* 0x0003240001f97983 */ /* 0x000ea80000300800 */
[----:B------:R-:W2:Y:S04]  /*31320*/  LDL.LU R250, [R1+0x328] ;  /* 0x0003280001fa7983 */ /* 0x000ea80000300800 */
[----:B------:R-:W2:Y:S04]  /*31330*/  LDL.LU R251, [R1+0x32c] ;  /* 0x00032c0001fb7983 */ /* 0x000ea80000300800 */
[----:B------:R-:W3:Y:S04]  /*31340*/  LDL.LU R244, [R1+0x310] ;  /* 0x0003100001f47983 */ /* 0x000ee80000300800 */
[----:B------:R-:W3:Y:S04]  /*31350*/  LDL.LU R245, [R1+0x314] ;  /* 0x0003140001f57983 */ /* 0x000ee80000300800 */
[----:B------:R-:W3:Y:S04]  /*31360*/  LDL.LU R246, [R1+0x318] ;  /* 0x0003180001f67983 */ /* 0x000ee80000300800 */
[----:B------:R-:W3:Y:S01]  /*31370*/  LDL.LU R247, [R1+0x31c] ;  /* 0x00031c0001f77983 */ /* 0x000ee20000300800 */
[----:B------:R-:W-:Y:S01]  /*31380*/  IMAD.MOV.U32 R87, RZ, RZ, R240 ;  /* 0x000000ffff577224 */ /* 0x000fe200078e00f0 */
[----:B------:R-:W-:Y:S01]  /*31390*/  MOV R86, R241 ;  /* 0x000000f100567202 */ /* 0x000fe20000000f00 */
[----:B------:R-:W-:Y:S01]  /*313a0*/  IMAD.MOV.U32 R85, RZ, RZ, R242 ;  /* 0x000000ffff557224 */ /* 0x000fe200078e00f2 */
[----:B------:R-:W4:Y:S01]  /*313b0*/  LDL.LU R240, [R1+0x300] ;  /* 0x0003000001f07983 */ /* 0x000f220000300800 */
[----:B------:R-:W-:-:S03]  /*313c0*/  MOV R84, R243 ;  /* 0x000000f300547202 */ /* 0x000fc60000000f00 */
[----:B------:R-:W4:Y:S04]  /*313d0*/  LDL.LU R241, [R1+0x304] ;  /* 0x0003040001f17983 */ /* 0x000f280000300800 */
[----:B------:R-:W4:Y:S04]  /*313e0*/  LDL.LU R242, [R1+0x308] ;  /* 0x0003080001f27983 */ /* 0x000f280000300800 */
[----:B------:R-:W4:Y:S01]  /*313f0*/  LDL.LU R243, [R1+0x30c] ;  /* 0x00030c0001f37983 */ /* 0x000f220000300800 */
[C---:B--2---:R-:W-:Y:S06]  /*31400*/  HMMA.1688.F32.TF32 R248, R76.reuse, R24, R248 ;  /* 0x000000184cf8723c */ /* 0x044fec00000810f8 */
[----:B---3--:R-:W-:-:S15]  /*31410*/  HMMA.1688.F32.TF32 R244, R76, R28, R244 ;  /* 0x0000001c4cf4723c */ /* 0x008fde00000810f4 */
[----:B------:R-:W-:-:S02]  /*31420*/  NOP ;  /* 0x0000000000007918 */ /* 0x000fc40000000000 */
[----:B------:R-:W-:Y:S04]  /*31430*/  STL.64 [R1+0x1b30], R250 ;  /* 0x001b30fa01007387 */ /* 0x000fe80000100a00 */
[----:B------:R-:W-:Y:S04]  /*31440*/  STL.64 [R1+0x1b28], R248 ;  /* 0x001b28f801007387 */ /* 0x000fe80000100a00 */
[----:B------:R-:W-:Y:S04]  /*31450*/  STL.64 [R1+0x1b40], R246 ;  /* 0x001b40f601007387 */ /* 0x000fe80000100a00 */
[----:B------:R-:W-:Y:S04]  /*31460*/  STL.64 [R1+0x1b38], R244 ;  /* 0x001b38f401007387 */ /* 0x000fe80000100a00 */
[----:B------:R-:W2:Y:S04]  /*31470*/  LDL.LU R154, [R1+0x118] ;  /* 0x00011800019a7983 */ /* 0x000ea80000300800 */
[----:B------:R-:W2:Y:S04]  /*31480*/  LDL.LU R155, [R1+0x11c] ;  /* 0x00011c00019b7983 */ /* 0x000ea80000300800 */
        /* <DEDUP_REMOVED lines=20> */
[----:B------:R-:W-:Y:S01]  /*315d0*/  MOV R19, R80 ;  /* 0x0000005000137202 */ /* 0x000fe20000000f00 */
[----:B------:R-:W-:Y:S01]  /*315e0*/  IMAD.MOV.U32 R18, RZ, RZ, R81 ;  /* 0x000000ffff127224 */ /* 0x000fe200078e0051 */
[----:B------:R-:W-:Y:S01]  /*315f0*/  MOV R23, R82 ;  /* 0x0000005200177202 */ /* 0x000fe20000000f00 */
[----:B-1----:R-:W-:-:S02]  /*31600*/  IMAD.MOV.U32 R22, RZ, RZ, R83 ;  /* 0x000000ffff167224 */ /* 0x002fc400078e0053 */
[----:B------:R-:W-:Y:S01]  /*31610*/  HMMA.1688.F32.TF32 R80, R76, R12, R148 ;  /* 0x0000000c4c50723c */ /* 0x000fe20000081094 */
[----:B------:R-:W-:Y:S01]  /*31620*/  MOV R138, R134 ;  /* 0x00000086008a7202 */ /* 0x000fe20000000f00 */
[----:B------:R-:W-:Y:S01]  /*31630*/  IMAD.MOV.U32 R139, RZ, RZ, R135 ;  /* 0x000000ffff8b7224 */ /* 0x000fe200078e0087 */
[----:B------:R-:W-:Y:S01]  /*31640*/  MOV R132, R252 ;  /* 0x000000fc00847202 */ /* 0x000fe20000000f00 */
[----:B------:R-:W-:Y:S01]  /*31650*/  IMAD.MOV.U32 R133, RZ, RZ, R5 ;  /* 0x000000ffff857224 */ /* 0x000fe200078e0005 */
[----:B------:R-:W-:Y:S01]  /*31660*/  MOV R135, R4 ;  /* 0x0000000400877202 */ /* 0x000fe20000000f00 */
[----:B------:R-:W-:-:S15]  /*31670*/  IMAD.MOV.U32 R134, RZ, RZ, R3 ;  /* 0x000000ffff867224 */ /* 0x000fde00078e0003 */
[----:B------:R-:W-:-:S03]  /*31680*/  NOP ;  /* 0x0000000000007918 */ /* 0x000fc60000000000 */
        /* <DEDUP_REMOVED lines=8> */
[----:B------:R-:W-:Y:S01]  /*31710*/  IMAD.MOV.U32 R137, RZ, RZ, R139 ;  /* 0x000000ffff897224 */ /* 0x000fe200078e008b */
[----:B------:R-:W-:Y:S01]  /*31720*/  MOV R134, R41 ;  /* 0x0000002900867202 */ /* 0x000fe20000000f00 */
[----:B----4-:R-:W-:Y:S01]  /*31730*/  HMMA.1688.F32.TF32 R240, R76, R32, R240 ;  /* 0x000000204cf0723c */ /* 0x010fe200000810f0 */
[----:B------:R-:W-:Y:S01]  /*31740*/  IMAD.MOV.U32 R135, RZ, RZ, R40 ;  /* 0x000000ffff877224 */ /* 0x000fe200078e0028 */
        /* <DEDUP_REMOVED lines=10> */
[----:B------:R-:W-:-:S06]  /*317f0*/  MOV R146, R57 ;  /* 0x0000003900927202 */ /* 0x000fcc0000000f00 */
[----:B------:R-:W-:Y:S01]  /*31800*/  MOV R14, R80 ;  /* 0x00000050000e7202 */ /* 0x000fe20000000f00 */
[----:B------:R-:W-:Y:S01]  /*31810*/  IMAD.MOV.U32 R15, RZ, RZ, R81 ;  /* 0x000000ffff0f7224 */ /* 0x000fe200078e0051 */
[----:B------:R-:W-:Y:S01]  /*31820*/  MOV R10, R82 ;  /* 0x00000052000a7202 */ /* 0x000fe20000000f00 */
[----:B------:R-:W-:Y:S02]  /*31830*/  IMAD.MOV.U32 R11, RZ, RZ, R83 ;  /* 0x000000ffff0b7224 */ /* 0x000fe400078e0053 */
[----:B------:R-:W-:Y:S01]  /*31840*/  HMMA.1688.F32.TF32 R80, R76, R20, R140 ;  /* 0x000000144c50723c */ /* 0x000fe2000008108c */
[----:B------:R-:W-:-:S06]  /*31850*/  IMAD.MOV.U32 R147, RZ, RZ, R56 ;  /* 0x000000ffff937224 */ /* 0x000fcc00078e0038 */
[----:B------:R-:W-:Y:S01]  /*31860*/  MOV R142, R49 ;  /* 0x00000031008e7202 */ /* 0x000fe20000000f00 */
[----:B------:R-:W-:Y:S01]  /*31870*/  IMAD.MOV.U32 R143, RZ, RZ, R48 ;  /* 0x000000ffff8f7224 */ /* 0x000fe200078e0030 */
[----:B------:R-:W-:Y:S01]  /*31880*/  MOV R140, R53 ;  /* 0x00000035008c7202 */ /* 0x000fe20000000f00 */
[----:B------:R-:W-:Y:S01]  /*31890*/  IMAD.MOV.U32 R141, RZ, RZ, R52 ;  /* 0x000000ffff8d7224 */ /* 0x000fe200078e0034 */
        /* <DEDUP_REMOVED lines=13> */
[----:B---3--:R-:W-:Y:S06]  /*31970*/  HMMA.1688.F32.TF32 R44, R72, R8, R208 ;  /* 0x00000008482c723c */ /* 0x008fec00000810d0 */
[----:B------:R-:W-:Y:S06]  /*31980*/  HMMA.1688.F32.TF32 R40, R76, R36, R212 ;  /* 0x000000244c28723c */ /* 0x000fec00000810d4 */
[C---:B------:R-:W-:Y:S06]  /*31990*/  HMMA.1688.F32.TF32 R48, R72.reuse, R12, R204 ;  /* 0x0000000c4830723c */ /* 0x040fec00000810cc */
[C---:B------:R-:W-:Y:S11]  /*319a0*/  HMMA.1688.F32.TF32 R52, R72.reuse, R16, R200 ;  /* 0x000000104834723c */ /* 0x040ff600000810c8 */
[----:B------:R1:W-:Y:S01]  /*319b0*/  STL.64 [R1+0x1b60], R42 ;  /* 0x001b602a01007387 */ /* 0x0003e20000100a00 */
[----:B------:R-:W-:Y:S03]  /*319c0*/  HMMA.1688.F32.TF32 R56, R72, R20, R168 ;  /* 0x000000144838723c */ /* 0x000fe600000810a8 */
[----:B------:R2:W-:Y:S03]  /*319d0*/  STL.64 [R1+0x1b58], R40 ;  /* 0x001b582801007387 */ /* 0x0005e60000100a00 */
[----:B------:R-:W-:Y:S01]  /*319e0*/  HMMA.1688.F32.TF32 R76, R104, R8, R136 ;  /* 0x00000008684c723c */ /* 0x000fe20000081088 */
[----:B------:R-:W-:Y:S01]  /*319f0*/  MOV R26, R80 ;  /* 0x00000050001a7202 */ /* 0x000fe20000000f00 */
[----:B------:R-:W-:Y:S01]  /*31a00*/  IMAD.MOV.U32 R27, RZ, RZ, R81 ;  /* 0x000000ffff1b7224 */ /* 0x000fe200078e0051 */
[----:B------:R-:W-:Y:S01]  /*31a10*/  MOV R31, R82 ;  /* 0x00000052001f7202 */ /* 0x000fe20000000f00 */
[----:B------:R-:W-:Y:S01]  /*31a20*/  IMAD.MOV.U32 R30, RZ, RZ, R83 ;  /* 0x000000ffff1e7224 */ /* 0x000fe200078e0053 */
[----:B------:R-:W-:Y:S01]  /*31a30*/  MOV R152, R131 ;  /* 0x0000008300987202 */ /* 0x000fe20000000f00 */
[----:B------:R-:W-:Y:S01]  /*31a40*/  HMMA.1688.F32.TF32 R72, R72, R36, R140 ;  /* 0x000000244848723c */ /* 0x000fe2000008108c */
[----:B------:R-:W-:Y:S04]  /*31a50*/  STL.64 [R1+0x1b70], R46 ;  /* 0x001b702e01007387 */ /* 0x000fe80000100a00 */
[----:B------:R3:W-:Y:S04]  /*31a60*/  STL.64 [R1+0x1b68], R44 ;  /* 0x001b682c01007387 */ /* 0x0007e80000100a00 */
        /* <DEDUP_REMOVED lines=8> */
[----:B------:R-:W-:Y:S01]  /*31af0*/  STL.64 [R1+0x1bc0], R66 ;  /* 0x001bc04201007387 */ /* 0x000fe20000100a00 */
[----:B------:R-:W-:-:S03]  /*31b00*/  IMAD.MOV.U32 R143, RZ, RZ, R120 ;  /* 0x000000ffff8f7224 */ /* 0x000fc600078e0078 */
[----:B------:R-:W-:Y:S01]  /*31b10*/  STL.64 [R1+0x1bb8], R64 ;  /* 0x001bb84001007387 */ /* 0x000fe20000100a00 */
[----:B------:R-:W-:-:S03]  /*31b20*/  MOV R142, R121 ;  /* 0x00000079008e7202 */ /* 0x000fc60000000f00 */
[----:B------:R-:W-:Y:S01]  /*31b30*/  STL.64 [R1+0x1bd0], R70 ;  /* 0x001bd04601007387 */ /* 0x000fe20000100a00 */
[----:B------:R-:W-:-:S03]  /*31b40*/  MOV R120, R236 ;  /* 0x000000ec00787202 */ /* 0x000fc60000000f00 */
[----:B------:R-:W-:Y:S01]  /*31b50*/  STL.64 [R1+0x1bc8], R68 ;  /* 0x001bc84401007387 */ /* 0x000fe20000100a00 */
[----:B------:R-:W-:-:S03]  /*31b60*/  IMAD.MOV.U32 R141, RZ, RZ, R122 ;  /* 0x000000ffff8d7224 */ /* 0x000fc600078e007a */
[----:B------:R-:W-:Y:S01]  /*31b70*/  STL.64 [R1+0x1be0], R74 ;  /* 0x001be04a01007387 */ /* 0x000fe20000100a00 */
[----:B------:R-:W-:Y:S01]  /*31b80*/  IMAD.MOV.U32 R121, RZ, RZ, R237 ;  /* 0x000000ffff797224 */ /* 0x000fe200078e00ed */
[----:B------:R-:W-:Y:S02]  /*31b90*/  MOV R140, R123 ;  /* 0x0000007b008c7202 */ /* 0x000fe40000000f00 */
[----:B------:R-:W-:Y:S01]  /*31ba0*/  STL.64 [R1+0x1bd8], R72 ;  /* 0x001bd84801007387 */ /* 0x000fe20000100a00 */
[----:B------:R-:W-:Y:S01]  /*31bb0*/  MOV R122, R238 ;  /* 0x000000ee007a7202 */ /* 0x000fe20000000f00 */
[----:B------:R-:W-:Y:S02]  /*31bc0*/  IMAD.MOV.U32 R123, RZ, RZ, R239 ;  /* 0x000000ffff7b7224 */ /* 0x000fe400078e00ef */
        /* <DEDUP_REMOVED lines=8> */
[----:B------:R-:W-:Y:S04]  /*31c50*/  LDS R136, [R7+UR7+0xa080] ;  /* 0x00a0800707887984 */ /* 0x000fe80008000800 */
[----:B------:R-:W-:Y:S04]  /*31c60*/  LDS R138, [R7+UR7+0xa880] ;  /* 0x00a88007078a7984 */ /* 0x000fe80008000800 */
[----:B------:R-:W-:Y:S04]  /*31c70*/  LDS R137, [R2+UR7+0xa080] ;  /* 0x00a0800702897984 */ /* 0x000fe80008000800 */
[----:B------:R-:W3:Y:S01]  /*31c80*/  LDS R139, [R2+UR7+0xa880] ;  /* 0x00a88007028b7984 */ /* 0x000ee20008000800 */
[----:B-1----:R-:W-:Y:S01]  /*31c90*/  IMAD.MOV.U32 R43, RZ, RZ, R192 ;  /* 0x000000ffff2b7224 */ /* 0x002fe200078e00c0 */
[----:B------:R-:W-:Y:S01]  /*31ca0*/  MOV R42, R193 ;  /* 0x000000c1002a7202 */ /* 0x000fe20000000f00 */
[----:B--2---:R-:W-:Y:S01]  /*31cb0*/  IMAD.MOV.U32 R41, RZ, RZ, R194 ;  /* 0x000000ffff297224 */ /* 0x004fe200078e00c2 */
[----:B------:R-:W-:Y:S01]  /*31cc0*/  MOV R192, R175 ;  /* 0x000000af00c07202 */ /* 0x000fe20000000f00 */
[----:B------:R-:W-:Y:S01]  /*31cd0*/  IMAD.MOV.U32 R193, RZ, RZ, R174 ;  /* 0x000000ffffc17224 */ /* 0x000fe200078e00ae */
[----:B------:R-:W-:Y:S01]  /*31ce0*/  MOV R40, R195 ;  /* 0x000000c300287202 */ /* 0x000fe20000000f00 */
[----:B------:R-:W-:Y:S01]  /*31cf0*/  IMAD.MOV.U32 R175, RZ, RZ, R156 ;  /* 0x000000ffffaf7224 */ /* 0x000fe200078e009c */
[----:B------:R-:W-:Y:S01]  /*31d00*/  MOV R194, R173 ;  /* 0x000000ad00c27202 */ /* 0x000fe20000000f00 */
[----:B------:R-:W2:Y:S01]  /*31d10*/  LDL.LU R156, [R1+0x2a0] ;  /* 0x0002a000019c7983 */ /* 0x000ea20000300800 */
[----:B------:R-:W-:Y:S01]  /*31d20*/  MOV R174, R157 ;  /* 0x0000009d00ae7202 */ /* 0x000fe20000000f00 */
[----:B------:R-:W-:Y:S01]  /*31d30*/  IMAD.MOV.U32 R195, RZ, RZ, R172 ;  /* 0x000000ffffc37224 */ /* 0x000fe200078e00ac */
[----:B---3--:R-:W-:Y:S01]  /*31d40*/  MOV R44, R179 ;  /* 0x000000b3002c7202 */ /* 0x008fe20000000f00 */
[----:B------:R-:W-:Y:S01]  /*31d50*/  IMAD.MOV.U32 R173, RZ, RZ, R158 ;  /* 0x000000ffffad7224 */ /* 0x000fe200078e009e */
[----:B------:R-:W2:Y:S01]  /*31d60*/  LDL.LU R157, [R1+0x2a4] ;  /* 0x0002a400019d7983 */ /* 0x000ea20000300800 */
[----:B------:R-:W-:Y:S01]  /*31d70*/  MOV R172, R159 ;  /* 0x0000009f00ac7202 */ /* 0x000fe20000000f00 */
[----:B------:R-:W-:-:S02]  /*31d80*/  IMAD.MOV.U32 R45, RZ, RZ, R178 ;  /* 0x000000ffff2d7224 */ /* 0x000fc400078e00b2 */
[----:B------:R-:W2:Y:S01]  /*31d90*/  LDL.LU R158, [R1+0x2a8] ;  /* 0x0002a800019e7983 */ /* 0x000ea20000300800 */
[----:B------:R-:W-:Y:S01]  /*31da0*/  IMAD.MOV.U32 R179, RZ, RZ, R160 ;  /* 0x000000ffffb37224 */ /* 0x000fe200078e00a0 */
[----:B------:R-:W-:Y:S01]  /*31db0*/  HMMA.1688.F32.TF32 R80, R104, R12, R132 ;  /* 0x0000000c6850723c */ /* 0x000fe20000081084 */
[----:B------:R-:W-:Y:S01]  /*31dc0*/  MOV R46, R177 ;  /* 0x000000b1002e7202 */ /* 0x000fe20000000f00 */
[----:B------:R-:W2:Y:S01]  /*31dd0*/  LDL.LU R159, [R1+0x2ac] ;  /* 0x0002ac00019f7983 */ /* 0x000ea20000300800 */
[----:B------:R-:W-:Y:S01]  /*31de0*/  MOV R178, R161 ;  /* 0x000000a100b27202 */ /* 0x000fe20000000f00 */
[----:B------:R-:W-:Y:S01]  /*31df0*/  IMAD.MOV.U32 R153, RZ, RZ, R130 ;  /* 0x000000ffff997224 */ /* 0x000fe200078e0082 */
[----:B------:R-:W-:Y:S01]  /*31e00*/  MOV R154, R129 ;  /* 0x00000081009a7202 */ /* 0x000fe20000000f00 */
[----:B------:R-:W3:Y:S01]  /*31e10*/  LDL.LU R160, [R1+0x290] ;  /* 0x0002900001a07983 */ /* 0x000ee20000300800 */
        /* <DEDUP_REMOVED lines=26> */
[----:B------:R-:W3:Y:S01]  /*31fc0*/  LDL.LU R162, [R1+0x298] ;  /* 0x0002980001a27983 */ /* 0x000ee20000300800 */
[----:B------:R-:W-:Y:S01]  /*31fd0*/  IMAD.MOV.U32 R217, RZ, RZ, R190 ;  /* 0x000000ffffd97224 */ /* 0x000fe200078e00be */
[----:B------:R-:W-:Y:S01]  /*31fe0*/  MOV R218, R189 ;  /* 0x000000bd00da7202 */ /* 0x000fe20000000f00 */
[----:B------:R-:W-:Y:S01]  /*31ff0*/  IMAD.MOV.U32 R191, RZ, RZ, R164 ;  /* 0x000000ffffbf7224 */ /* 0x000fe200078e00a4 */
[----:B------:R-:W3:Y:S01]  /*32000*/  LDL.LU R163, [R1+0x29c] ;  /* 0x00029c0001a37983 */ /* 0x000ee20000300800 */
[----:B------:R-:W-:Y:S01]  /*32010*/  MOV R190, R165 ;  /* 0x000000a500be7202 */ /* 0x000fe20000000f00 */
[----:B------:R-:W-:-:S02]  /*32020*/  IMAD.MOV.U32 R219, RZ, RZ, R188 ;  /* 0x000000ffffdb7224 */ /* 0x000fc400078e00bc */
[----:B------:R-:W2:Y:S01]  /*32030*/  LDL.LU R164, [R1+0x280] ;  /* 0x0002800001a47983 */ /* 0x000ea20000300800 */
[----:B------:R-:W-:Y:S01]  /*32040*/  IMAD.MOV.U32 R189, RZ, RZ, R166 ;  /* 0x000000ffffbd7224 */ /* 0x000fe200078e00a6 */
[----:B------:R-:W-:Y:S02]  /*32050*/  MOV R188, R167 ;  /* 0x000000a700bc7202 */ /* 0x000fe40000000f00 */
[----:B------:R-:W2:Y:S01]  /*32060*/  LDL.LU R165, [R1+0x284] ;  /* 0x0002840001a57983 */ /* 0x000ea20000300800 */
[C---:B------:R-:W-:Y:S03]  /*32070*/  HMMA.1688.F32.TF32 R112, R136.reuse, R12, R112 ;  /* 0x0000000c8870723c */ /* 0x040fe60000081070 */
[----:B------:R-:W2:Y:S04]  /*32080*/  LDL.LU R166, [R1+0x288] ;  /* 0x0002880001a67983 */ /* 0x000ea80000300800 */
[----:B------:R-:W2:Y:S01]  /*32090*/  LDL.LU R167, [R1+0x28c] ;  /* 0x00028c0001a77983 */ /* 0x000ea20000300800 */
[C---:B------:R-:W-:Y:S03]  /*320a0*/  HMMA.1688.F32.TF32 R116, R136.reuse, R16, R116 ;  /* 0x000000108874723c */ /* 0x040fe60000081074 */
[----:B------:R-:W3:Y:S03]  /*320b0*/  LDL.LU R48, [R1+0x220] ;  /* 0x0002200001307983 */ /* 0x000ee60000300800 */
[C---:B------:R-:W-:Y:S01]  /*320c0*/  HMMA.1688.F32.TF32 R120, R136.reuse, R20, R120 ;  /* 0x000000148878723c */ /* 0x040fe20000081078 */
[----:B------:R-:W3:Y:S04]  /*320d0*/  LDL.LU R49, [R1+0x224] ;  /* 0x0002240001317983 */ /* 0x000ee80000300800 */
[----:B------:R-:W3:Y:S01]  /*320e0*/  LDL.LU R50, [R1+0x228] ;  /* 0x0002280001327983 */ /* 0x000ee20000300800 */
[C---:B------:R-:W-:Y:S03]  /*320f0*/  HMMA.1688.F32.TF32 R124, R136.reuse, R24, R124 ;  /* 0x00000018887c723c */ /* 0x040fe6000008107c */
[----:B------:R-:W3:Y:S03]  /*32100*/  LDL.LU R51, [R1+0x22c] ;  /* 0x00022c0001337983 */ /* 0x000ee60000300800 */
        /* <DEDUP_REMOVED lines=9> */
[----:B------:R-:W-:Y:S01]  /*321a0*/  MOV R240, R199 ;  /* 0x000000c700f07202 */ /* 0x000fe20000000f00 */
[----:B------:R-:W-:Y:S04]  /*321b0*/  LDS R168, [R0+UR7+0xa100] ;  /* 0x00a1000700a87984 */ /* 0x000fe80008000800 */
[----:B------:R-:W-:Y:S04]  /*321c0*/  LDS R170, [R0+UR7+0xa900] ;  /* 0x00a9000700aa7984 */ /* 0x000fe80008000800 */
[----:B------:R-:W-:Y:S04]  /*321d0*/  LDS R169, [R6+UR7+0xa100] ;  /* 0x00a1000706a97984 */ /* 0x000fe80008000800 */
[----:B------:R-:W2:Y:S04]  /*321e0*/  LDS R171, [R6+UR7+0xa900] ;  /* 0x00a9000706ab7984 */ /* 0x000ea80008000800 */
[----:B------:R-:W-:Y:S04]  /*321f0*/  LDS R200, [R7+UR7+0xa100] ;  /* 0x00a1000707c87984 */ /* 0x000fe80008000800 */
[----:B------:R-:W-:Y:S04]  /*32200*/  LDS R202, [R7+UR7+0xa900] ;  /* 0x00a9000707ca7984 */ /* 0x000fe80008000800 */
[----:B------:R-:W-:Y:S04]  /*32210*/  LDS R201, [R2+UR7+0xa100] ;  /* 0x00a1000702c97984 */ /* 0x000fe80008000800 */
[----:B------:R-:W1:Y:S01]  /*32220*/  LDS R203, [R2+UR7+0xa900] ;  /* 0x00a9000702cb7984 */ /* 0x000e620008000800 */
[C---:B----4-:R-:W-:Y:S06]  /*32230*/  HMMA.1688.F32.TF32 R108, R136.reuse, R8, R108 ;  /* 0x00000008886c723c */ /* 0x050fec000008106c */
[----:B------:R-:W-:Y:S07]  /*32240*/  HMMA.1688.F32.TF32 R136, R136, R36, R204 ;  /* 0x000000248888723c */ /* 0x000fee00000810cc */
[----:B------:R-:W-:Y:S01]  /*32250*/  IMAD.MOV.U32 R207, RZ, RZ, R180 ;  /* 0x000000ffffcf7224 */ /* 0x000fe200078e00b4 */
[----:B------:R-:W-:Y:S01]  /*32260*/  MOV R206, R181 ;  /* 0x000000b500ce7202 */ /* 0x000fe20000000f00 */
[----:B------:R-:W4:Y:S01]  /*32270*/  LDL.LU R180, [R1+0x1f0] ;  /* 0x0001f00001b47983 */ /* 0x000f220000300800 */
[----:B------:R-:W-:Y:S01]  /*32280*/  IMAD.MOV.U32 R205, RZ, RZ, R182 ;  /* 0x000000ffffcd7224 */ /* 0x000fe200078e00b6 */
[----:B------:R-:W-:-:S02]  /*32290*/  MOV R204, R183 ;  /* 0x000000b700cc7202 */ /* 0x000fc40000000f00 */
[----:B------:R-:W4:Y:S04]  /*322a0*/  LDL.LU R181, [R1+0x1f4] ;  /* 0x0001f40001b57983 */ /* 0x000f280000300800 */
[----:B------:R-:W4:Y:S04]  /*322b0*/  LDL.LU R182, [R1+0x1f8] ;  /* 0x0001f80001b67983 */ /* 0x000f280000300800 */
[----:B------:R-:W4:Y:S04]  /*322c0*/  LDL.LU R183, [R1+0x1fc] ;  /* 0x0001fc0001b77983 */ /* 0x000f280000300800 */
        /* <DEDUP_REMOVED lines=20> */
[----:B------:R-:W-:Y:S03]  /*32410*/  HMMA.1688.F32.TF32 R96, R104, R28, R224 ;  /* 0x0000001c6860723c */ /* 0x000fe600000810e0 */
[----:B------:R-:W-:Y:S04]  /*32420*/  LDS R224, [R0+UR7+0xa180] ;  /* 0x00a1800700e07984 */ /* 0x000fe80008000800 */
[----:B------:R-:W-:Y:S04]  /*32430*/  LDS R226, [R0+UR7+0xa980] ;  /* 0x00a9800700e27984 */ /* 0x000fe80008000800 */
[----:B------:R-:W-:Y:S04]  /*32440*/  LDS R225, [R6+UR7+0xa180] ;  /* 0x00a1800706e17984 */ /* 0x000fe80008000800 */
[----:B------:R-:W1:Y:S01]  /*32450*/  LDS R227, [R6+UR7+0xa980] ;  /* 0x00a9800706e37984 */ /* 0x000e620008000800 */
[----:B--2---:R-:W-:Y:S06]  /*32460*/  HMMA.1688.F32.TF32 R164, R168, R32, R164 ;  /* 0x00000020a8a4723c */ /* 0x004fec00000810a4 */
[----:B-1----:R-:W-:Y:S06]  /*32470*/  HMMA.1688.F32.TF32 R172, R200, R8, R172 ;  /* 0x00000008c8ac723c */ /* 0x002fec00000810ac */
[----:B------:R-:W-:Y:S06]  /*32480*/  HMMA.1688.F32.TF32 R100, R104, R32, R220 ;  /* 0x000000206864723c */ /* 0x000fec00000810dc */
[C---:B------:R-:W-:Y:S06]  /*32490*/  HMMA.1688.F32.TF32 R176, R200.reuse, R12, R176 ;  /* 0x0000000cc8b0723c */ /* 0x040fec00000810b0 */
[C---:B------:R-:W-:Y:S06]  /*324a0*/  HMMA.1688.F32.TF32 R188, R200.reuse, R24, R188 ;  /* 0x00000018c8bc723c */ /* 0x040fec00000810bc */
[----:B------:R-:W-:Y:S06]  /*324b0*/  HMMA.1688.F32.TF32 R192, R200, R28, R192 ;  /* 0x0000001cc8c0723c */ /* 0x000fec00000810c0 */
[----:B------:R-:W-:Y:S01]  /*324c0*/  HMMA.1688.F32.TF32 R220, R224, R24, R40 ;  /* 0x00000018e0dc723c */ /* 0x000fe20000081028 */
[----:B------:R1:W-:Y:S04]  /*324d0*/  STL [R1+0x1b20], R165 ;  /* 0x001b20a501007387 */ /* 0x0003e80000100800 */
[----:B------:R2:W-:Y:S04]  /*324e0*/  STL [R1+0x1b1c], R166 ;  /* 0x001b1ca601007387 */ /* 0x0005e80000100800 */
[----:B------:R2:W-:Y:S04]  /*324f0*/  STL [R1+0x1b18], R167 ;  /* 0x001b18a701007387 */ /* 0x0005e80000100800 */
[----:B------:R2:W-:Y:S04]  /*32500*/  STL [R1+0x1b14], R175 ;  /* 0x001b14af01007387 */ /* 0x0005e80000100800 */
[----:B------:R2:W-:Y:S01]  /*32510*/  STL [R1+0x1b10], R179 ;  /* 0x001b10b301007387 */ /* 0x0005e20000100800 */
[C---:B----4-:R-:W-:Y:S06]  /*32520*/  HMMA.1688.F32.TF32 R180, R200.reuse, R16, R180 ;  /* 0x00000010c8b4723c */ /* 0x050fec00000810b4 */
[C---:B---3--:R-:W-:Y:S06]  /*32530*/  HMMA.1688.F32.TF32 R184, R200.reuse, R20, R184 ;  /* 0x00000014c8b8723c */ /* 0x048fec00000810b8 */
[C---:B------:R-:W-:Y:S06]  /*32540*/  HMMA.1688.F32.TF32 R196, R200.reuse, R32, R196 ;  /* 0x00000020c8c4723c */ /* 0x040fec00000810c4 */
[----:B------:R-:W-:Y:S06]  /*32550*/  HMMA.1688.F32.TF32 R200, R200, R36, R44 ;  /* 0x00000024c8c8723c */ /* 0x000fec000008102c */
[C---:B------:R-:W-:Y:S06]  /*32560*/  HMMA.1688.F32.TF32 R44, R224.reuse, R28, R240 ;  /* 0x0000001ce02c723c */ /* 0x040fec00000810f0 */
[----:B------:R-:W-:Y:S01]  /*32570*/  HMMA.1688.F32.TF32 R40, R224, R32, R244 ;  /* 0x00000020e028723c */ /* 0x000fe200000810f4 */
[----:B------:R3:W-:Y:S04]  /*32580*/  STL [R1+0x1b0c], R181 ;  /* 0x001b0cb501007387 */ /* 0x0007e80000100800 */
[----:B------:R4:W-:Y:S04]  /*32590*/  STL [R1+0x1b08], R182 ;  /* 0x001b08b601007387 */ /* 0x0009e80000100800 */
[----:B------:R4:W-:Y:S08]  /*325a0*/  STL [R1+0x1b04], R183 ;  /* 0x001b04b701007387 */ /* 0x0009f00000100800 */
[----:B------:R4:W-:Y:S04]  /*325b0*/  STL.64 [R1+0x70], R44 ;  /* 0x0000702c01007387 */ /* 0x0009e80000100a00 */
[----:B------:R4:W-:Y:S03]  /*325c0*/  STL.64 [R1+0x78], R46 ;  /* 0x0000782e01007387 */ /* 0x0009e60000100a00 */
[----:B-1----:R-:W-:Y:S01]  /*325d0*/  MOV R165, R40 ;  /* 0x0000002800a57202 */ /* 0x002fe20000000f00 */
[----:B--2---:R-:W-:Y:S01]  /*325e0*/  IMAD.MOV.U32 R166, RZ, RZ, R41 ;  /* 0x000000ffffa67224 */ /* 0x004fe200078e0029 */
[----:B------:R-:W-:Y:S01]  /*325f0*/  MOV R167, R42 ;  /* 0x0000002a00a77202 */ /* 0x000fe20000000f00 */
[----:B------:R-:W-:-:S02]  /*32600*/  IMAD.MOV.U32 R175, RZ, RZ, R43 ;  /* 0x000000ffffaf7224 */ /* 0x000fc400078e002b */
[----:B------:R-:W-:Y:S07]  /*32610*/  HMMA.1688.F32.TF32 R40, R224, R36, R248 ;  /* 0x00000024e028723c */ /* 0x000fee00000810f8 */
[----:B------:R-:W-:Y:S01]  /*32620*/  MOV R248, R26 ;  /* 0x0000001a00f87202 */ /* 0x000fe20000000f00 */
[----:B------:R-:W-:Y:S01]  /*32630*/  IMAD.MOV.U32 R249, RZ, RZ, R27 ;  /* 0x000000fffff97224 */ /* 0x000fe200078e001b */
[----:B------:R-:W2:Y:S01]  /*32640*/  LDL.LU R26, [R1+0x1c84] ;  /* 0x001c8400011a7983 */ /* 0x000ea20000300800 */
[----:B------:R-:W-:Y:S01]  /*32650*/  MOV R250, R31 ;  /* 0x0000001f00fa7202 */ /* 0x000fe20000000f00 */
[----:B------:R-:W-:-:S02]  /*32660*/  IMAD.MOV.U32 R251, RZ, RZ, R30 ;  /* 0x000000fffffb7224 */ /* 0x000fc400078e001e */
[----:B------:R-:W2:Y:S04]  /*32670*/  LDL.LU R27, [R1+0x1c80] ;  /* 0x001c8000011b7983 */ /* 0x000ea80000300800 */
[----:B------:R-:W2:Y:S04]  /*32680*/  LDL.LU R31, [R1+0x1c7c] ;  /* 0x001c7c00011f7983 */ /* 0x000ea80000300800 */
[----:B------:R-:W2:Y:S03]  /*32690*/  LDL.LU R30, [R1+0x1c78] ;  /* 0x001c7800011e7983 */ /* 0x000ea60000300800 */
[----:B------:R-:W-:Y:S01]  /*326a0*/  MOV R179, R40 ;  /* 0x0000002800b37202 */ /* 0x000fe20000000f00 */
[----:B---3--:R-:W-:Y:S01]  /*326b0*/  IMAD.MOV.U32 R181, RZ, RZ, R41 ;  /* 0x000000ffffb57224 */ /* 0x008fe200078e0029 */
[----:B------:R-:W-:Y:S01]  /*326c0*/  MOV R40, R19 ;  /* 0x0000001300287202 */ /* 0x000fe20000000f00 */
[----:B------:R-:W-:Y:S01]  /*326d0*/  IMAD.MOV.U32 R41, RZ, RZ, R18 ;  /* 0x000000ffff297224 */ /* 0x000fe200078e0012 */
[----:B----4-:R-:W-:Y:S01]  /*326e0*/  MOV R182, R42 ;  /* 0x0000002a00b67202 */ /* 0x010fe20000000f00 */
[----:B------:R-:W3:Y:S01]  /*326f0*/  LDL.LU R19, [R1+0x1c74] ;  /* 0x001c740001137983 */ /* 0x000ee20000300800 */
[----:B------:R-:W-:Y:S01]  /*32700*/  IMAD.MOV.U32 R183, RZ, RZ, R43 ;  /* 0x000000ffffb77224 */ /* 0x000fe200078e002b */
[----:B------:R-:W-:Y:S01]  /*32710*/  MOV R42, R23 ;  /* 0x00000017002a7202 */ /* 0x000fe20000000f00 */
[----:B------:R-:W-:Y:S01]  /*32720*/  IMAD.MOV.U32 R43, RZ, RZ, R22 ;  /* 0x000000ffff2b7224 */ /* 0x000fe200078e0016 */
[----:B------:R-:W4:Y:S01]  /*32730*/  LDL.LU R18, [R1+0x1c70] ;  /* 0x001c700001127983 */ /* 0x000f220000300800 */
[----:B------:R-:W-:Y:S01]  /*32740*/  MOV R44, R39 ;  /* 0x00000027002c7202 */ /* 0x000fe20000000f00 */
[----:B------:R-:W-:-:S02]  /*32750*/  IMAD.MOV.U32 R45, RZ, RZ, R38 ;  /* 0x000000ffff2d7224 */ /* 0x000fc400078e0026 */
[----:B------:R-:W3:Y:S01]  /*32760*/  LDL.LU R23, [R1+0x1c6c] ;  /* 0x001c6c0001177983 */ /* 0x000ee20000300800 */
[----:B------:R-:W-:-:S03]  /*32770*/  MOV R46, R35 ;  /* 0x00000023002e7202 */ /* 0x000fc60000000f00 */
[----:B------:R-:W4:Y:S01]  /*32780*/  LDL.LU R22, [R1+0x1c68] ;  /* 0x001c680001167983 */ /* 0x000f220000300800 */
[----:B------:R-:W-:-:S03]  /*32790*/  IMAD.MOV.U32 R47, RZ, RZ, R34 ;  /* 0x000000ffff2f7224 */ /* 0x000fc600078e0022 */
[----:B------:R-:W3:Y:S04]  /*327a0*/  LDL.LU R39, [R1+0x1c64] ;  /* 0x001c640001277983 */ /* 0x000ee80000300800 */
[----:B------:R-:W4:Y:S04]  /*327b0*/  LDL.LU R38, [R1+0x1c60] ;  /* 0x001c600001267983 */ /* 0x000f280000300800 */
[----:B------:R-:W4:Y:S04]  /*327c0*/  LDL.LU R35, [R1+0x1c5c] ;  /* 0x001c5c0001237983 */ /* 0x000f280000300800 */
[----:B------:R-:W4:Y:S01]  /*327d0*/  LDL.LU R34, [R1+0x1c58] ;  /* 0x001c580001227983 */ /* 0x000f220000300800 */
[----:B------:R-:W-:Y:S01]  /*327e0*/  MOV R144, R91 ;  /* 0x0000005b00907202 */ /* 0x000fe20000000f00 */
[----:B------:R-:W-:Y:S01]  /*327f0*/  IMAD.MOV.U32 R145, RZ, RZ, R90 ;  /* 0x000000ffff917224 */ /* 0x000fe200078e005a */
[----:B------:R-:W-:Y:S01]  /*32800*/  MOV R146, R89 ;  /* 0x0000005900927202 */ /* 0x000fe20000000f00 */
[----:B------:R-:W-:Y:S01]  /*32810*/  IMAD.MOV.U32 R147, RZ, RZ, R88 ;  /* 0x000000ffff937224 */ /* 0x000fe200078e0058 */
[C---:B------:R-:W-:Y:S06]  /*32820*/  HMMA.1688.F32.TF32 R140, R168.reuse, R8, R140 ;  /* 0x00000008a88c723c */ /* 0x040fec000008108c */
[C---:B------:R-:W-:Y:S06]  /*32830*/  HMMA.1688.F32.TF32 R144, R168.reuse, R12, R144 ;  /* 0x0000000ca890723c */ /* 0x040fec0000081090 */
[C---:B------:R-:W-:Y:S06]  /*32840*/  HMMA.1688.F32.TF32 R148, R168.reuse, R16, R148 ;  /* 0x00000010a894723c */ /* 0x040fec0000081094 */
[C---:B------:R-:W-:Y:S06]  /*32850*/  HMMA.1688.F32.TF32 R152, R168.reuse, R20, R152 ;  /* 0x00000014a898723c */ /* 0x040fec0000081098 */
[C---:B------:R-:W-:Y:S06]  /*32860*/  HMMA.1688.F32.TF32 R156, R168.reuse, R24, R156 ;  /* 0x00000018a89c723c */ /* 0x040fec000008109c */
[C---:B------:R-:W-:Y:S06]  /*32870*/  HMMA.1688.F32.TF32 R160, R168.reuse, R28, R160 ;  /* 0x0000001ca8a0723c */ /* 0x040fec00000810a0 */
[----:B------:R-:W-:Y:S07]  /*32880*/  HMMA.1688.F32.TF32 R168, R168, R36, R48 ;  /* 0x00000024a8a8723c */ /* 0x000fee0000081030 */
[----:B--2---:R-:W-:Y:S01]  /*32890*/  IMAD.MOV.U32 R51, RZ, RZ, R26 ;  /* 0x000000ffff337224 */ /* 0x004fe200078e001a */
[----:B------:R-:W-:Y:S01]  /*328a0*/  MOV R50, R27 ;  /* 0x0000001b00327202 */ /* 0x000fe20000000f00 */
[----:B------:R-:W-:Y:S01]  /*328b0*/  IMAD.MOV.U32 R49, RZ, RZ, R31 ;  /* 0x000000ffff317224 */ /* 0x000fe200078e001f */
[----:B------:R-:W-:-:S02]  /*328c0*/  MOV R48, R30 ;  /* 0x0000001e00307202 */ /* 0x000fc40000000f00 */
[----:B------:R-:W2:Y:S04]  /*328d0*/  LDL.LU R30, [R1+0x1c54] ;  /* 0x001c5400011e7983 */ /* 0x000ea80000300800 */
[----:B------:R-:W2:Y:S04]  /*328e0*/  LDL.LU R31, [R1+0x1c50] ;  /* 0x001c5000011f7983 */ /* 0x000ea80000300800 */
[----:B------:R-:W2:Y:S04]  /*328f0*/  LDL.LU R27, [R1+0x1c4c] ;  /* 0x001c4c00011b7983 */ /* 0x000ea80000300800 */
[----:B------:R-:W2:Y:S01]  /*32900*/  LDL.LU R26, [R1+0x1c48] ;  /* 0x001c4800011a7983 */ /* 0x000ea20000300800 */
[----:B---3--:R-:W-:Y:S01]  /*32910*/  IMAD.MOV.U32 R59, RZ, RZ, R39 ;  /* 0x000000ffff3b7224 */ /* 0x008fe200078e0027 */
[----:B----4-:R-:W-:-:S02]  /*32920*/  MOV R58, R38 ;  /* 0x00000026003a7202 */ /* 0x010fc40000000f00 */
[----:B------:R-:W-:Y:S02]  /*32930*/  MOV R56, R35 ;  /* 0x0000002300387202 */ /* 0x000fe40000000f00 */
[----:B------:R-:W3:Y:S01]  /*32940*/  LDL.LU R35, [R1+0x1c44] ;  /* 0x001c440001237983 */ /* 0x000ee20000300800 */
[----:B------:R-:W-:-:S03]  /*32950*/  IMAD.MOV.U32 R57, RZ, RZ, R34 ;  /* 0x000000ffff397224 */ /* 0x000fc600078e0022 */
[----:B------:R-:W4:Y:S04]  /*32960*/  LDL.LU R34, [R1+0x1c40] ;  /* 0x001c400001227983 */ /* 0x000f280000300800 */
[----:B------:R-:W4:Y:S04]  /*32970*/  LDL.LU R38, [R1+0x1c3c] ;  /* 0x001c3c0001267983 */ /* 0x000f280000300800 */
[----:B------:R-:W4:Y:S01]  /*32980*/  LDL.LU R39, [R1+0x1c38] ;  /* 0x001c380001277983 */ /* 0x000f220000300800 */
[----:B--2---:R-:W-:Y:S01]  /*32990*/  IMAD.MOV.U32 R63, RZ, RZ, R30 ;  /* 0x000000ffff3f7224 */ /* 0x004fe200078e001e */
[----:B------:R-:W-:-:S02]  /*329a0*/  MOV R62, R31 ;  /* 0x0000001f003e7202 */ /* 0x000fc40000000f00 */
[----:B------:R-:W-:Y:S02]  /*329b0*/  MOV R60, R27 ;  /* 0x0000001b003c7202 */ /* 0x000fe40000000f00 */
[----:B------:R-:W2:Y:S01]  /*329c0*/  LDL.LU R27, [R1+0x1c34] ;  /* 0x001c3400011b7983 */ /* 0x000ea20000300800 */
[----:B------:R-:W-:-:S03]  /*329d0*/  IMAD.MOV.U32 R61, RZ, RZ, R26 ;  /* 0x000000ffff3d7224 */ /* 0x000fc600078e001a */
        /* <DEDUP_REMOVED lines=8> */
[----:B------:R-:W3:Y:S04]  /*32a60*/  LDL.LU R39, [R1+0x1c20] ;  /* 0x001c200001277983 */ /* 0x000ee80000300800 */
[----:B------:R-:W4:Y:S04]  /*32a70*/  LDL.LU R34, [R1+0x1c1c] ;  /* 0x001c1c0001227983 */ /* 0x000f280000300800 */
[----:B------:R-:W4:Y:S04]  /*32a80*/  LDL.LU R35, [R1+0x1c18] ;  /* 0x001c180001237983 */ /* 0x000f280000300800 */
[----:B------:R-:W3:Y:S04]  /*32a90*/  LDL.LU R72, [R1+0x380] ;  /* 0x0003800001487983 */ /* 0x000ee80000300800 */
[----:B------:R-:W3:Y:S04]  /*32aa0*/  LDL.LU R73, [R1+0x384] ;  /* 0x0003840001497983 */ /* 0x000ee80000300800 */
[----:B------:R-:W3:Y:S04]  /*32ab0*/  LDL.LU R74, [R1+0x388] ;  /* 0x00038800014a7983 */ /* 0x000ee80000300800 */
[----:B------:R-:W3:Y:S01]  /*32ac0*/  LDL.LU R75, [R1+0x38c] ;  /* 0x00038c00014b7983 */ /* 0x000ee20000300800 */
[----:B------:R-:W-:Y:S01]  /*32ad0*/  MOV R52, R22 ;  /* 0x0000001600347202 */ /* 0x000fe20000000f00 */
[----:B------:R-:W-:Y:S01]  /*32ae0*/  IMAD.MOV.U32 R53, RZ, RZ, R23 ;  /* 0x000000ffff357224 */ /* 0x000fe200078e0017 */
[----:B------:R-:W-:Y:S01]  /*32af0*/  MOV R54, R18 ;  /* 0x0000001200367202 */ /* 0x000fe20000000f00 */
[----:B------:R-:W-:Y:S01]  /*32b00*/  IMAD.MOV.U32 R55, RZ, RZ, R19 ;  /* 0x000000ffff377224 */ /* 0x000fe200078e0013 */
[----:B------:R-:W-:Y:S01]  /*32b10*/  MOV R244, R14 ;  /* 0x0000000e00f47202 */ /* 0x000fe20000000f00 */
[----:B------:R-:W-:Y:S01]  /*32b20*/  IMAD.MOV.U32 R245, RZ, RZ, R15 ;  /* 0x000000fffff57224 */ /* 0x000fe200078e000f */
[----:B------:R-:W-:Y:S01]  /*32b30*/  MOV R246, R10 ;  /* 0x0000000a00f67202 */ /* 0x000fe20000000f00 */
[----:B------:R-:W-:-:S02]  /*32b40*/  IMAD.MOV.U32 R247, RZ, RZ, R11 ;  /* 0x000000fffff77224 */ /* 0x000fc400078e000b */
[----:B--2---:R-:W-:Y:S01]  /*32b50*/  IMAD.MOV.U32 R71, RZ, RZ, R27 ;  /* 0x000000ffff477224 */ /* 0x004fe200078e001b */
[----:B------:R-:W-:Y:S01]  /*32b60*/  MOV R70, R26 ;  /* 0x0000001a00467202 */ /* 0x000fe20000000f00 */
[----:B------:R-:W-:Y:S01]  /*32b70*/  IMAD.MOV.U32 R69, RZ, RZ, R31 ;  /* 0x000000ffff457224 */ /* 0x000fe200078e001f */
[----:B------:R-:W-:Y:S02]  /*32b80*/  MOV R68, R30 ;  /* 0x0000001e00447202 */ /* 0x000fe40000000f00 */
[----:B------:R-:W2:Y:S04]  /*32b90*/  LDL.LU R30, [R1+0x1c14] ;  /* 0x001c1400011e7983 */ /* 0x000ea80000300800 */
[----:B------:R-:W2:Y:S04]  /*32ba0*/  LDL.LU R31, [R1+0x1c10] ;  /* 0x001c1000011f7983 */ /* 0x000ea80000300800 */
[----:B------:R-:W2:Y:S04]  /*32bb0*/  LDL.LU R26, [R1+0x1c0c] ;  /* 0x001c0c00011a7983 */ /* 0x000ea80000300800 */
[----:B------:R-:W2:Y:S04]  /*32bc0*/  LDL.LU R27, [R1+0x1c08] ;  /* 0x001c0800011b7983 */ /* 0x000ea80000300800 */
[----:B------:R-:W4:Y:S04]  /*32bd0*/  LDL.LU R22, [R1+0x1c04] ;  /* 0x001c040001167983 */ /* 0x000f280000300800 */
[----:B------:R-:W4:Y:S04]  /*32be0*/  LDL.LU R23, [R1+0x1c00] ;  /* 0x001c000001177983 */ /* 0x000f280000300800 */
[----:B------:R-:W2:Y:S04]  /*32bf0*/  LDL.LU R18, [R1+0x1bfc] ;  /* 0x001bfc0001127983 */ /* 0x000ea80000300800 */
[----:B------:R-:W2:Y:S04]  /*32c00*/  LDL.LU R19, [R1+0x1bf8] ;  /* 0x001bf80001137983 */ /* 0x000ea80000300800 */
[----:B------:R-:W2:Y:S04]  /*32c10*/  LDL.LU R14, [R1+0x1bf4] ;  /* 0x001bf400010e7983 */ /* 0x000ea80000300800 */
[----:B------:R-:W2:Y:S04]  /*32c20*/  LDL.LU R15, [R1+0x1bf0] ;  /* 0x001bf000010f7983 */ /* 0x000ea80000300800 */
[----:B------:R-:W2:Y:S04]  /*32c30*/  LDL.LU R10, [R1+0x1bec] ;  /* 0x001bec00010a7983 */ /* 0x000ea80000300800 */
[----:B------:R-:W2:Y:S01]  /*32c40*/  LDL.LU R11, [R1+0x1be8] ;  /* 0x001be800010b7983 */ /* 0x000ea20000300800 */
        /* <DEDUP_REMOVED lines=8> */
[----:B------:R-:W-:Y:S03]  /*32cd0*/  HMMA.1688.F32.TF32 R92, R104, R24, R228 ;  /* 0x00000018685c723c */ /* 0x000fe600000810e4 */
[----:B------:R-:W-:Y:S04]  /*32ce0*/  LDS R228, [R0+UR7+0xb000] ;  /* 0x00b0000700e47984 */ /* 0x000fe80008000800 */
[----:B------:R-:W-:Y:S04]  /*32cf0*/  LDS R230, [R0+UR7+0xb800] ;  /* 0x00b8000700e67984 */ /* 0x000fe80008000800 */
[----:B------:R-:W-:Y:S04]  /*32d00*/  LDS R229, [R6+UR7+0xb000] ;  /* 0x00b0000706e57984 */ /* 0x000fe80008000800 */
[----:B------:R-:W4:Y:S01]  /*32d10*/  LDS R231, [R6+UR7+0xb800] ;  /* 0x00b8000706e77984 */ /* 0x000f220008000800 */
[----:B------:R-:W-:Y:S01]  /*32d20*/  MOV R240, R252 ;  /* 0x000000fc00f07202 */ /* 0x000fe20000000f00 */
[C---:B---3--:R-:W-:Y:S06]  /*32d30*/  HMMA.1688.F32.TF32 R72, R224.reuse, R8, R72 ;  /* 0x00000008e048723c */ /* 0x048fec0000081048 */
[C---:B------:R-:W-:Y:S06]  /*32d40*/  HMMA.1688.F32.TF32 R68, R224.reuse, R12, R68 ;  /* 0x0000000ce044723c */ /* 0x040fec0000081044 */
[C---:B------:R-:W-:Y:S06]  /*32d50*/  HMMA.1688.F32.TF32 R64, R224.reuse, R16, R64 ;  /* 0x00000010e040723c */ /* 0x040fec0000081040 */
[C---:B------:R-:W-:Y:S06]  /*32d60*/  HMMA.1688.F32.TF32 R60, R224.reuse, R20, R60 ;  /* 0x00000014e03c723c */ /* 0x040fec000008103c */
[----:B------:R-:W-:Y:S01]  /*32d70*/  HMMA.1688.F32.TF32 R56, R224, R24, R56 ;  /* 0x00000018e038723c */ /* 0x000fe20000081038 */
[----:B------:R-:W-:Y:S01]  /*32d80*/  STL.64 [R1+0x380], R72 ;  /* 0x0003804801007387 */ /* 0x000fe20000100a00 */
[----:B------:R-:W-:-:S04]  /*32d90*/  MOV R252, R75 ;  /* 0x0000004b00fc7202 */ /* 0x000fc80000000f00 */
[----:B------:R-:W-:Y:S01]  /*32da0*/  HMMA.1688.F32.TF32 R52, R224, R28, R52 ;  /* 0x0000001ce034723c */ /* 0x000fe20000081034 */
[----:B------:R1:W-:Y:S01]  /*32db0*/  STL [R1+0x388], R74 ;  /* 0x0003884a01007387 */ /* 0x0003e20000100800 */
[----:B------:R-:W-:Y:S01]  /*32dc0*/  IMAD.MOV.U32 R241, RZ, RZ, R5 ;  /* 0x000000fffff17224 */ /* 0x000fe200078e0005 */
[----:B------:R-:W-:-:S03]  /*32dd0*/  MOV R242, R4 ;  /* 0x0000000400f27202 */ /* 0x000fc60000000f00 */
[C---:B------:R-:W-:Y:S01]  /*32de0*/  HMMA.1688.F32.TF32 R48, R224.reuse, R32, R48 ;  /* 0x00000020e030723c */ /* 0x040fe20000081030 */
[----:B------:R-:W-:Y:S01]  /*32df0*/  IMAD.MOV.U32 R243, RZ, RZ, R3 ;  /* 0x000000fffff37224 */ /* 0x000fe200078e0003 */
[----:B-1----:R-:W3:Y:S04]  /*32e00*/  LDL.LU.64 R74, [R1+0x1be0] ;  /* 0x001be000014a7983 */ /* 0x002ee80000300a00 */
[----:B------:R-:W3:Y:S01]  /*32e10*/  LDL.LU.64 R72, [R1+0x1bd8] ;  /* 0x001bd80001487983 */ /* 0x000ee20000300a00 */
[----:B------:R-:W-:Y:S03]  /*32e20*/  HMMA.1688.F32.TF32 R224, R224, R36, R44 ;  /* 0x00000024e0e0723c */ /* 0x000fe6000008102c */
        /* <DEDUP_REMOVED lines=24> */
[----:B------:R-:W3:Y:S04]  /*32fb0*/  LDL.LU.64 R46, [R1+0x1b70] ;  /* 0x001b7000012e7983 */ /* 0x000ee80000300a00 */
[----:B------:R-:W3:Y:S01]  /*32fc0*/  LDL.LU.64 R44, [R1+0x1b68] ;  /* 0x001b6800012c7983 */ /* 0x000ee20000300a00 */
[C---:B----4-:R-:W-:Y:S06]  /*32fd0*/  HMMA.1688.F32.TF32 R248, R228.reuse, R22, R248 ;  /* 0x00000016e4f8723c */ /* 0x050fec00000810f8 */
[C---:B--2---:R-:W-:Y:S06]  /*32fe0*/  HMMA.1688.F32.TF32 R244, R228.reuse, R18, R244 ;  /* 0x00000012e4f4723c */ /* 0x044fec00000810f4 */
[C---:B------:R-:W-:Y:S06]  /*32ff0*/  HMMA.1688.F32.TF32 R240, R228.reuse, R14, R240 ;  /* 0x0000000ee4f0723c */ /* 0x040fec00000810f0 */
[----:B------:R-:W-:Y:S01]  /*33000*/  HMMA.1688.F32.TF32 R40, R228, R10, R40 ;  /* 0x0000000ae428723c */ /* 0x000fe20000081028 */
[----:B------:R1:W-:Y:S04]  /*33010*/  STL.64 [R1+0x2a0], R224 ;  /* 0x0002a0e001007387 */ /* 0x0003e80000100a00 */
[----:B------:R-:W-:-:S15]  /*33020*/  STL.64 [R1+0x2a8], R226 ;  /* 0x0002a8e201007387 */ /* 0x000fde0000100a00 */
[----:B------:R-:W-:-:S04]  /*33030*/  NOP ;  /* 0x0000000000007918 */ /* 0x000fc80000000000 */
[----:B------:R-:W-:Y:S01]  /*33040*/  MOV R5, R42 ;  /* 0x0000002a00057202 */ /* 0x000fe20000000f00 */
[----:B------:R-:W-:Y:S01]  /*33050*/  IMAD.MOV.U32 R4, RZ, RZ, R43 ;  /* 0x000000ffff047224 */ /* 0x000fe200078e002b */
[----:B------:R-:W-:Y:S01]  /*33060*/  MOV R3, R40 ;  /* 0x0000002800037202 */ /* 0x000fe20000000f00 */
[----:B-1----:R-:W-:Y:S01]  /*33070*/  IMAD.MOV.U32 R224, RZ, RZ, R41 ;  /* 0x000000ffffe07224 */ /* 0x002fe200078e0029 */
[----:B------:R-:W2:Y:S04]  /*33080*/  LDL.LU.64 R42, [R1+0x1b60] ;  /* 0x001b6000012a7983 */ /* 0x000ea80000300a00 */
        /* <DEDUP_REMOVED lines=12> */
[----:B------:R-:W2:Y:S01]  /*33150*/  LDL.LU.64 R248, [R1+0x1b28] ;  /* 0x001b280001f87983 */ /* 0x000ea20000300a00 */
[C---:B------:R-:W-:Y:S06]  /*33160*/  HMMA.1688.F32.TF32 R84, R104.reuse, R16, R84 ;  /* 0x000000106854723c */ /* 0x040fec0000081054 */
[C---:B------:R-:W-:Y:S01]  /*33170*/  HMMA.1688.F32.TF32 R88, R104.reuse, R20, R236 ;  /* 0x000000146858723c */ /* 0x040fe200000810ec */
[----:B------:R-:W-:Y:S04]  /*33180*/  LDS R236, [R0+UR7+0xb080] ;  /* 0x00b0800700ec7984 */ /* 0x000fe80008000800 */
[----:B------:R-:W-:Y:S01]  /*33190*/  LDS R238, [R0+UR7+0xb880] ;  /* 0x00b8800700ee7984 */ /* 0x000fe20008000800 */
[----:B------:R-:W-:Y:S03]  /*331a0*/  HMMA.1688.F32.TF32 R104, R104, R36, R232 ;  /* 0x000000246868723c */ /* 0x000fe600000810e8 */
[----:B------:R-:W-:Y:S04]  /*331b0*/  LDS R232, [R7+UR7+0xb000] ;  /* 0x00b0000707e87984 */ /* 0x000fe80008000800 */
[----:B------:R-:W-:Y:S04]  /*331c0*/  LDS R234, [R7+UR7+0xb800] ;  /* 0x00b8000707ea7984 */ /* 0x000fe80008000800 */
[----:B------:R-:W-:Y:S04]  /*331d0*/  LDS R233, [R2+UR7+0xb000] ;  /* 0x00b0000702e97984 */ /* 0x000fe80008000800 */
[----:B------:R-:W3:Y:S04]  /*331e0*/  LDS R235, [R2+UR7+0xb800] ;  /* 0x00b8000702eb7984 */ /* 0x000ee80008000800 */
[----:B------:R-:W-:Y:S04]  /*331f0*/  LDS R237, [R6+UR7+0xb080] ;  /* 0x00b0800706ed7984 */ /* 0x000fe80008000800 */
[----:B------:R-:W1:Y:S01]  /*33200*/  LDS R239, [R6+UR7+0xb880] ;  /* 0x00b8800706ef7984 */ /* 0x000e620008000800 */
[----:B---3--:R-:W-:Y:S06]  /*33210*/  HMMA.1688.F32.TF32 R44, R232, R10, R44 ;  /* 0x0000000ae82c723c */ /* 0x008fec000008102c */
[C---:B----4-:R-:W-:Y:S06]  /*33220*/  HMMA.1688.F32.TF32 R240, R228.reuse, R34, R240 ;  /* 0x00000022e4f0723c */ /* 0x050fec00000810f0 */
[C---:B--2---:R-:W-:Y:S06]  /*33230*/  HMMA.1688.F32.TF32 R244, R228.reuse, R30, R244 ;  /* 0x0000001ee4f4723c */ /* 0x044fec00000810f4 */
[C---:B------:R-:W-:Y:S06]  /*33240*/  HMMA.1688.F32.TF32 R248, R228.reuse, R26, R248 ;  /* 0x0000001ae4f8723c */ /* 0x040fec00000810f8 */
[----:B------:R-:W-:Y:S06]  /*33250*/  HMMA.1688.F32.TF32 R228, R228, R38, R40 ;  /* 0x00000026e4e4723c */ /* 0x000fec0000081028 */
[----:B------:R-:W-:Y:S11]  /*33260*/  HMMA.1688.F32.TF32 R40, R232, R14, R48 ;  /* 0x0000000ee828723c */ /* 0x000ff60000081030 */
        /* <DEDUP_REMOVED lines=10> */
[----:B------:R-:W-:Y:S04]  /*33310*/  STL.64 [R1+0x1a0], R44 ;  /* 0x0001a02c01007387 */ /* 0x000fe80000100a00 */
[----:B------:R-:W-:Y:S04]  /*33320*/  STL.64 [R1+0x1a8], R46 ;  /* 0x0001a82e01007387 */ /* 0x000fe80000100a00 */
[----:B------:R2:W-:Y:S02]  /*33330*/  STL.64 [R1+0x198], R42 ;  /* 0x0001982a01007387 */ /* 0x0005e40000100a00 */
[C---:B--2---:R-:W-:Y:S02]  /*33340*/  HMMA.1688.F32.TF32 R40, R232.reuse, R18, R52 ;  /* 0x00000012e828723c */ /* 0x044fe40000081034 */
[----:B------:R2:W-:Y:S04]  /*33350*/  STL [R1+0x1aec], R8 ;  /* 0x001aec0801007387 */ /* 0x0005e80000100800 */
[----:B------:R-:W-:Y:S01]  /*33360*/  LDS R52, [R7+UR7+0xb080] ;  /* 0x00b0800707347984 */ /* 0x000fe20008000800 */
[----:B------:R-:W-:Y:S03]  /*33370*/  HMMA.1688.F32.TF32 R44, R232, R26, R60 ;  /* 0x0000001ae82c723c */ /* 0x000fe6000008103c */
[----:B------:R-:W-:Y:S04]  /*33380*/  LDS R54, [R7+UR7+0xb880] ;  /* 0x00b8800707367984 */ /* 0x000fe80008000800 */
[----:B------:R-:W-:Y:S04]  /*33390*/  LDS R53, [R2+UR7+0xb080] ;  /* 0x00b0800702357984 */ /* 0x000fe80008000800 */
[----:B------:R-:W3:Y:S06]  /*333a0*/  LDS R55, [R2+UR7+0xb880] ;  /* 0x00b8800702377984 */ /* 0x000eec0008000800 */
[----:B------:R-:W-:Y:S01]  /*333b0*/  IMAD.MOV.U32 R17, RZ, RZ, R40 ;  /* 0x000000ffff117224 */ /* 0x000fe200078e0028 */
[----:B------:R-:W-:Y:S01]  /*333c0*/  MOV R16, R41 ;  /* 0x0000002900107202 */ /* 0x000fe20000000f00 */
[----:B------:R-:W-:Y:S01]  /*333d0*/  IMAD.MOV.U32 R13, RZ, RZ, R42 ;  /* 0x000000ffff0d7224 */ /* 0x000fe200078e002a */
[----:B------:R-:W-:-:S02]  /*333e0*/  MOV R12, R43 ;  /* 0x0000002b000c7202 */ /* 0x000fc40000000f00 */
[----:B------:R-:W-:-:S15]  /*333f0*/  HMMA.1688.F32.TF32 R40, R232, R22, R56 ;  /* 0x00000016e828723c */ /* 0x000fde0000081038 */
[----:B------:R-:W-:-:S09]  /*33400*/  NOP ;  /* 0x0000000000007918 */ /* 0x000fd20000000000 */
[----:B------:R-:W-:Y:S01]  /*33410*/  IMAD.MOV.U32 R25, RZ, RZ, R40 ;  /* 0x000000ffff197224 */ /* 0x000fe200078e0028 */
[----:B------:R-:W-:Y:S01]  /*33420*/  MOV R24, R41 ;  /* 0x0000002900187202 */ /* 0x000fe20000000f00 */
[----:B------:R-:W-:Y:S01]  /*33430*/  IMAD.MOV.U32 R21, RZ, RZ, R42 ;  /* 0x000000ffff157224 */ /* 0x000fe200078e002a */
[----:B------:R-:W-:Y:S02]  /*33440*/  MOV R20, R43 ;  /* 0x0000002b00147202 */ /* 0x000fe40000000f00 */
[----:B------:R-:W-:-:S15]  /*33450*/  HMMA.1688.F32.TF32 R40, R232, R30, R64 ;  /* 0x0000001ee828723c */ /* 0x000fde0000081040 */
[----:B------:R-:W-:-:S09]  /*33460*/  NOP ;  /* 0x0000000000007918 */ /* 0x000fd20000000000 */
[----:B------:R-:W-:Y:S01]  /*33470*/  IMAD.MOV.U32 R33, RZ, RZ, R40 ;  /* 0x000000ffff217224 */ /* 0x000fe200078e0028 */
[----:B------:R-:W-:Y:S01]  /*33480*/  MOV R32, R41 ;  /* 0x0000002900207202 */ /* 0x000fe20000000f00 */
[----:B------:R-:W-:Y:S01]  /*33490*/  IMAD.MOV.U32 R29, RZ, RZ, R42 ;  /* 0x000000ffff1d7224 */ /* 0x000fe200078e002a */
[----:B------:R-:W-:Y:S02]  /*334a0*/  MOV R28, R43 ;  /* 0x0000002b001c7202 */ /* 0x000fe40000000f00 */
[----:B------:R-:W-:Y:S01]  /*334b0*/  HMMA.1688.F32.TF32 R40, R232, R34, R68 ;  /* 0x00000022e828723c */ /* 0x000fe20000081044 */
[----:B------:R4:W-:Y:S04]  /*334c0*/  STL [R1+0x1ae8], R9 ;  /* 0x001ae80901007387 */ /* 0x0009e80000100800 */
[----:B------:R1:W-:-:S15]  /*334d0*/  STL [R1+0x1afc], R12 ;  /* 0x001afc0c01007387 */ /* 0x0003de0000100800 */
[----:B------:R-:W-:-:S04]  /*334e0*/  NOP ;  /* 0x0000000000007918 */ /* 0x000fc80000000000 */
[----:B--2---:R-:W-:Y:S01]  /*334f0*/  IMAD.MOV.U32 R8, RZ, RZ, R40 ;  /* 0x000000ffff087224 */ /* 0x004fe200078e0028 */
[----:B----4-:R-:W-:Y:S01]  /*33500*/  MOV R9, R41 ;  /* 0x0000002900097202 */ /* 0x010fe20000000f00 */
[----:B------:R-:W-:Y:S01]  /*33510*/  IMAD.MOV.U32 R37, RZ, RZ, R42 ;  /* 0x000000ffff257224 */ /* 0x000fe200078e002a */
[----:B------:R-:W-:Y:S02]  /*33520*/  MOV R36, R43 ;  /* 0x0000002b00247202 */ /* 0x000fe40000000f00 */
[----:B------:R-:W-:Y:S01]  /*33530*/  HMMA.1688.F32.TF32 R40, R232, R38, R72 ;  /* 0x00000026e828723c */ /* 0x000fe20000081048 */
[----:B------:R2:W-:Y:S04]  /*33540*/  STL [R1+0x1af8], R13 ;  /* 0x001af80d01007387 */ /* 0x0005e80000100800 */
[----:B------:R4:W-:Y:S04]  /*33550*/  STL [R1+0x1af4], R16 ;  /* 0x001af41001007387 */ /* 0x0009e80000100800 */
[----:B------:R3:W-:Y:S04]  /*33560*/  STL [R1+0x1af0], R17 ;  /* 0x001af01101007387 */ /* 0x0007e80000100800 */
[----:B------:R-:W-:Y:S04]  /*33570*/  STL.64 [R1+0x160], R44 ;  /* 0x0001602c01007387 */ /* 0x000fe80000100a00 */
[----:B------:R3:W-:Y:S07]  /*33580*/  STL.64 [R1+0x168], R46 ;  /* 0x0001682e01007387 */ /* 0x0007ee0000100a00 */
[----:B-1----:R-:W-:Y:S01]  /*33590*/  IMAD.MOV.U32 R12, RZ, RZ, R40 ;  /* 0x000000ffff0c7224 */ /* 0x002fe200078e0028 */
[----:B--2---:R-:W-:Y:S01]  /*335a0*/  MOV R13, R41 ;  /* 0x00000029000d7202 */ /* 0x004fe20000000f00 */
[----:B----4-:R-:W-:Y:S01]  /*335b0*/  IMAD.MOV.U32 R16, RZ, RZ, R42 ;  /* 0x000000ffff107224 */ /* 0x010fe200078e002a */
[----:B---3--:R-:W-:Y:S01]  /*335c0*/  MOV R17, R43 ;  /* 0x0000002b00117202 */ /* 0x008fe20000000f00 */
[C---:B------:R-:W-:Y:S06]  /*335d0*/  HMMA.1688.F32.TF32 R44, R236.reuse, R10, R76 ;  /* 0x0000000aec2c723c */ /* 0x040fec000008104c */
[C---:B------:R-:W-:Y:S06]  /*335e0*/  HMMA.1688.F32.TF32 R40, R236.reuse, R14, R80 ;  /* 0x0000000eec28723c */ /* 0x040fec0000081050 */
[----:B------:R-:W-:Y:S01]  /*335f0*/  HMMA.1688.F32.TF32 R48, R236, R18, R84 ;  /* 0x00000012ec30723c */ /* 0x000fe20000081054 */
[----:B------:R-:W-:-:S05]  /*33600*/  IMAD.MOV.U32 R251, RZ, RZ, R224 ;  /* 0x000000fffffb7224 */ /* 0x000fca00078e00e0 */
[----:B------:R-:W-:Y:S06]  /*33610*/  HMMA.1688.F32.TF32 R228, R236, R34, R100 ;  /* 0x00000022ece4723c */ /* 0x000fec0000081064 */
[----:B------:R-:W-:Y:S01]  /*33620*/  HMMA.1688.F32.TF32 R56, R52, R14, R112 ;  /* 0x0000000e3438723c */ /* 0x000fe20000081070 */
[----:B------:R-:W-:Y:S04]  /*33630*/  STL.64 [R1+0x110], R44 ;  /* 0x0001102c01007387 */ /* 0x000fe80000100a00 */
[----:B------:R1:W-:Y:S04]  /*33640*/  STL.64 [R1+0x118], R46 ;  /* 0x0001182e01007387 */ /* 0x0003e80000100a00 */
[----:B------:R-:W-:Y:S01]  /*33650*/  STL.64 [R1+0x100], R40 ;  /* 0x0001002801007387 */ /* 0x000fe20000100a00 */
[C---:B------:R-:W-:Y:S03]  /*33660*/  HMMA.1688.F32.TF32 R232, R236.reuse, R30, R96 ;  /* 0x0000001eece8723c */ /* 0x040fe60000081060 */
[----:B------:R2:W-:Y:S03]  /*33670*/  STL.64 [R1+0x108], R42 ;  /* 0x0001082a01007387 */ /* 0x0005e60000100a00 */
[----:B-1----:R-:W-:Y:S06]  /*33680*/  HMMA.1688.F32.TF32 R44, R236, R22, R88 ;  /* 0x00000016ec2c723c */ /* 0x002fec0000081058 */
[----:B------:R-:W-:Y:S01]  /*33690*/  HMMA.1688.F32.TF32 R60, R52, R10, R108 ;  /* 0x0000000a343c723c */ /* 0x000fe2000008106c */
[----:B------:R-:W-:Y:S01]  /*336a0*/  MOV R64, R165 ;  /* 0x000000a500407202 */ /* 0x000fe20000000f00 */
[----:B------:R-:W-:Y:S01]  /*336b0*/  IMAD.MOV.U32 R65, RZ, RZ, R166 ;  /* 0x000000ffff417224 */ /* 0x000fe200078e00a6 */
[----:B------:R-:W-:Y:S01]  /*336c0*/  MOV R66, R167 ;  /* 0x000000a700427202 */ /* 0x000fe20000000f00 */
[----:B------:R-:W-:Y:S01]  /*336d0*/  IMAD.MOV.U32 R67, RZ, RZ, R175 ;  /* 0x000000ffff437224 */ /* 0x000fe200078e00af */
[----:B------:R-:W-:Y:S01]  /*336e0*/  LDS R84, [R7+UR7+0xb180] ;  /* 0x00b1800707547984 */ /* 0x000fe20008000800 */
[C---:B--2---:R-:W-:Y:S03]  /*336f0*/  HMMA.1688.F32.TF32 R40, R236.reuse, R26, R92 ;  /* 0x0000001aec28723c */ /* 0x044fe6000008105c */
[----:B------:R-:W-:Y:S03]  /*33700*/  LDS R86, [R7+UR7+0xb980] ;  /* 0x00b9800707567984 */ /* 0x000fe60008000800 */
[----:B------:R-:W-:Y:S01]  /*33710*/  HMMA.1688.F32.TF32 R224, R236, R38, R104 ;  /* 0x00000026ece0723c */ /* 0x000fe20000081068 */
[----:B------:R-:W-:Y:S04]  /*33720*/  STL.64 [R1+0xf0], R48 ;  /* 0x0000f03001007387 */ /* 0x000fe80000100a00 */
[----:B------:R-:W-:Y:S04]  /*33730*/  STL.64 [R1+0xf8], R50 ;  /* 0x0000f83201007387 */ /* 0x000fe80000100a00 */
[----:B------:R-:W-:Y:S04]  /*33740*/  STL.64 [R1+0xe0], R44 ;  /* 0x0000e02c01007387 */ /* 0x000fe80000100a00 */
[----:B------:R-:W-:Y:S04]  /*33750*/  STL.64 [R1+0xe8], R46 ;  /* 0x0000e82e01007387 */ /* 0x000fe80000100a00 */
[----:B------:R-:W-:Y:S04]  /*33760*/  STL.64 [R1+0xd0], R40 ;  /* 0x0000d02801007387 */ /* 0x000fe80000100a00 */
[----:B------:R-:W-:Y:S04]  /*33770*/  STL.64 [R1+0xd8], R42 ;  /* 0x0000d82a01007387 */ /* 0x000fe80000100a00 */
[----:B------:R-:W-:Y:S04]  /*33780*/  STL [R1+0x1a48], R232 ;  /* 0x001a48e801007387 */ /* 0x000fe80000100800 */
[----:B------:R-:W-:Y:S04]  /*33790*/  STL [R1+0x1a44], R233 ;  /* 0x001a44e901007387 */ /* 0x000fe80000100800 */
[----:B------:R-:W-:Y:S04]  /*337a0*/  STL [R1+0x1a40], R234 ;  /* 0x001a40ea01007387 */ /* 0x000fe80000100800 */
[----:B------:R-:W-:Y:S04]  /*337b0*/  STL [R1+0x1a3c], R235 ;  /* 0x001a3ceb01007387 */ /* 0x000fe80000100800 */
[----:B------:R1:W-:Y:S04]  /*337c0*/  STL [R1+0x1a58], R228 ;  /* 0x001a58e401007387 */ /* 0x0003e80000100800 */
[----:B------:R2:W-:Y:S04]  /*337d0*/  STL [R1+0x1a54], R229 ;  /* 0x001a54e501007387 */ /* 0x0005e80000100800 */
[----:B------:R3:W-:Y:S04]  /*337e0*/  STL [R1+0x1a50], R230 ;  /* 0x001a50e601007387 */ /* 0x0007e80000100800 */
[----:B------:R-:W-:Y:S01]  /*337f0*/  STL [R1+0x1a4c], R231 ;  /* 0x001a4ce701007387 */ /* 0x000fe20000100800 */
[----:B-1----:R-:W-:-:S03]  /*33800*/  IMAD.MOV.U32 R228, RZ, RZ, R57 ;  /* 0x000000ffffe47224 */ /* 0x002fc600078e0039 */
[----:B------:R-:W-:Y:S01]  /*33810*/  STL [R1+0x1a64], R224 ;  /* 0x001a64e001007387 */ /* 0x000fe20000100800 */
[----:B--2---:R-:W-:Y:S01]  /*33820*/  MOV R229, R58 ;  /* 0x0000003a00e57202 */ /* 0x004fe20000000f00 */
[----:B---3--:R-:W-:Y:S02]  /*33830*/  IMAD.MOV.U32 R230, RZ, RZ, R59 ;  /* 0x000000ffffe67224 */ /* 0x008fe400078e003b */
[----:B------:R-:W-:Y:S04]  /*33840*/  STL [R1+0x1a60], R225 ;  /* 0x001a60e101007387 */ /* 0x000fe80000100800 */
[----:B------:R1:W-:Y:S04]  /*33850*/  STL [R1+0x1a5c], R226 ;  /* 0x001a5ce201007387 */ /* 0x0003e80000100800 */
[----:B------:R-:W-:Y:S04]  /*33860*/  LDS R44, [R0+UR7+0xb100] ;  /* 0x00b10007002c7984 */ /* 0x000fe80008000800 */
[----:B------:R-:W-:Y:S01]  /*33870*/  LDS R46, [R0+UR7+0xb900] ;  /* 0x00b90007002e7984 */ /* 0x000fe20008000800 */
[----:B-1----:R-:W-:-:S02]  /*33880*/  MOV R226, R56 ;  /* 0x0000003800e27202 */ /* 0x002fc40000000f00 */
[----:B------:R-:W-:Y:S01]  /*33890*/  HMMA.1688.F32.TF32 R56, R52, R18, R116 ;  /* 0x000000123438723c */ /* 0x000fe20000081074 */
[----:B------:R-:W-:Y:S04]  /*338a0*/  STL [R1+0x1a38], R227 ;  /* 0x001a38e301007387 */ /* 0x000fe80000100800 */
[----:B------:R-:W-:Y:S04]  /*338b0*/  STL.64 [R1+0x310], R60 ;  /* 0x0003103c01007387 */ /* 0x000fe80000100a00 */
[----:B------:R-:W-:Y:S04]  /*338c0*/  STL.64 [R1+0x318], R62 ;  /* 0x0003183e01007387 */ /* 0x000fe80000100a00 */
[----:B------:R-:W-:Y:S04]  /*338d0*/  STL [R1+0x1a74], R230 ;  /* 0x001a74e601007387 */ /* 0x000fe80000100800 */
[----:B------:R-:W-:Y:S04]  /*338e0*/  STL [R1+0x1a70], R229 ;  /* 0x001a70e501007387 */ /* 0x000fe80000100800 */
[----:B------:R-:W-:Y:S03]  /*338f0*/  STL [R1+0x1a6c], R226 ;  /* 0x001a6ce201007387 */ /* 0x000fe60000100800 */
[----:B------:R-:W-:Y:S01]  /*33900*/  MOV R224, R58 ;  /* 0x0000003a00e07202 */ /* 0x000fe20000000f00 */
[----:B------:R-:W-:Y:S01]  /*33910*/  STL [R1+0x1a68], R228 ;  /* 0x001a68e401007387 */ /* 0x000fe20000100800 */
[----:B------:R-:W-:-:S03]  /*33920*/  IMAD.MOV.U32 R225, RZ, RZ, R59 ;  /* 0x000000ffffe17224 */ /* 0x000fc600078e003b */
[----:B------:R1:W-:Y:S04]  /*33930*/  STL.64 [R1+0x2f0], R56 ;  /* 0x0002f03801007387 */ /* 0x0003e80000100a00 */
[----:B------:R-:W-:Y:S04]  /*33940*/  LDS R45, [R6+UR7+0xb100] ;  /* 0x00b10007062d7984 */ /* 0x000fe80008000800 */
[----:B------:R-:W2:Y:S01]  /*33950*/  LDS R47, [R6+UR7+0xb900] ;  /* 0x00b90007062f7984 */ /* 0x000ea20008000800 */
[C---:B-1----:R-:W-:Y:S03]  /*33960*/  HMMA.1688.F32.TF32 R56, R52.reuse, R22, R120 ;  /* 0x000000163438723c */ /* 0x042fe60000081078 */
[----:B------:R-:W-:Y:S04]  /*33970*/  LDS R40, [R7+UR7+0xb100] ;  /* 0x00b1000707287984 */ /* 0x000fe80008000800 */
[----:B------:R-:W-:Y:S04]  /*33980*/  LDS R42, [R7+UR7+0xb900] ;  /* 0x00b90007072a7984 */ /* 0x000fe80008000800 */
[----:B------:R-:W-:Y:S04]  /*33990*/  LDS R41, [R2+UR7+0xb100] ;  /* 0x00b1000702297984 */ /* 0x000fe80008000800 */
        /* <DEDUP_REMOVED lines=8> */
[----:B------:R-:W-:Y:S03]  /*33a20*/  HMMA.1688.F32.TF32 R56, R52, R26, R124 ;  /* 0x0000001a3438723c */ /* 0x000fe6000008107c */
[----:B------:R1:W-:Y:S04]  /*33a30*/  STL [R1+0x1a7c], R225 ;  /* 0x001a7ce101007387 */ /* 0x0003e80000100800 */
[----:B------:R-:W3:Y:S01]  /*33a40*/  LDS R51, [R6+UR7+0xb980] ;  /* 0x00b9800706337984 */ /* 0x000ee20008000800 */
[----:B------:R-:W-:Y:S01]  /*33a50*/  MOV R114, R12 ;  /* 0x0000000c00727202 */ /* 0x000fe20000000f00 */
[----:B------:R-:W-:-:S02]  /*33a60*/  IMAD.MOV.U32 R115, RZ, RZ, R13 ;  /* 0x000000ffff737224 */ /* 0x000fc400078e000d */
[----:B------:R-:W-:Y:S04]  /*33a70*/  LDS R85, [R2+UR7+0xb180] ;  /* 0x00b1800702557984 */ /* 0x000fe80008000800 */
[----:B------:R-:W4:Y:S04]  /*33a80*/  LDS R87, [R2+UR7+0xb980] ;  /* 0x00b9800702577984 */ /* 0x000f280008000800 */
        /* <DEDUP_REMOVED lines=9> */
[----:B------:R-:W-:Y:S04]  /*33b20*/  STL [R1+0x1a8c], R234 ;  /* 0x001a8cea01007387 */ /* 0x000fe80000100800 */
[----:B------:R-:W-:Y:S04]  /*33b30*/  STL [R1+0x1a88], R233 ;  /* 0x001a88e901007387 */ /* 0x000fe80000100800 */
[----:B------:R3:W-:Y:S04]  /*33b40*/  STL [R1+0x1a84], R232 ;  /* 0x001a84e801007387 */ /* 0x0007e80000100800 */
[----:B------:R4:W-:Y:S04]  /*33b50*/  STL [R1+0x1a80], R231 ;  /* 0x001a80e701007387 */ /* 0x0009e80000100800 */
[----:B------:R-:W-:Y:S01]  /*33b60*/  LDS R111, [R6+UR7+0xc800] ;  /* 0x00c80007066f7984 */ /* 0x000fe20008000800 */
[----:B-1----:R-:W-:Y:S01]  /*33b70*/  MOV R225, R58 ;  /* 0x0000003a00e17202 */ /* 0x002fe20000000f00 */
[----:B--2---:R-:W-:Y:S01]  /*33b80*/  IMAD.MOV.U32 R224, RZ, RZ, R59 ;  /* 0x000000ffffe07224 */ /* 0x004fe200078e003b */
[----:B---3--:R-:W-:Y:S01]  /*33b90*/  MOV R232, R56 ;  /* 0x0000003800e87202 */ /* 0x008fe20000000f00 */
[----:B----4-:R-:W-:-:S02]  /*33ba0*/  IMAD.MOV.U32 R231, RZ, RZ, R57 ;  /* 0x000000ffffe77224 */ /* 0x010fc400078e0039 */
[C---:B------:R-:W-:Y:S06]  /*33bb0*/  HMMA.1688.F32.TF32 R56, R52.reuse, R34, R132 ;  /* 0x000000223438723c */ /* 0x040fec0000081084 */
[----:B------:R-:W-:Y:S01]  /*33bc0*/  HMMA.1688.F32.TF32 R52, R52, R38, R136 ;  /* 0x000000263434723c */ /* 0x000fe20000081088 */
[----:B------:R-:W-:Y:S04]  /*33bd0*/  STL [R1+0x1a9c], R228 ;  /* 0x001a9ce401007387 */ /* 0x000fe80000100800 */
[----:B------:R-:W-:Y:S04]  /*33be0*/  STL [R1+0x1a98], R226 ;  /* 0x001a98e201007387 */ /* 0x000fe80000100800 */
[----:B------:R1:W-:Y:S04]  /*33bf0*/  STL [R1+0x1a94], R229 ;  /* 0x001a94e501007387 */ /* 0x0003e80000100800 */
[----:B------:R2:W-:Y:S04]  /*33c00*/  STL [R1+0x1a90], R230 ;  /* 0x001a90e601007387 */ /* 0x0005e80000100800 */
[----:B------:R-:W-:Y:S01]  /*33c10*/  STL [R1+0x1aac], R224 ;  /* 0x001aace001007387 */ /* 0x000fe20000100800 */
[----:B------:R-:W-:Y:S01]  /*33c20*/  IMAD.MOV.U32 R233, RZ, RZ, R59 ;  /* 0x000000ffffe97224 */ /* 0x000fe200078e003b */
[----:B------:R-:W-:-:S02]  /*33c30*/  MOV R234, R58 ;  /* 0x0000003a00ea7202 */ /* 0x000fc40000000f00 */
[----:B------:R-:W-:Y:S01]  /*33c40*/  STL [R1+0x1aa8], R225 ;  /* 0x001aa8e101007387 */ /* 0x000fe20000100800 */
[----:B-1----:R-:W-:Y:S01]  /*33c50*/  MOV R229, R56 ;  /* 0x0000003800e57202 */ /* 0x002fe20000000f00 */
[----:B--2---:R-:W-:Y:S02]  /*33c60*/  IMAD.MOV.U32 R230, RZ, RZ, R57 ;  /* 0x000000ffffe67224 */ /* 0x004fe400078e0039 */
[----:B------:R-:W-:Y:S04]  /*33c70*/  STL [R1+0x1aa4], R231 ;  /* 0x001aa4e701007387 */ /* 0x000fe80000100800 */
[----:B------:R-:W-:Y:S04]  /*33c80*/  STL [R1+0x1aa0], R232 ;  /* 0x001aa0e801007387 */ /* 0x000fe80000100800 */
[----:B------:R-:W-:Y:S01]  /*33c90*/  STL [R1+0x1abc], R233 ;  /* 0x001abce901007387 */ /* 0x000fe20000100800 */
[----:B------:R-:W-:-:S03]  /*33ca0*/  MOV R235, R52 ;  /* 0x0000003400eb7202 */ /* 0x000fc60000000f00 */
[----:B------:R-:W-:Y:S01]  /*33cb0*/  STL [R1+0x1ab8], R234 ;  /* 0x001ab8ea01007387 */ /* 0x000fe20000100800 */
[----:B------:R-:W-:-:S03]  /*33cc0*/  IMAD.MOV.U32 R227, RZ, RZ, R53 ;  /* 0x000000ffffe37224 */ /* 0x000fc600078e0035 */
[----:B------:R-:W-:Y:S04]  /*33cd0*/  STL [R1+0x1ab4], R230 ;  /* 0x001ab4e601007387 */ /* 0x000fe80000100800 */
[----:B------:R-:W-:Y:S04]  /*33ce0*/  STL [R1+0x1ab0], R229 ;  /* 0x001ab0e501007387 */ /* 0x000fe80000100800 */
[----:B------:R1:W-:Y:S02]  /*33cf0*/  STL.64 [R1+0x228], R54 ;  /* 0x0002283601007387 */ /* 0x0003e40000100a00 */
[C---:B-1----:R-:W-:Y:S02]  /*33d00*/  HMMA.1688.F32.TF32 R52, R44.reuse, R10, R140 ;  /* 0x0000000a2c34723c */ /* 0x042fe4000008108c */
[----:B------:R1:W-:Y:S01]  /*33d10*/  STL [R1+0x1ac4], R227 ;  /* 0x001ac4e301007387 */ /* 0x0003e20000100800 */
[----:B------:R-:W-:Y:S01]  /*33d20*/  MOV R60, R179 ;  /* 0x000000b3003c7202 */ /* 0x000fe20000000f00 */
[----:B------:R-:W-:Y:S01]  /*33d30*/  IMAD.MOV.U32 R61, RZ, RZ, R181 ;  /* 0x000000ffff3d7224 */ /* 0x000fe200078e00b5 */
[----:B------:R-:W-:Y:S01]  /*33d40*/  MOV R62, R182 ;  /* 0x000000b6003e7202 */ /* 0x000fe20000000f00 */
[----:B------:R-:W-:Y:S01]  /*33d50*/  IMAD.MOV.U32 R63, RZ, RZ, R183 ;  /* 0x000000ffff3f7224 */ /* 0x000fe200078e00b7 */
[----:B------:R-:W-:Y:S01]  /*33d60*/  HMMA.1688.F32.TF32 R56, R44, R38, R168 ;  /* 0x000000262c38723c */ /* 0x000fe200000810a8 */
[----:B------:R-:W-:Y:S01]  /*33d70*/  IMAD.MOV.U32 R95, RZ, RZ, R252 ;  /* 0x000000ffff5f7224 */ /* 0x000fe200078e00fc */
[----:B------:R-:W-:Y:S01]  /*33d80*/  MOV R104, R16 ;  /* 0x0000001000687202 */ /* 0x000fe20000000f00 */
[----:B------:R-:W-:Y:S01]  /*33d90*/  IMAD.MOV.U32 R105, RZ, RZ, R17 ;  /* 0x000000ffff697224 */ /* 0x000fe200078e0011 */
[----:B------:R-:W-:Y:S01]  /*33da0*/  MOV R106, R8 ;  /* 0x00000008006a7202 */ /* 0x000fe20000000f00 */
[----:B------:R-:W-:Y:S01]  /*33db0*/  IMAD.MOV.U32 R107, RZ, RZ, R9 ;  /* 0x000000ffff6b7224 */ /* 0x000fe200078e0009 */
[C---:B------:R-:W-:Y:S01]  /*33dc0*/  HMMA.1688.F32.TF32 R244, R48.reuse, R18, R212 ;  /* 0x0000001230f4723c */ /* 0x040fe200000810d4 */
[----:B------:R-:W-:Y:S01]  /*33dd0*/  IMAD.MOV.U32 R90, RZ, RZ, R5 ;  /* 0x000000ffff5a7224 */ /* 0x000fe200078e0005 */
[----:B------:R-:W-:Y:S01]  /*33de0*/  MOV R91, R4 ;  /* 0x00000004005b7202 */ /* 0x000fe20000000f00 */
[----:B------:R-:W-:Y:S01]  /*33df0*/  IMAD.MOV.U32 R88, RZ, RZ, R3 ;  /* 0x000000ffff587224 */ /* 0x000fe200078e0003 */
[----:B------:R-:W-:Y:S01]  /*33e00*/  MOV R100, R37 ;  /* 0x0000002500647202 */ /* 0x000fe20000000f00 */
[----:B------:R-:W-:Y:S01]  /*33e10*/  IMAD.MOV.U32 R101, RZ, RZ, R36 ;  /* 0x000000ffff657224 */ /* 0x000fe200078e0024 */
[----:B------:R-:W-:Y:S01]  /*33e20*/  HMMA.1688.F32.TF32 R240, R48, R22, R216 ;  /* 0x0000001630f0723c */ /* 0x000fe200000810d8 */
        /* <DEDUP_REMOVED lines=9> */
[----:B------:R2:W-:Y:S01]  /*33ec0*/  STL [R1+0x1ac0], R235 ;  /* 0x001ac0eb01007387 */ /* 0x0005e20000100800 */
[----:B------:R-:W-:Y:S06]  /*33ed0*/  HMMA.1688.F32.TF32 R52, R44, R14, R144 ;  /* 0x0000000e2c34723c */ /* 0x000fec0000081090 */
[----:B------:R-:W-:Y:S01]  /*33ee0*/  HMMA.1688.F32.TF32 R236, R48, R26, R220 ;  /* 0x0000001a30ec723c */ /* 0x000fe200000810dc */
        /* <DEDUP_REMOVED lines=15> */
[----:B------:R-:W-:Y:S04]  /*33fe0*/  LDS R142, [R7+UR7+0xc800] ;  /* 0x00c80007078e7984 */ /* 0x000fe80008000800 */
[----:B------:R-:W-:Y:S04]  /*33ff0*/  LDS R141, [R2+UR7+0xc000] ;  /* 0x00c00007028d7984 */ /* 0x000fe80008000800 */
[----:B------:R-:W-:Y:S09]  /*34000*/  LDS R143, [R2+UR7+0xc800] ;  /* 0x00c80007028f7984 */ /* 0x000ff20008000800 */
[----:B-1----:R-:W-:Y:S01]  /*34010*/  MOV R227, R52 ;  /* 0x0000003400e37202 */ /* 0x002fe20000000f00 */
[----:B--2---:R-:W-:Y:S01]  /*34020*/  IMAD.MOV.U32 R235, RZ, RZ, R53 ;  /* 0x000000ffffeb7224 */ /* 0x004fe200078e0035 */
[----:B------:R-:W-:Y:S01]  /*34030*/  MOV R233, R54 ;  /* 0x0000003600e97202 */ /* 0x000fe20000000f00 */
[----:B------:R-:W-:-:S02]  /*34040*/  IMAD.MOV.U32 R234, RZ, RZ, R55 ;  /* 0x000000ffffea7224 */ /* 0x000fc400078e0037 */
[----:B------:R-:W-:Y:S01]  /*34050*/  HMMA.1688.F32.TF32 R52, R44, R22, R152 ;  /* 0x000000162c34723c */ /* 0x000fe20000081098 */
[----:B------:R1:W-:Y:S04]  /*34060*/  STL [R1+0x1ad0], R228 ;  /* 0x001ad0e401007387 */ /* 0x0003e80000100800 */
[----:B------:R2:W-:Y:S04]  /*34070*/  STL [R1+0x1acc], R232 ;  /* 0x001acce801007387 */ /* 0x0005e80000100800 */
[----:B------:R4:W-:-:S15]  /*34080*/  STL [R1+0x1ac8], R231 ;  /* 0x001ac8e701007387 */ /* 0x0009de0000100800 */
[----:B---3--:R-:W-:Y:S01]  /*34090*/  MOV R226, R52 ;  /* 0x0000003400e27202 */ /* 0x008fe20000000f00 */
[----:B-1----:R-:W-:Y:S01]  /*340a0*/  IMAD.MOV.U32 R228, RZ, RZ, R53 ;  /* 0x000000ffffe47224 */ /* 0x002fe200078e0035 */
[----:B--2---:R-:W-:Y:S01]  /*340b0*/  MOV R232, R54 ;  /* 0x0000003600e87202 */ /* 0x004fe20000000f00 */
[----:B----4-:R-:W-:Y:S02]  /*340c0*/  IMAD.MOV.U32 R231, RZ, RZ, R55 ;  /* 0x000000ffffe77224 */ /* 0x010fe400078e0037 */
[----:B------:R-:W-:Y:S01]  /*340d0*/  HMMA.1688.F32.TF32 R52, R44, R26, R156 ;  /* 0x0000001a2c34723c */ /* 0x000fe2000008109c */
[----:B------:R1:W-:Y:S04]  /*340e0*/  STL [R1+0x1ae4], R225 ;  /* 0x001ae4e101007387 */ /* 0x0003e80000100800 */
[----:B------:R2:W-:Y:S04]  /*340f0*/  STL [R1+0x1ae0], R224 ;  /* 0x001ae0e001007387 */ /* 0x0005e80000100800 */
[----:B------:R3:W-:Y:S04]  /*34100*/  STL [R1+0x1adc], R229 ;  /* 0x001adce501007387 */ /* 0x0007e80000100800 */
[----:B------:R4:W-:Y:S04]  /*34110*/  STL [R1+0x1ad8], R230 ;  /* 0x001ad8e601007387 */ /* 0x0009e80000100800 */
[----:B------:R-:W4:Y:S07]  /*34120*/  LDL.LU R68, [R1+0x70] ;  /* 0x0000700001447983 */ /* 0x000f2e0000300800 */
[----:B-1----:R-:W-:Y:S01]  /*34130*/  MOV R225, R52 ;  /* 0x0000003400e17202 */ /* 0x002fe20000000f00 */
[----:B--2---:R-:W-:Y:S01]  /*34140*/  IMAD.MOV.U32 R224, RZ, RZ, R53 ;  /* 0x000000ffffe07224 */ /* 0x004fe200078e0035 */
[----:B---3--:R-:W-:Y:S01]  /*34150*/  MOV R229, R54 ;  /* 0x0000003600e57202 */ /* 0x008fe20000000f00 */
[----:B----4-:R-:W-:-:S02]  /*34160*/  IMAD.MOV.U32 R230, RZ, RZ, R55 ;  /* 0x000000ffffe67224 */ /* 0x010fc400078e0037 */
[----:B------:R-:W-:-:S15]  /*34170*/  HMMA.1688.F32.TF32 R52, R44, R30, R160 ;  /* 0x0000001e2c34723c */ /* 0x000fde00000810a0 */
[----:B------:R-:W-:-:S08]  /*34180*/  NOP ;  /* 0x0000000000007918 */ /* 0x000fd00000000000 */
[----:B------:R-:W-:Y:S04]  /*34190*/  STL.64 [R1+0x1c0], R52 ;  /* 0x0001c03401007387 */ /* 0x000fe80000100a00 */
[----:B------:R1:W-:Y:S04]  /*341a0*/  STL.64 [R1+0x1c8], R54 ;  /* 0x0001c83601007387 */ /* 0x0003e80000100a00 */
[----:B------:R-:W2:Y:S04]  /*341b0*/  LDL.LU R69, [R1+0x74] ;  /* 0x0000740001457983 */ /* 0x000ea80000300800 */
[----:B------:R-:W2:Y:S04]  /*341c0*/  LDL.LU R70, [R1+0x78] ;  /* 0x0000780001467983 */ /* 0x000ea80000300800 */
[----:B------:R-:W2:Y:S04]  /*341d0*/  LDL.LU R71, [R1+0x7c] ;  /* 0x00007c0001477983 */ /* 0x000ea80000300800 */
[----:B------:R-:W3:Y:S04]  /*341e0*/  LDL.LU R165, [R1+0x1b20] ;  /* 0x001b200001a57983 */ /* 0x000ee80000300800 */
[----:B------:R-:W3:Y:S04]  /*341f0*/  LDL.LU R166, [R1+0x1b1c] ;  /* 0x001b1c0001a67983 */ /* 0x000ee80000300800 */
[----:B------:R-:W3:Y:S04]  /*34200*/  LDL.LU R167, [R1+0x1b18] ;  /* 0x001b180001a77983 */ /* 0x000ee80000300800 */
[----:B------:R-:W1:Y:S04]  /*34210*/  LDL.LU R175, [R1+0x1b14] ;  /* 0x001b140001af7983 */ /* 0x000e680000300800 */
[----:B------:R-:W4:Y:S04]  /*34220*/  LDL.LU R179, [R1+0x1b10] ;  /* 0x001b100001b37983 */ /* 0x000f280000300800 */
[----:B------:R-:W2:Y:S04]  /*34230*/  LDL.LU R181, [R1+0x1b0c] ;  /* 0x001b0c0001b57983 */ /* 0x000ea80000300800 */
[----:B------:R-:W2:Y:S04]  /*34240*/  LDL.LU R182, [R1+0x1b08] ;  /* 0x001b080001b67983 */ /* 0x000ea80000300800 */
[----:B------:R-:W2:Y:S01]  /*34250*/  LDL.LU R183, [R1+0x1b04] ;  /* 0x001b040001b77983 */ /* 0x000ea20000300800 */
[----:B---3--:R-:W-:Y:S06]  /*34260*/  HMMA.1688.F32.TF32 R72, R44, R34, R164 ;  /* 0x000000222c48723c */ /* 0x008fec00000810a4 */
[C---:B-1----:R-:W-:Y:S06]  /*34270*/  HMMA.1688.F32.TF32 R52, R40.reuse, R10, R172 ;  /* 0x0000000a2834723c */ /* 0x042fec00000810ac */
[C---:B----4-:R-:W-:Y:S01]  /*34280*/  HMMA.1688.F32.TF32 R44, R40.reuse, R14, R176 ;  /* 0x0000000e282c723c */ /* 0x050fe200000810b0 */
[----:B------:R-:W-:Y:S01]  /*34290*/  MOV R166, R104 ;  /* 0x0000006800a67202 */ /* 0x000fe20000000f00 */
[----:B------:R-:W-:Y:S01]  /*342a0*/  IMAD.MOV.U32 R167, RZ, RZ, R105 ;  /* 0x000000ffffa77224 */ /* 0x000fe200078e0069 */
[----:B------:R-:W-:Y:S01]  /*342b0*/  MOV R164, R114 ;  /* 0x0000007200a47202 */ /* 0x000fe20000000f00 */
[----:B------:R-:W-:Y:S01]  /*342c0*/  IMAD.MOV.U32 R165, RZ, RZ, R115 ;  /* 0x000000ffffa57224 */ /* 0x000fe200078e0073 */
[----:B------:R-:W-:Y:S04]  /*342d0*/  LDS R172, [R0+UR7+0xc080] ;  /* 0x00c0800700ac7984 */ /* 0x000fe80008000800 */
[----:B------:R-:W-:Y:S04]  /*342e0*/  LDS R174, [R0+UR7+0xc880] ;  /* 0x00c8800700ae7984 */ /* 0x000fe80008000800 */
[----:B------:R-:W-:Y:S04]  /*342f0*/  STL.64 [R1+0x130], R72 ;  /* 0x0001304801007387 */ /* 0x000fe80000100a00 */
[----:B------:R2:W-:Y:S04]  /*34300*/  STL.64 [R1+0x138], R74 ;  /* 0x0001384a01007387 */ /* 0x0005e80000100a00 */
[----:B------:R-:W-:Y:S04]  /*34310*/  STL.64 [R1+0xc0], R56 ;  /* 0x0000c03801007387 */ /* 0x000fe80000100a00 */
[----:B------:R-:W-:Y:S04]  /*34320*/  STL.64 [R1+0xc8], R58 ;  /* 0x0000c83a01007387 */ /* 0x000fe80000100a00 */
[----:B------:R-:W-:Y:S01]  /*34330*/  STL.64 [R1+0xb0], R52 ;  /* 0x0000b03401007387 */ /* 0x000fe20000100a00 */
[C---:B--2---:R-:W-:Y:S03]  /*34340*/  HMMA.1688.F32.TF32 R72, R40.reuse, R18, R180 ;  /* 0x000000122848723c */ /* 0x044fe600000810b4 */
[----:B------:R1:W-:Y:S04]  /*34350*/  STL.64 [R1+0xb8], R54 ;  /* 0x0000b83601007387 */ /* 0x0003e80000100a00 */
[----:B------:R-:W-:Y:S04]  /*34360*/  STL.64 [R1+0xa0], R44 ;  /* 0x0000a02c01007387 */ /* 0x000fe80000100a00 */
[----:B------:R2:W-:Y:S01]  /*34370*/  STL.64 [R1+0xa8], R46 ;  /* 0x0000a82e01007387 */ /* 0x0005e20000100a00 */
[----:B-1----:R-:W-:Y:S01]  /*34380*/  HMMA.1688.F32.TF32 R52, R40, R22, R184 ;  /* 0x000000162834723c */ /* 0x002fe200000810b8 */
[----:B------:R-:W-:-:S02]  /*34390*/  MOV R59, R251 ;  /* 0x000000fb003b7202 */ /* 0x000fc40000000f00 */
[----:B------:R-:W-:Y:S04]  /*343a0*/  LDS R173, [R6+UR7+0xc080] ;  /* 0x00c0800706ad7984 */ /* 0x000fe80008000800 */
[----:B------:R-:W-:Y:S01]  /*343b0*/  LDS R175, [R6+UR7+0xc880] ;  /* 0x00c8800706af7984 */ /* 0x000fe20008000800 */
[----:B--2---:R-:W-:Y:S03]  /*343c0*/  HMMA.1688.F32.TF32 R44, R40, R26, R188 ;  /* 0x0000001a282c723c */ /* 0x004fe600000810bc */
[----:B------:R-:W-:Y:S04]  /*343d0*/  STL.64 [R1+0x60], R72 ;  /* 0x0000604801007387 */ /* 0x000fe80000100a00 */
[----:B------:R1:W-:Y:S01]  /*343e0*/  STL.64 [R1+0x68], R74 ;  /* 0x0000684a01007387 */ /* 0x0003e20000100a00 */
[----:B------:R-:W-:Y:S03]  /*343f0*/  HMMA.1688.F32.TF32 R248, R48, R14, R208 ;  /* 0x0000000e30f8723c */ /* 0x000fe600000810d0 */
[----:B------:R-:W-:Y:S04]  /*34400*/  LDS R176, [R0+UR7+0xc100] ;  /* 0x00c1000700b07984 */ /* 0x000fe80008000800 */
[----:B------:R-:W-:Y:S01]  /*34410*/  LDS R178, [R0+UR7+0xc900] ;  /* 0x00c9000700b27984 */ /* 0x000fe20008000800 */
[C---:B-1----:R-:W-:Y:S03]  /*34420*/  HMMA.1688.F32.TF32 R72, R40.reuse, R30, R192 ;  /* 0x0000001e2848723c */ /* 0x042fe600000810c0 */
[----:B------:R-:W-:Y:S04]  /*34430*/  STL.64 [R1+0x50], R52 ;  /* 0x0000503401007387 */ /* 0x000fe80000100a00 */
[----:B------:R1:W-:Y:S04]  /*34440*/  STL.64 [R1+0x58], R54 ;  /* 0x0000583601007387 */ /* 0x0003e80000100a00 */
[----:B------:R-:W-:Y:S04]  /*34450*/  STL.64 [R1+0x40], R44 ;  /* 0x0000402c01007387 */ /* 0x000fe80000100a00 */
[----:B------:R2:W-:Y:S01]  /*34460*/  STL.64 [R1+0x48], R46 ;  /* 0x0000482e01007387 */ /* 0x0005e20000100a00 */
[C---:B-1----:R-:W-:Y:S03]  /*34470*/  HMMA.1688.F32.TF32 R52, R40.reuse, R34, R196 ;  /* 0x000000222834723c */ /* 0x042fe600000810c4 */
[----:B------:R-:W-:Y:S04]  /*34480*/  LDS R177, [R6+UR7+0xc100] ;  /* 0x00c1000706b17984 */ /* 0x000fe80008000800 */
[----:B------:R-:W-:Y:S01]  /*34490*/  LDS R179, [R6+UR7+0xc900] ;  /* 0x00c9000706b37984 */ /* 0x000fe20008000800 */
[----:B--2---:R-:W-:Y:S03]  /*344a0*/  HMMA.1688.F32.TF32 R44, R40, R38, R200 ;  /* 0x00000026282c723c */ /* 0x004fe600000810c8 */
[----:B------:R-:W-:Y:S04]  /*344b0*/  LDS R180, [R7+UR7+0xc100] ;  /* 0x00c1000707b47984 */ /* 0x000fe80008000800 */
[----:B------:R-:W-:Y:S01]  /*344c0*/  LDS R182, [R7+UR7+0xc900] ;  /* 0x00c9000707b67984 */ /* 0x000fe20008000800 */
[C---:B------:R-:W-:Y:S03]  /*344d0*/  HMMA.1688.F32.TF32 R40, R48.reuse, R10, R204 ;  /* 0x0000000a3028723c */ /* 0x040fe600000810cc */
[----:B------:R-:W-:Y:S04]  /*344e0*/  STL.64 [R1+0x30], R72 ;  /* 0x0000304801007387 */ /* 0x000fe80000100a00 */
[----:B------:R-:W-:Y:S04]  /*344f0*/  STL.64 [R1+0x38], R74 ;  /* 0x0000384a01007387 */ /* 0x000fe80000100a00 */
[----:B------:R-:W-:Y:S04]  /*34500*/  STL.64 [R1+0x20], R52 ;  /* 0x0000203401007387 */ /* 0x000fe80000100a00 */
[----:B------:R-:W-:Y:S04]  /*34510*/  STL.64 [R1+0x28], R54 ;  /* 0x0000283601007387 */ /* 0x000fe80000100a00 */
[----:B------:R-:W-:Y:S04]  /*34520*/  STL.64 [R1+0x10], R44 ;  /* 0x0000102c01007387 */ /* 0x000fe80000100a00 */
[----:B------:R1:W-:Y:S04]  /*34530*/  STL.64 [R1+0x18], R46 ;  /* 0x0000182e01007387 */ /* 0x0003e80000100a00 */
[----:B------:R-:W-:Y:S04]  /*34540*/  STL.64 [R1+0x19d0], R250 ;  /* 0x0019d0fa01007387 */ /* 0x000fe80000100a00 */
[----:B------:R-:W-:Y:S04]  /*34550*/  STL.64 [R1], R40 ;  /* 0x0000002801007387 */ /* 0x000fe80000100a00 */
[----:B------:R2:W-:Y:S01]  /*34560*/  STL.64 [R1+0x8], R42 ;  /* 0x0000082a01007387 */ /* 0x0005e20000100a00 */
[C---:B-1----:R-:W-:Y:S03]  /*34570*/  HMMA.1688.F32.TF32 R44, R48.reuse, R34, R64 ;  /* 0x00000022302c723c */ /* 0x042fe60000081040 */
[----:B------:R-:W-:Y:S04]  /*34580*/  LDS R181, [R2+UR7+0xc100] ;  /* 0x00c1000702b57984 */ /* 0x000fe80008000800 */
[----:B------:R-:W-:Y:S01]  /*34590*/  LDS R183, [R2+UR7+0xc900] ;  /* 0x00c9000702b77984 */ /* 0x000fe20008000800 */
[C---:B--2---:R-:W-:Y:S03]  /*345a0*/  HMMA.1688.F32.TF32 R40, R48.reuse, R30, R68 ;  /* 0x0000001e3028723c */ /* 0x044fe60000081044 */
        /* <DEDUP_REMOVED lines=11> */
[----:B------:R-:W1:Y:S04]  /*34660*/  LDL.LU R92, [R1+0x380] ;  /* 0x00038000015c7983 */ /* 0x000e680000300800 */
[----:B------:R-:W1:Y:S04]  /*34670*/  LDL.LU R93, [R1+0x384] ;  /* 0x00038400015d7983 */ /* 0x000e680000300800 */
[----:B------:R-:W1:Y:S04]  /*34680*/  LDL.LU R94, [R1+0x388] ;  /* 0x00038800015e7983 */ /* 0x000e680000300800 */
[----:B------:R-:W2:Y:S01]  /*34690*/  LDL.LU R252, [R1+0x1b00] ;  /* 0x001b000001fc7983 */ /* 0x000ea20000300800 */
[----:B------:R-:W-:Y:S03]  /*346a0*/  HMMA.1688.F32.TF32 R48, R48, R38, R60 ;  /* 0x000000263030723c */ /* 0x000fe6000008103c */
[----:B------:R-:W-:Y:S04]  /*346b0*/  LDS R184, [R0+UR7+0xc180] ;  /* 0x00c1800700b87984 */ /* 0x000fe80008000800 */
[----:B------:R-:W-:Y:S04]  /*346c0*/  LDS R186, [R0+UR7+0xc980] ;  /* 0x00c9800700ba7984 */ /* 0x000fe80008000800 */
[----:B------:R-:W-:Y:S04]  /*346d0*/  LDS R185, [R6+UR7+0xc180] ;  /* 0x00c1800706b97984 */ /* 0x000fe80008000800 */
[----:B------:R-:W-:Y:S08]  /*346e0*/  LDS R187, [R6+UR7+0xc980] ;  /* 0x00c9800706bb7984 */ /* 0x000ff00008000800 */
[----:B------:R-:W-:Y:S04]  /*346f0*/  STL.64 [R1+0x1a30], R50 ;  /* 0x001a303201007387 */ /* 0x000fe80000100a00 */
[----:B------:R-:W-:Y:S04]  /*34700*/  STL.64 [R1+0x1a28], R48 ;  /* 0x001a283001007387 */ /* 0x000fe80000100a00 */
[----:B--2---:R-:W-:Y:S04]  /*34710*/  STL [R1+0x17d0], R252 ;  /* 0x0017d0fc01007387 */ /* 0x004fe80000100800 */
[----:B------:R-:W2:Y:S04]  /*34720*/  LDL.LU R124, [R1+0x2a0] ;  /* 0x0002a000017c7983 */ /* 0x000ea80000300800 */
[----:B------:R-:W2:Y:S04]  /*34730*/  LDL.LU R125, [R1+0x2a4] ;  /* 0x0002a400017d7983 */ /* 0x000ea80000300800 */
[----:B------:R-:W2:Y:S04]  /*34740*/  LDL.LU R126, [R1+0x2a8] ;  /* 0x0002a800017e7983 */ /* 0x000ea80000300800 */
[----:B------:R-:W2:Y:S04]  /*34750*/  LDL.LU R127, [R1+0x2ac] ;  /* 0x0002ac00017f7983 */ /* 0x000ea80000300800 */
        /* <DEDUP_REMOVED lines=34> */
[----:B------:R-:W4:Y:S04]  /*34980*/  LDSM.16.M88.4 R60, [R252+UR7+0x22180] ;  /* 0x02218007fc3c783b */ /* 0x000f280008000200 */
[----:B------:R-:W4:Y:S01]  /*34990*/  LDSM.16.M88.4 R64, [R252+UR7+0x20180] ;  /* 0x02018007fc40783b */ /* 0x000f220008000200 */
[----:B------:R-:W-:Y:S01]  /*349a0*/  MOV R89, R59 ;  /* 0x0000003b00597202 */ /* 0x000fe20000000f00 */
[----:B-1----:R-:W-:Y:S02]  /*349b0*/  HMMA.1688.F32.TF32 R40, R84, R10, R92 ;  /* 0x0000000a5428723c */ /* 0x002fe4000008105c */
[----:B------:R-:W1:Y:S02]  /*349c0*/  LDSM.16.M88.4 R72, [R252+UR7+0x24180] ;  /* 0x02418007fc48783b */ /* 0x000e640008000200 */
[----:B------:R-:W-:-:S02]  /*349d0*/  IMAD.MOV.U32 R121, RZ, RZ, R89 ;  /* 0x000000ffff797224 */ /* 0x000fc400078e0059 */
[----:B------:R-:W1:Y:S01]  /*349e0*/  LDSM.16.M88.4 R68, [R252+UR7+0x26180] ;  /* 0x02618007fc44783b */ /* 0x000e620008000200 */
        /* <DEDUP_REMOVED lines=14> */
[----:B------:R-:W1:Y:S04]  /*34ad0*/  LDSM.16.M88.4 R80, [R252+UR7+0x28180] ;  /* 0x02818007fc50783b */ /* 0x000e680008000200 */
[----:B------:R-:W1:Y:S04]  /*34ae0*/  LDSM.16.M88.4 R76, [R252+UR7+0x2a180] ;  /* 0x02a18007fc4c783b */ /* 0x000e680008000200 */
[----:B------:R-:W1:Y:S04]  /*34af0*/  LDSM.16.M88.4 R56, [R252+UR7+0x2c180] ;  /* 0x02c18007fc38783b */ /* 0x000e680008000200 */
[----:B------:R1:W1:Y:S01]  /*34b00*/  LDSM.16.M88.4 R52, [R252+UR7+0x2e180] ;  /* 0x02e18007fc34783b */ /* 0x0002620008000200 */
[C---:B--2---:R-:W-:Y:S07]  /*34b10*/  HMMA.1688.F32.TF32 R36, R84.reuse, R38, R124 ;  /* 0x000000265424723c */ /* 0x044fee000008107c */
[----:B------:R-:W-:Y:S01]  /*34b20*/  MOV R126, R92 ;  /* 0x0000005c007e7202 */ /* 0x000fe20000000f00 */
[----:B------:R-:W-:Y:S01]  /*34b30*/  IMAD.MOV.U32 R127, RZ, RZ, R93 ;  /* 0x000000ffff7f7224 */ /* 0x000fe200078e005d */
[C---:B---3--:R-:W-:Y:S06]  /*34b40*/  HMMA.1688.F32.TF32 R32, R84.reuse, R34, R128 ;  /* 0x000000225420723c */ /* 0x048fec0000081080 */
[C---:B----4-:R-:W-:Y:S06]  /*34b50*/  HMMA.1688.F32.TF32 R24, R84.reuse, R26, R136 ;  /* 0x0000001a5418723c */ /* 0x050fec0000081088 */
[C---:B------:R-:W-:Y:S01]  /*34b60*/  HMMA.1688.F32.TF32 R20, R84.reuse, R22, R144 ;  /* 0x000000165414723c */ /* 0x040fe20000081090 */
        /* <DEDUP_REMOVED lines=8> */
[----:B------:R-:W-:-:S04]  /*34bf0*/  MOV R88, R13 ;  /* 0x0000000d00587202 */ /* 0x000fc80000000f00 */
[----:B------:R-:W-:Y:S01]  /*34c00*/  HMMA.1688.F32.TF32 R12, R84, R14, R152 ;  /* 0x0000000e540c723c */ /* 0x000fe20000081098 */
[----:B------:R-:W-:Y:S01]  /*34c10*/  IMAD.MOV.U32 R95, RZ, RZ, R16 ;  /* 0x000000ffff5f7224 */ /* 0x000fe200078e0010 */
[----:B------:R-:W-:-:S04]  /*34c20*/  MOV R94, R17 ;  /* 0x00000011005e7202 */ /* 0x000fc80000000f00 */
[----:B------:R-:W-:Y:S01]  /*34c30*/  HMMA.1688.F32.TF32 R16, R84, R18, R148 ;  /* 0x000000125410723c */ /* 0x000fe20000081094 */
[----:B------:R-:W-:Y:S01]  /*34c40*/  IMAD.MOV.U32 R91, RZ, RZ, R8 ;  /* 0x000000ffff5b7224 */ /* 0x000fe200078e0008 */
[----:B------:R-:W-:-:S04]  /*34c50*/  MOV R90, R9 ;  /* 0x00000009005a7202 */ /* 0x000fc80000000f00 */
[C---:B------:R-:W-:Y:S01]  /*34c60*/  HMMA.1688.F32.TF32 R84, R108.reuse, R60, R116 ;  /* 0x0000003c6c54723c */ /* 0x040fe20000081074 */
[----:B------:R-:W2:Y:S04]  /*34c70*/  LDL.LU R118, [R1+0x198] ;  /* 0x0001980001767983 */ /* 0x000ea80000300800 */
[----:B------:R-:W2:Y:S01]  /*34c80*/  LDL.LU R119, [R1+0x19c] ;  /* 0x00019c0001777983 */ /* 0x000ea20000300800 */
[----:B------:R-:W-:Y:S01]  /*34c90*/  HMMA.1688.F32.TF32 R8, R108, R64, R120 ;  /* 0x000000406c08723c */ /* 0x000fe20000081078 */
[----:B------:R-:W-:Y:S01]  /*34ca0*/  MOV R116, R90 ;  /* 0x0000005a00747202 */ /* 0x000fe20000000f00 */
[----:B------:R-:W-:-:S05]  /*34cb0*/  IMAD.MOV.U32 R117, RZ, RZ, R91 ;  /* 0x000000ffff757224 */ /* 0x000fca00078e005b */
[----:B------:R-:W-:Y:S01]  /*34cc0*/  MOV R122, R88 ;  /* 0x00000058007a7202 */ /* 0x000fe20000000f00 */
[----:B------:R-:W-:Y:S01]  /*34cd0*/  IMAD.MOV.U32 R123, RZ, RZ, R89 ;  /* 0x000000ffff7b7224 */ /* 0x000fe200078e0059 */
[----:B------:R-:W3:Y:S04]  /*34ce0*/  LDL.LU R88, [R1+0x270] ;  /* 0x0002700001587983 */ /* 0x000ee80000300800 */
[----:B------:R-:W3:Y:S01]  /*34cf0*/  LDL.LU R89, [R1+0x274] ;  /* 0x0002740001597983 */ /* 0x000ee20000300800 */
[----:B------:R-:W-:-:S03]  /*34d00*/  MOV R120, R94 ;  /* 0x0000005e00787202 */ /* 0x000fc60000000f00 */
[----:B------:R-:W3:Y:S01]  /*34d10*/  LDL.LU R90, [R1+0x278] ;  /* 0x00027800015a7983 */ /* 0x000ee20000300800 */
[----:B------:R-:W-:-:S03]  /*34d20*/  IMAD.MOV.U32 R121, RZ, RZ, R95 ;  /* 0x000000ffff797224 */ /* 0x000fc600078e005f */
[----:B------:R-:W3:Y:S04]  /*34d30*/  LDL.LU R91, [R1+0x27c] ;  /* 0x00027c00015b7983 */ /* 0x000ee80000300800 */
[----:B------:R-:W4:Y:S04]  /*34d40*/  LDL.LU R92, [R1+0x260] ;  /* 0x00026000015c7983 */ /* 0x000f280000300800 */
[----:B------:R-:W4:Y:S04]  /*34d50*/  LDL.LU R93, [R1+0x264] ;  /* 0x00026400015d7983 */ /* 0x000f280000300800 */
[----:B------:R-:W4:Y:S04]  /*34d60*/  LDL.LU R94, [R1+0x268] ;  /* 0x00026800015e7983 */ /* 0x000f280000300800 */
        /* <DEDUP_REMOVED lines=37> */
[----:B------:R-:W1:Y:S04]  /*34fc0*/  LDL.LU R152, [R1+0xf0] ;  /* 0x0000f00001987983 */ /* 0x000e680000300800 */
[----:B------:R-:W1:Y:S04]  /*34fd0*/  LDL.LU R153, [R1+0xf4] ;  /* 0x0000f40001997983 */ /* 0x000e680000300800 */
[----:B------:R-:W1:Y:S04]  /*34fe0*/  LDL.LU R154, [R1+0xf8] ;  /* 0x0000f800019a7983 */ /* 0x000e680000300800 */
[----:B------:R-:W1:Y:S04]  /*34ff0*/  LDL.LU R155, [R1+0xfc] ;  /* 0x0000fc00019b7983 */ /* 0x000e680000300800 */
        /* <DEDUP_REMOVED lines=8> */
[C---:B----4-:R-:W-:Y:S06]  /*35080*/  HMMA.1688.F32.TF32 R144, R172.reuse, R64, R144 ;  /* 0x00000040ac90723c */ /* 0x050fec0000081090 */
[C---:B--2---:R-:W-:Y:S06]  /*35090*/  HMMA.1688.F32.TF32 R148, R172.reuse, R60, R148 ;  /* 0x0000003cac94723c */ /* 0x044fec0000081094 */
[C---:B-1----:R-:W-:Y:S11]  /*350a0*/  HMMA.1688.F32.TF32 R152, R172.reuse, R72, R152 ;  /* 0x00000048ac98723c */ /* 0x042ff60000081098 */
[----:B------:R1:W-:Y:S01]  /*350b0*/  STL [R1+0x1988], R144 ;  /* 0x0019889001007387 */ /* 0x0003e20000100800 */
[----:B---3--:R-:W-:Y:S03]  /*350c0*/  HMMA.1688.F32.TF32 R156, R172, R68, R156 ;  /* 0x00000044ac9c723c */ /* 0x008fe6000008109c */
        /* <DEDUP_REMOVED lines=16> */
[----:B------:R-:W3:Y:S04]  /*351d0*/  LDL.LU R224, [R1+0x1ae0] ;  /* 0x001ae00001e07983 */ /* 0x000ee80000300800 */
[----:B------:R-:W4:Y:S04]  /*351e0*/  LDL.LU R229, [R1+0x1adc] ;  /* 0x001adc0001e57983 */ /* 0x000f280000300800 */
        /* <DEDUP_REMOVED lines=9> */
[----:B----4-:R-:W-:Y:S01]  /*35280*/  IMAD.MOV.U32 R237, RZ, RZ, R229 ;  /* 0x000000ffffed7224 */ /* 0x010fe200078e00e5 */
[----:B--2---:R-:W-:-:S02]  /*35290*/  MOV R236, R230 ;  /* 0x000000e600ec7202 */ /* 0x004fc40000000f00 */
[----:B------:R-:W2:Y:S04]  /*352a0*/  LDL.LU R230, [R1+0x1ab4] ;  /* 0x001ab40001e67983 */ /* 0x000ea80000300800 */
[----:B------:R-:W4:Y:S01]  /*352b0*/  LDL.LU R229, [R1+0x1ab0] ;  /* 0x001ab00001e57983 */ /* 0x000f220000300800 */
[----:B---3--:R-:W-:Y:S01]  /*352c0*/  MOV R238, R224 ;  /* 0x000000e000ee7202 */ /* 0x008fe20000000f00 */
[----:B------:R-:W-:Y:S02]  /*352d0*/  IMAD.MOV.U32 R239, RZ, RZ, R225 ;  /* 0x000000ffffef7224 */ /* 0x000fe400078e00e1 */
[----:B------:R-:W3:Y:S01]  /*352e0*/  LDL.LU R224, [R1+0x1aac] ;  /* 0x001aac0001e07983 */ /* 0x000ee20000300800 */
[----:B------:R-:W-:Y:S01]  /*352f0*/  MOV R222, R228 ;  /* 0x000000e400de7202 */ /* 0x000fe20000000f00 */
[----:B------:R-:W-:-:S02]  /*35300*/  IMAD.MOV.U32 R221, RZ, RZ, R232 ;  /* 0x000000ffffdd7224 */ /* 0x000fc400078e00e8 */
[----:B------:R-:W3:Y:S01]  /*35310*/  LDL.LU R225, [R1+0x1aa8] ;  /* 0x001aa80001e17983 */ /* 0x000ee20000300800 */
[----:B------:R-:W-:-:S03]  /*35320*/  MOV R220, R231 ;  /* 0x000000e700dc7202 */ /* 0x000fc60000000f00 */
[----:B------:R-:W3:Y:S01]  /*35330*/  LDL.LU R231, [R1+0x1aa4] ;  /* 0x001aa40001e77983 */ /* 0x000ee20000300800 */
[----:B------:R-:W-:-:S03]  /*35340*/  IMAD.MOV.U32 R223, RZ, RZ, R226 ;  /* 0x000000ffffdf7224 */ /* 0x000fc600078e00e2 */
[----:B------:R-:W3:Y:S04]  /*35350*/  LDL.LU R232, [R1+0x1aa0] ;  /* 0x001aa00001e87983 */ /* 0x000ee80000300800 */
[----:B------:R-:W3:Y:S04]  /*35360*/  LDL.LU R228, [R1+0x1a9c] ;  /* 0x001a9c0001e47983 */ /* 0x000ee80000300800 */
[----:B------:R-:W3:Y:S01]  /*35370*/  LDL.LU R226, [R1+0x1a98] ;  /* 0x001a980001e27983 */ /* 0x000ee20000300800 */
[----:B--2---:R-:W-:Y:S01]  /*35380*/  IMAD.MOV.U32 R213, RZ, RZ, R230 ;  /* 0x000000ffffd57224 */ /* 0x004fe200078e00e6 */
[----:B----4-:R-:W-:-:S02]  /*35390*/  MOV R212, R229 ;  /* 0x000000e500d47202 */ /* 0x010fc40000000f00 */
[----:B------:R-:W2:Y:S04]  /*353a0*/  LDL.LU R229, [R1+0x1a94] ;  /* 0x001a940001e57983 */ /* 0x000ea80000300800 */
[----:B------:R-:W4:Y:S01]  /*353b0*/  LDL.LU R230, [R1+0x1a90] ;  /* 0x001a900001e67983 */ /* 0x000f220000300800 */
[----:B------:R-:W-:Y:S01]  /*353c0*/  MOV R214, R234 ;  /* 0x000000ea00d67202 */ /* 0x000fe20000000f00 */
[----:B------:R-:W-:Y:S02]  /*353d0*/  IMAD.MOV.U32 R215, RZ, RZ, R233 ;  /* 0x000000ffffd77224 */ /* 0x000fe400078e00e9 */
[----:B------:R-:W4:Y:S01]  /*353e0*/  LDL.LU R234, [R1+0x1a8c] ;  /* 0x001a8c0001ea7983 */ /* 0x000f220000300800 */
[----:B---3--:R-:W-:Y:S01]  /*353f0*/  MOV R210, R225 ;  /* 0x000000e100d27202 */ /* 0x008fe20000000f00 */
[----:B------:R-:W-:-:S02]  /*35400*/  IMAD.MOV.U32 R209, RZ, RZ, R231 ;  /* 0x000000ffffd17224 */ /* 0x000fc400078e00e7 */
[----:B------:R-:W3:Y:S01]  /*35410*/  LDL.LU R233, [R1+0x1a88] ;  /* 0x001a880001e97983 */ /* 0x000ee20000300800 */
[----:B------:R-:W-:-:S03]  /*35420*/  MOV R208, R232 ;  /* 0x000000e800d07202 */ /* 0x000fc60000000f00 */
[----:B------:R-:W3:Y:S01]  /*35430*/  LDL.LU R232, [R1+0x1a84] ;  /* 0x001a840001e87983 */ /* 0x000ee20000300800 */
[----:B------:R-:W-:-:S03]  /*35440*/  IMAD.MOV.U32 R211, RZ, RZ, R224 ;  /* 0x000000ffffd37224 */ /* 0x000fc600078e00e0 */
[----:B------:R-:W3:Y:S04]  /*35450*/  LDL.LU R231, [R1+0x1a80] ;  /* 0x001a800001e77983 */ /* 0x000ee80000300800 */
[----:B------:R-:W3:Y:S01]  /*35460*/  LDL.LU R225, [R1+0x1a7c] ;  /* 0x001a7c0001e17983 */ /* 0x000ee20000300800 */
[----:B------:R-:W-:-:S03]  /*35470*/  MOV R206, R226 ;  /* 0x000000e200ce7202 */ /* 0x000fc60000000f00 */
[----:B------:R-:W3:Y:S01]  /*35480*/  LDL.LU R224, [R1+0x1a78] ;  /* 0x001a780001e07983 */ /* 0x000ee20000300800 */
[----:B------:R-:W-:Y:S02]  /*35490*/  IMAD.MOV.U32 R207, RZ, RZ, R228 ;  /* 0x000000ffffcf7224 */ /* 0x000fe400078e00e4 */
[----:B--2---:R-:W-:Y:S01]  /*354a0*/  IMAD.MOV.U32 R205, RZ, RZ, R229 ;  /* 0x000000ffffcd7224 */ /* 0x004fe200078e00e5 */
[----:B----4-:R-:W-:Y:S02]  /*354b0*/  MOV R204, R230 ;  /* 0x000000e600cc7202 */ /* 0x010fe40000000f00 */
[----:B------:R-:W2:Y:S04]  /*354c0*/  LDL.LU R230, [R1+0x1a74] ;  /* 0x001a740001e67983 */ /* 0x000ea80000300800 */
[----:B------:R-:W4:Y:S04]  /*354d0*/  LDL.LU R229, [R1+0x1a70] ;  /* 0x001a700001e57983 */ /* 0x000f280000300800 */
[----:B------:R-:W4:Y:S04]  /*354e0*/  LDL.LU R226, [R1+0x1a6c] ;  /* 0x001a6c0001e27983 */ /* 0x000f280000300800 */
[----:B------:R-:W4:Y:S04]  /*354f0*/  LDL.LU R228, [R1+0x1a68] ;  /* 0x001a680001e47983 */ /* 0x000f280000300800 */
[----:B------:R-:W4:Y:S01]  /*35500*/  LDL.LU R196, [R1+0x2f0] ;  /* 0x0002f00001c47983 */ /* 0x000f220000300800 */
[----:B---3--:R-:W-:-:S03]  /*35510*/  IMAD.MOV.U32 R199, RZ, RZ, R225 ;  /* 0x000000ffffc77224 */ /* 0x008fc600078e00e1 */
[----:B------:R-:W3:Y:S01]  /*35520*/  LDL.LU R197, [R1+0x2f4] ;  /* 0x0002f40001c57983 */ /* 0x000ee20000300800 */
[----:B------:R-:W-:-:S03]  /*35530*/  MOV R198, R224 ;  /* 0x000000e000c67202 */ /* 0x000fc60000000f00 */
        /* <DEDUP_REMOVED lines=13> */
[----:B----4-:R-:W-:Y:S02]  /*35610*/  MOV R194, R229 ;  /* 0x000000e500c27202 */ /* 0x010fe40000000f00 */
[----:B------:R-:W-:Y:S02]  /*35620*/  MOV R192, R226 ;  /* 0x000000e200c07202 */ /* 0x000fe40000000f00 */
[----:B------:R-:W2:Y:S01]  /*35630*/  LDL.LU R226, [R1+0x1a5c] ;  /* 0x001a5c0001e27983 */ /* 0x000ea20000300800 */
[----:B------:R-:W-:-:S03]  /*35640*/  IMAD.MOV.U32 R193, RZ, RZ, R228 ;  /* 0x000000ffffc17224 */ /* 0x000fc600078e00e4 */
        /* <DEDUP_REMOVED lines=15> */
[----:B------:R-:W-:Y:S06]  /*35740*/  HMMA.1688.F32.TF32 R160, R172, R80, R160 ;  /* 0x00000050aca0723c */ /* 0x000fec00000810a0 */
[C---:B------:R-:W-:Y:S06]  /*35750*/  HMMA.1688.F32.TF32 R192, R216.reuse, R60, R192 ;  /* 0x0000003cd8c0723c */ /* 0x040fec00000810c0 */
[C---:B---3--:R-:W-:Y:S06]  /*35760*/  HMMA.1688.F32.TF32 R196, R216.reuse, R72, R196 ;  /* 0x00000048d8c4723c */ /* 0x048fec00000810c4 */
[C---:B------:R-:W-:Y:S06]  /*35770*/  HMMA.1688.F32.TF32 R200, R216.reuse, R68, R200 ;  /* 0x00000044d8c8723c */ /* 0x040fec00000810c8 */
[C---:B------:R-:W-:Y:S06]  /*35780*/  HMMA.1688.F32.TF32 R204, R216.reuse, R80, R204 ;  /* 0x00000050d8cc723c */ /* 0x040fec00000810cc */
[C---:B------:R-:W-:Y:S06]  /*35790*/  HMMA.1688.F32.TF32 R208, R216.reuse, R76, R208 ;  /* 0x0000004cd8d0723c */ /* 0x040fec00000810d0 */
[----:B------:R-:W-:Y:S01]  /*357a0*/  HMMA.1688.F32.TF32 R212, R216, R56, R212 ;  /* 0x00000038d8d4723c */ /* 0x000fe200000810d4 */
[----:B------:R3:W-:Y:S04]  /*357b0*/  STL [R1+0x19c4], R160 ;  /* 0x0019c4a001007387 */ /* 0x0007e80000100800 */
[----:B------:R3:W-:Y:S04]  /*357c0*/  STL [R1+0x19c0], R161 ;  /* 0x0019c0a101007387 */ /* 0x0007e80000100800 */
[----:B------:R3:W-:Y:S01]  /*357d0*/  STL [R1+0x19bc], R162 ;  /* 0x0019bca201007387 */ /* 0x0007e20000100800 */
[C---:B------:R-:W-:Y:S03]  /*357e0*/  HMMA.1688.F32.TF32 R112, R140.reuse, R64, R112 ;  /* 0x000000408c70723c */ /* 0x040fe60000081070 */
[----:B------:R3:W-:Y:S03]  /*357f0*/  STL [R1+0x19b8], R163 ;  /* 0x0019b8a301007387 */ /* 0x0007e60000100800 */
[C---:B------:R-:W-:Y:S06]  /*35800*/  HMMA.1688.F32.TF32 R116, R140.reuse, R60, R116 ;  /* 0x0000003c8c74723c */ /* 0x040fec0000081074 */
        /* <DEDUP_REMOVED lines=10> */
[C---:B------:R-:W-:Y:S06]  /*358b0*/  HMMA.1688.F32.TF32 R104, R108.reuse, R56, R104 ;  /* 0x000000386c68723c */ /* 0x040fec0000081068 */
[----:B------:R-:W-:Y:S06]  /*358c0*/  HMMA.1688.F32.TF32 R108, R108, R52, R168 ;  /* 0x000000346c6c723c */ /* 0x000fec00000810a8 */
[C---:B--2---:R-:W-:Y:S06]  /*358d0*/  HMMA.1688.F32.TF32 R188, R216.reuse, R64, R188 ;  /* 0x00000040d8bc723c */ /* 0x044fec00000810bc */
[----:B----4-:R-:W-:Y:S06]  /*358e0*/  HMMA.1688.F32.TF32 R216, R216, R52, R40 ;  /* 0x00000034d8d8723c */ /* 0x010fec0000081028 */
[----:B------:R-:W-:Y:S01]  /*358f0*/  HMMA.1688.F32.TF32 R40, R176, R80, R248 ;  /* 0x00000050b028723c */ /* 0x000fe200000810f8 */
[----:B------:R-:W2:Y:S05]  /*35900*/  LDL.LU R248, [R1+0x10] ;  /* 0x0000100001f87983 */ /* 0x000eaa0000300800 */
[----:B------:R-:W-:Y:S06]  /*35910*/  HMMA.1688.F32.TF32 R164, R172, R76, R232 ;  /* 0x0000004caca4723c */ /* 0x000fec00000810e8 */
[----:B------:R-:W-:Y:S11]  /*35920*/  HMMA.1688.F32.TF32 R232, R176, R68, R244 ;  /* 0x00000044b0e8723c */ /* 0x000ff600000810f4 */
[----:B------:R4:W-:Y:S04]  /*35930*/  STL.64 [R1+0x120], R40 ;  /* 0x0001202801007387 */ /* 0x0009e80000100a00 */
[----:B------:R4:W-:Y:S04]  /*35940*/  STL.64 [R1+0x128], R42 ;  /* 0x0001282a01007387 */ /* 0x0009e80000100a00 */
        /* <DEDUP_REMOVED lines=11> */
[----:B---3--:R-:W3:Y:S04]  /*35a00*/  LDL.LU R160, [R1+0x130] ;  /* 0x0001300001a07983 */ /* 0x008ee80000300800 */
[----:B------:R-:W3:Y:S04]  /*35a10*/  LDL.LU R161, [R1+0x134] ;  /* 0x0001340001a17983 */ /* 0x000ee80000300800 */
[----:B------:R-:W3:Y:S04]  /*35a20*/  LDL.LU R162, [R1+0x138] ;  /* 0x0001380001a27983 */ /* 0x000ee80000300800 */
[----:B------:R-:W3:Y:S01]  /*35a30*/  LDL.LU R163, [R1+0x13c] ;  /* 0x00013c0001a37983 */ /* 0x000ee20000300800 */
[----:B------:R-:W-:Y:S06]  /*35a40*/  HMMA.1688.F32.TF32 R168, R172, R56, R228 ;  /* 0x00000038aca8723c */ /* 0x000fec00000810e4 */
[----:B------:R-:W-:Y:S01]  /*35a50*/  HMMA.1688.F32.TF32 R228, R176, R72, R240 ;  /* 0x00000048b0e4723c */ /* 0x000fe200000810f0 */
        /* <DEDUP_REMOVED lines=8> */
[----:B------:R-:W-:Y:S06]  /*35ae0*/  HMMA.1688.F32.TF32 R172, R172, R52, R224 ;  /* 0x00000034acac723c */ /* 0x000fec00000810e0 */
[C---:B------:R-:W-:Y:S01]  /*35af0*/  HMMA.1688.F32.TF32 R224, R176.reuse, R60, R236 ;  /* 0x0000003cb0e0723c */ /* 0x040fe200000810ec */
        /* <DEDUP_REMOVED lines=16> */
[----:B----4-:R-:W4:Y:S04]  /*35c00*/  LDL.LU R40, [R1+0x50] ;  /* 0x0000500001287983 */ /* 0x010f280000300800 */
[----:B------:R-:W4:Y:S04]  /*35c10*/  LDL.LU R41, [R1+0x54] ;  /* 0x0000540001297983 */ /* 0x000f280000300800 */
[----:B------:R-:W4:Y:S04]  /*35c20*/  LDL.LU R42, [R1+0x58] ;  /* 0x00005800012a7983 */ /* 0x000f280000300800 */
[----:B------:R-:W4:Y:S01]  /*35c30*/  LDL.LU R43, [R1+0x5c] ;  /* 0x00005c00012b7983 */ /* 0x000f220000300800 */
[C---:B------:R-:W-:Y:S06]  /*35c40*/  HMMA.1688.F32.TF32 R220, R176.reuse, R64, R220 ;  /* 0x00000040b0dc723c */ /* 0x040fec00000810dc */
[C---:B--2---:R-:W-:Y:S06]  /*35c50*/  HMMA.1688.F32.TF32 R148, R176.reuse, R76, R144 ;  /* 0x0000004cb094723c */ /* 0x044fec0000081090 */
[----:B---3--:R-:W-:-:S15]  /*35c60*/  HMMA.1688.F32.TF32 R160, R176, R56, R160 ;  /* 0x00000038b0a0723c */ /* 0x008fde00000810a0 */
[----:B------:R-:W-:-:S03]  /*35c70*/  NOP ;  /* 0x0000000000007918 */ /* 0x000fc60000000000 */
[----:B------:R-:W-:Y:S01]  /*35c80*/  MOV R145, R148 ;  /* 0x0000009400917202 */ /* 0x000fe20000000f00 */
[----:B------:R-:W-:Y:S01]  /*35c90*/  IMAD.MOV.U32 R146, RZ, RZ, R149 ;  /* 0x000000ffff927224 */ /* 0x000fe200078e0095 */
[----:B------:R-:W-:-:S04]  /*35ca0*/  MOV R147, R150 ;  /* 0x0000009600937202 */ /* 0x000fc80000000f00 */
[----:B------:R-:W-:Y:S01]  /*35cb0*/  IMAD.MOV.U32 R148, RZ, RZ, R160 ;  /* 0x000000ffff947224 */ /* 0x000fe200078e00a0 */
[----:B------:R-:W-:Y:S01]  /*35cc0*/  MOV R149, R161 ;  /* 0x000000a100957202 */ /* 0x000fe20000000f00 */
[----:B------:R-:W-:Y:S01]  /*35cd0*/  IMAD.MOV.U32 R150, RZ, RZ, R162 ;  /* 0x000000ffff967224 */ /* 0x000fe200078e00a2 */
[----:B------:R-:W-:Y:S02]  /*35ce0*/  MOV R144, R163 ;  /* 0x000000a300907202 */ /* 0x000fe40000000f00 */
[----:B------:R-:W-:Y:S01]  /*35cf0*/  HMMA.1688.F32.TF32 R160, R176, R52, R152 ;  /* 0x00000034b0a0723c */ /* 0x000fe20000081098 */
[----:B------:R-:W2:Y:S04]  /*35d00*/  LDL.LU R176, [R1] ;  /* 0x0000000001b07983 */ /* 0x000ea80000300800 */
[----:B------:R-:W2:Y:S01]  /*35d10*/  LDL.LU R177, [R1+0x4] ;  /* 0x0000040001b17983 */ /* 0x000ea20000300800 */
[C---:B------:R-:W-:Y:S03]  /*35d20*/  HMMA.1688.F32.TF32 R240, R180.reuse, R76, R240 ;  /* 0x0000004cb4f0723c */ /* 0x040fe600000810f0 */
[----:B------:R-:W2:Y:S03]  /*35d30*/  LDL.LU R178, [R1+0x8] ;  /* 0x0000080001b27983 */ /* 0x000ea60000300800 */
[----:B------:R-:W-:Y:S01]  /*35d40*/  HMMA.1688.F32.TF32 R244, R180, R56, R244 ;  /* 0x00000038b4f4723c */ /* 0x000fe200000810f4 */
[----:B------:R-:W2:Y:S11]  /*35d50*/  LDL.LU R179, [R1+0xc] ;  /* 0x00000c0001b37983 */ /* 0x000eb60000300800 */
[----:B------:R-:W-:Y:S01]  /*35d60*/  IMAD.MOV.U32 R152, RZ, RZ, R160 ;  /* 0x000000ffff987224 */ /* 0x000fe200078e00a0 */
[----:B------:R-:W-:Y:S01]  /*35d70*/  MOV R153, R161 ;  /* 0x000000a100997202 */ /* 0x000fe20000000f00 */
[----:B------:R-:W-:Y:S01]  /*35d80*/  IMAD.MOV.U32 R154, RZ, RZ, R162 ;  /* 0x000000ffff9a7224 */ /* 0x000fe200078e00a2 */
[----:B------:R-:W-:-:S02]  /*35d90*/  MOV R155, R163 ;  /* 0x000000a3009b7202 */ /* 0x000fc40000000f00 */
[C---:B------:R-:W-:Y:S06]  /*35da0*/  HMMA.1688.F32.TF32 R160, R180.reuse, R64, R156 ;  /* 0x00000040b4a0723c */ /* 0x040fec000008109c */
[C---:B------:R-:W-:Y:S06]  /*35db0*/  HMMA.1688.F32.TF32 R48, R180.reuse, R60, R48 ;  /* 0x0000003cb430723c */ /* 0x040fec0000081030 */
[C---:B------:R-:W-:Y:S06]  /*35dc0*/  HMMA.1688.F32.TF32 R236, R180.reuse, R80, R236 ;  /* 0x00000050b4ec723c */ /* 0x040fec00000810ec */
[C---:B------:R-:W-:Y:S06]  /*35dd0*/  HMMA.1688.F32.TF32 R44, R180.reuse, R72, R44 ;  /* 0x00000048b42c723c */ /* 0x040fec000008102c */
[----:B------:R-:W-:Y:S01]  /*35de0*/  IMAD.MOV.U32 R158, RZ, RZ, R162 ;  /* 0x000000ffff9e7224 */ /* 0x000fe200078e00a2 */
[----:B----4-:R-:W-:Y:S01]  /*35df0*/  HMMA.1688.F32.TF32 R40, R180, R68, R40 ;  /* 0x00000044b428723c */ /* 0x010fe20000081028 */
[----:B------:R-:W-:Y:S01]  /*35e00*/  MOV R159, R163 ;  /* 0x000000a3009f7202 */ /* 0x000fe20000000f00 */
[----:B------:R-:W-:Y:S01]  /*35e10*/  IMAD.MOV.U32 R156, RZ, RZ, R160 ;  /* 0x000000ffff9c7224 */ /* 0x000fe200078e00a0 */
[----:B------:R-:W-:-:S02]  /*35e20*/  MOV R157, R161 ;  /* 0x000000a1009d7202 */ /* 0x000fc40000000f00 */
[----:B------:R-:W-:Y:S01]  /*35e30*/  IMAD.MOV.U32 R162, RZ, RZ, R50 ;  /* 0x000000ffffa27224 */ /* 0x000fe200078e0032 */
[----:B------:R-:W-:Y:S01]  /*35e40*/  MOV R163, R51 ;  /* 0x0000003300a37202 */ /* 0x000fe20000000f00 */
[----:B------:R-:W-:Y:S01]  /*35e50*/  IMAD.MOV.U32 R160, RZ, RZ, R48 ;  /* 0x000000ffffa07224 */ /* 0x000fe200078e0030 */
[----:B------:R-:W-:Y:S01]  /*35e60*/  MOV R161, R49 ;  /* 0x0000003100a17202 */ /* 0x000fe20000000f00 */
        /* <DEDUP_REMOVED lines=11> */
[----:B------:R1:W-:Y:S01]  /*35f20*/  STL.64 [R1+0xc8], R238 ;  /* 0x0000c8ee01007387 */ /* 0x0003e20000100a00 */
[----:B------:R-:W-:Y:S03]  /*35f30*/  HMMA.1688.F32.TF32 R180, R180, R52, R248 ;  /* 0x00000034b4b4723c */ /* 0x000fe600000810f8 */
        /* <DEDUP_REMOVED lines=11> */
[----:B------:R-:W3:Y:S04]  /*35ff0*/  LDL.LU.64 R248, [R1+0x19c8] ;  /* 0x0019c80001f87983 */ /* 0x000ee80000300a00 */
[----:B------:R-:W-:Y:S04]  /*36000*/  STL.64 [R1+0x80], R180 ;  /* 0x000080b401007387 */ /* 0x000fe80000100a00 */
[----:B------:R2:W-:Y:S02]  /*36010*/  STL.64 [R1+0x88], R182 ;  /* 0x000088b601007387 */ /* 0x0005e40000100a00 */
[----:B--2---:R-:W-:-:S15]  /*36020*/  HMMA.1688.F32.TF32 R180, R184, R64, R176 ;  /* 0x00000040b8b4723c */ /* 0x004fde00000810b0 */
[----:B------:R-:W-:-:S08]  /*36030*/  NOP ;  /* 0x0000000000007918 */ /* 0x000fd00000000000 */
[----:B------:R-:W-:Y:S04]  /*36040*/  STL.64 [R1+0x70], R180 ;  /* 0x000070b401007387 */ /* 0x000fe80000100a00 */
[----:B------:R4:W-:Y:S02]  /*36050*/  STL.64 [R1+0x78], R182 ;  /* 0x000078b601007387 */ /* 0x0009e40000100a00 */
[C---:B----4-:R-:W-:Y:S06]  /*36060*/  HMMA.1688.F32.TF32 R180, R184.reuse, R80, R236 ;  /* 0x00000050b8b4723c */ /* 0x050fec00000810ec */
[C---:B---3--:R-:W-:Y:S06]  /*36070*/  HMMA.1688.F32.TF32 R176, R184.reuse, R60, R248 ;  /* 0x0000003cb8b0723c */ /* 0x048fec00000810f8 */
[----:B------:R-:W-:-:S15]  /*36080*/  HMMA.1688.F32.TF32 R244, R184, R72, R244 ;  /* 0x00000048b8f4723c */ /* 0x000fde00000810f4 */
[----:B------:R-:W-:-:S02]  /*36090*/  NOP ;  /* 0x0000000000007918 */ /* 0x000fc40000000000 */
[----:B------:R-:W-:Y:S04]  /*360a0*/  STL.64 [R1+0x60], R176 ;  /* 0x000060b001007387 */ /* 0x000fe80000100a00 */
[----:B------:R1:W-:Y:S02]  /*360b0*/  STL.64 [R1+0x68], R178 ;  /* 0x000068b201007387 */ /* 0x0003e40000100a00 */
[C---:B-1----:R-:W-:Y:S02]  /*360c0*/  HMMA.1688.F32.TF32 R176, R184.reuse, R68, R240 ;  /* 0x00000044b8b0723c */ /* 0x042fe400000810f0 */
[----:B------:R-:W-:Y:S04]  /*360d0*/  STL.64 [R1+0x50], R244 ;  /* 0x000050f401007387 */ /* 0x000fe80000100a00 */
[----:B------:R-:W-:Y:S01]  /*360e0*/  STL.64 [R1+0x58], R246 ;  /* 0x000058f601007387 */ /* 0x000fe20000100a00 */
[C---:B------:R-:W-:Y:S01]  /*360f0*/  HMMA.1688.F32.TF32 R240, R184.reuse, R76, R40 ;  /* 0x0000004cb8f0723c */ /* 0x040fe20000081028 */
[----:B------:R-:W-:Y:S01]  /*36100*/  IMAD.MOV.U32 R248, RZ, RZ, R252 ;  /* 0x000000fffff87224 */ /* 0x000fe200078e00fc */
[----:B------:R-:W-:Y:S01]  /*36110*/  MOV R249, R5 ;  /* 0x0000000500f97202 */ /* 0x000fe20000000f00 */
[----:B------:R-:W-:Y:S01]  /*36120*/  IMAD.MOV.U32 R250, RZ, RZ, R4 ;  /* 0x000000fffffa7224 */ /* 0x000fe200078e0004 */
[----:B------:R-:W-:Y:S01]  /*36130*/  MOV R251, R3 ;  /* 0x0000000300fb7202 */ /* 0x000fe20000000f00 */
[----:B------:R-:W-:Y:S04]  /*36140*/  LDS R40, [R0+UR7+0xd080] ;  /* 0x00d0800700287984 */ /* 0x000fe80008000800 */
[----:B------:R-:W-:Y:S04]  /*36150*/  LDS R42, [R0+UR7+0xd880] ;  /* 0x00d88007002a7984 */ /* 0x000fe80008000800 */
[----:B------:R-:W-:Y:S04]  /*36160*/  LDS R41, [R6+UR7+0xd080] ;  /* 0x00d0800706297984 */ /* 0x000fe80008000800 */
[----:B------:R-:W-:Y:S04]  /*36170*/  STL.64 [R1+0x40], R176 ;  /* 0x000040b001007387 */ /* 0x000fe80000100a00 */
[----:B------:R1:W-:Y:S04]  /*36180*/  STL.64 [R1+0x48], R178 ;  /* 0x000048b201007387 */ /* 0x0003e80000100a00 */
[----:B------:R-:W-:Y:S01]  /*36190*/  LDS R43, [R6+UR7+0xd880] ;  /* 0x00d88007062b7984 */ /* 0x000fe20008000800 */
[C---:B-1----:R-:W-:Y:S03]  /*361a0*/  HMMA.1688.F32.TF32 R176, R184.reuse, R56, R44 ;  /* 0x00000038b8b0723c */ /* 0x042fe6000008102c */
[----:B------:R-:W-:Y:S03]  /*361b0*/  STL.64 [R1+0x30], R180 ;  /* 0x000030b401007387 */ /* 0x000fe60000100a00 */
[----:B------:R-:W-:Y:S01]  /*361c0*/  HMMA.1688.F32.TF32 R184, R184, R52, R48 ;  /* 0x00000034b8b8723c */ /* 0x000fe20000081030 */
[----:B------:R-:W-:Y:S04]  /*361d0*/  LDS R48, [R7+UR7+0xc180] ;  /* 0x00c1800707307984 */ /* 0x000fe80008000800 */
[----:B------:R-:W-:Y:S04]  /*361e0*/  LDS R50, [R7+UR7+0xc980] ;  /* 0x00c9800707327984 */ /* 0x000fe80008000800 */
[----:B------:R-:W-:Y:S04]  /*361f0*/  LDS R49, [R2+UR7+0xc180] ;  /* 0x00c1800702317984 */ /* 0x000fe80008000800 */
[----:B------:R-:W1:Y:S04]  /*36200*/  LDS R51, [R2+UR7+0xc980] ;  /* 0x00c9800702337984 */ /* 0x000e680008000800 */
[----:B------:R-:W-:Y:S04]  /*36210*/  STL.64 [R1+0x38], R182 ;  /* 0x000038b601007387 */ /* 0x000fe80000100a00 */
[----:B------:R-:W-:Y:S04]  /*36220*/  LDS R180, [R0+UR7+0xd000] ;  /* 0x00d0000700b47984 */ /* 0x000fe80008000800 */
[----:B------:R-:W-:Y:S04]  /*36230*/  LDS R182, [R0+UR7+0xd800] ;  /* 0x00d8000700b67984 */ /* 0x000fe80008000800 */
[----:B------:R-:W-:Y:S04]  /*36240*/  LDS R181, [R6+UR7+0xd000] ;  /* 0x00d0000706b57984 */ /* 0x000fe80008000800 */
[----:B------:R-:W2:Y:S04]  /*36250*/  LDS R183, [R6+UR7+0xd800] ;  /* 0x00d8000706b77984 */ /* 0x000ea80008000800 */
[----:B------:R-:W-:Y:S04]  /*36260*/  LDS R44, [R7+UR7+0xd000] ;  /* 0x00d00007072c7984 */ /* 0x000fe80008000800 */
[----:B------:R-:W-:Y:S04]  /*36270*/  LDS R46, [R7+UR7+0xd800] ;  /* 0x00d80007072e7984 */ /* 0x000fe80008000800 */
[----:B------:R-:W-:Y:S04]  /*36280*/  LDS R45, [R2+UR7+0xd000] ;  /* 0x00d00007022d7984 */ /* 0x000fe80008000800 */
[----:B------:R-:W3:Y:S01]  /*36290*/  LDS R47, [R2+UR7+0xd800] ;  /* 0x00d80007022f7984 */ /* 0x000ee20008000800 */
[C---:B-1----:R-:W-:Y:S06]  /*362a0*/  HMMA.1688.F32.TF32 R244, R48.reuse, R64, R248 ;  /* 0x0000004030f4723c */ /* 0x042fec00000810f8 */
[C---:B------:R-:W-:Y:S06]  /*362b0*/  HMMA.1688.F32.TF32 R236, R48.reuse, R60, R12 ;  /* 0x0000003c30ec723c */ /* 0x040fec000008100c */
[C---:B------:R-:W-:Y:S06]  /*362c0*/  HMMA.1688.F32.TF32 R16, R48.reuse, R72, R16 ;  /* 0x000000483010723c */ /* 0x040fec0000081010 */
[C---:B------:R-:W-:Y:S05]  /*362d0*/  HMMA.1688.F32.TF32 R12, R48.reuse, R68, R20 ;  /* 0x00000044300c723c */ /* 0x040fea0000081014 */
[----:B------:R-:W-:Y:S04]  /*362e0*/  STL.64 [R1+0x290], R244 ;  /* 0x000290f401007387 */ /* 0x000fe80000100a00 */
[----:B------:R-:W-:Y:S01]  /*362f0*/  STL.64 [R1+0x298], R246 ;  /* 0x000298f601007387 */ /* 0x000fe20000100a00 */
[C---:B------:R-:W-:Y:S03]  /*36300*/  HMMA.1688.F32.TF32 R20, R48.reuse, R80, R24 ;  /* 0x000000503014723c */ /* 0x040fe60000081018 */
[----:B------:R-:W-:Y:S04]  /*36310*/  STL.64 [R1+0x280], R236 ;  /* 0x000280ec01007387 */ /* 0x000fe80000100a00 */
[----:B------:R-:W-:Y:S04]  /*36320*/  STL.64 [R1+0x288], R238 ;  /* 0x000288ee01007387 */ /* 0x000fe80000100a00 */
[----:B------:R-:W-:Y:S04]  /*36330*/  STL.64 [R1+0x270], R16 ;  /* 0x0002701001007387 */ /* 0x000fe80000100a00 */
[----:B------:R1:W-:Y:S04]  /*36340*/  STL.64 [R1+0x278], R18 ;  /* 0x0002781201007387 */ /* 0x0003e80000100a00 */
[----:B------:R-:W-:Y:S04]  /*36350*/  STL.64 [R1+0x260], R12 ;  /* 0x0002600c01007387 */ /* 0x000fe80000100a00 */
[----:B------:R4:W-:Y:S01]  /*36360*/  STL.64 [R1+0x268], R14 ;  /* 0x0002680e01007387 */ /* 0x0009e20000100a00 */
[C---:B-1----:R-:W-:Y:S06]  /*36370*/  HMMA.1688.F32.TF32 R16, R48.reuse, R76, R28 ;  /* 0x0000004c3010723c */ /* 0x042fec000008101c */
[----:B----4-:R-:W-:Y:S01]  /*36380*/  HMMA.1688.F32.TF32 R12, R48, R56, R32 ;  /* 0x00000038300c723c */ /* 0x010fe20000081020 */
[----:B------:R-:W-:Y:S04]  /*36390*/  STL.64 [R1+0x250], R20 ;  /* 0x0002501401007387 */ /* 0x000fe80000100a00 */
[----:B------:R-:W-:Y:S01]  /*363a0*/  STL.64 [R1+0x258], R22 ;  /* 0x0002581601007387 */ /* 0x000fe20000100a00 */
[----:B--2---:R-:W-:Y:S01]  /*363b0*/  HMMA.1688.F32.TF32 R8, R180, R66, R8 ;  /* 0x00000042b408723c */ /* 0x004fe20000081008 */
[----:B------:R-:W-:Y:S01]  /*363c0*/  MOV R28, R160 ;  /* 0x000000a0001c7202 */ /* 0x000fe20000000f00 */
[----:B------:R-:W-:Y:S01]  /*363d0*/  IMAD.MOV.U32 R29, RZ, RZ, R161 ;  /* 0x000000ffff1d7224 */ /* 0x000fe200078e00a1 */
[----:B------:R-:W-:Y:S01]  /*363e0*/  MOV R30, R162 ;  /* 0x000000a2001e7202 */ /* 0x000fe20000000f00 */
[----:B------:R-:W-:Y:S01]  /*363f0*/  IMAD.MOV.U32 R31, RZ, RZ, R163 ;  /* 0x000000ffff1f7224 */ /* 0x000fe200078e00a3 */
[----:B------:R-:W-:Y:S01]  /*36400*/  MOV R24, R156 ;  /* 0x0000009c00187202 */ /* 0x000fe20000000f00 */
[----:B------:R-:W-:Y:S01]  /*36410*/  IMAD.MOV.U32 R25, RZ, RZ, R157 ;  /* 0x000000ffff197224 */ /* 0x000fe200078e009d */
[----:B------:R-:W-:Y:S01]  /*36420*/  MOV R26, R158 ;  /* 0x0000009e001a7202 */ /* 0x000fe20000000f00 */
[----:B------:R-:W-:-:S03]  /*36430*/  IMAD.MOV.U32 R27, RZ, RZ, R159 ;  /* 0x000000ffff1b7224 */ /* 0x000fc600078e009f */
[----:B------:R-:W-:Y:S04]  /*36440*/  STL.64 [R1+0x240], R16 ;  /* 0x0002401001007387 */ /* 0x000fe80000100a00 */
[----:B------:R-:W-:Y:S04]  /*36450*/  STL.64 [R1+0x248], R18 ;  /* 0x0002481201007387 */ /* 0x000fe80000100a00 */
[----:B------:R1:W-:Y:S01]  /*36460*/  STL [R1+0x230], R12 ;  /* 0x0002300c01007387 */ /* 0x0003e20000100800 */
[----:B------:R-:W-:Y:S01]  /*36470*/  IMAD.MOV.U32 R81, RZ, RZ, R13 ;  /* 0x000000ffff517224 */ /* 0x000fe200078e000d */
[----:B------:R-:W-:Y:S01]  /*36480*/  MOV R80, R14 ;  /* 0x0000000e00507202 */ /* 0x000fe20000000f00 */
[----:B------:R-:W-:Y:S01]  /*36490*/  IMAD.MOV.U32 R77, RZ, RZ, R15 ;  /* 0x000000ffff4d7224 */ /* 0x000fe200078e000f */
[----:B------:R-:W-:Y:S01]  /*364a0*/  MOV R32, R152 ;  /* 0x0000009800207202 */ /* 0x000fe20000000f00 */
[----:B------:R-:W-:Y:S01]  /*364b0*/  IMAD.MOV.U32 R33, RZ, RZ, R153 ;  /* 0x000000ffff217224 */ /* 0x000fe200078e0099 */
[----:B------:R-:W-:Y:S01]  /*364c0*/  MOV R34, R154 ;  /* 0x0000009a00227202 */ /* 0x000fe20000000f00 */
[----:B------:R-:W-:Y:S01]  /*364d0*/  IMAD.MOV.U32 R35, RZ, RZ, R155 ;  /* 0x000000ffff237224 */ /* 0x000fe200078e009b */
[----:B------:R-:W-:Y:S01]  /*364e0*/  LDS R20, [R0+UR7+0xd100] ;  /* 0x00d1000700147984 */ /* 0x000fe20008000800 */
[----:B-1----:R-:W-:Y:S03]  /*364f0*/  HMMA.1688.F32.TF32 R12, R48, R52, R36 ;  /* 0x00000034300c723c */ /* 0x002fe60000081024 */
[----:B------:R1:W-:Y:S04]  /*36500*/  STL [R1+0x1940], R77 ;  /* 0x0019404d01007387 */ /* 0x0003e80000100800 */
[----:B------:R2:W-:Y:S04]  /*36510*/  STL [R1+0x193c], R80 ;  /* 0x00193c5001007387 */ /* 0x0005e80000100800 */
[----:B------:R4:W-:Y:S01]  /*36520*/  STL [R1+0x1938], R81 ;  /* 0x0019385101007387 */ /* 0x0009e20000100800 */
[----:B-1----:R-:W-:-:S03]  /*36530*/  IMAD.MOV.U32 R77, RZ, RZ, R9 ;  /* 0x000000ffff4d7224 */ /* 0x002fc600078e0009 */
[----:B------:R-:W-:Y:S01]  /*36540*/  LDS R22, [R0+UR7+0xd900] ;  /* 0x00d9000700167984 */ /* 0x000fe20008000800 */
[----:B--2---:R-:W-:-:S03]  /*36550*/  MOV R80, R10 ;  /* 0x0000000a00507202 */ /* 0x004fc60000000f00 */
[----:B------:R-:W-:Y:S04]  /*36560*/  LDS R21, [R6+UR7+0xd100] ;  /* 0x00d1000706157984 */ /* 0x000fe80008000800 */
[----:B------:R-:W1:Y:S01]  /*36570*/  LDS R23, [R6+UR7+0xd900] ;  /* 0x00d9000706177984 */ /* 0x000e620008000800 */
[----:B------:R-:W-:-:S03]  /*36580*/  MOV R73, R15 ;  /* 0x0000000f00497202 */ /* 0x000fc60000000f00 */
[----:B------:R-:W-:Y:S01]  /*36590*/  STL.64 [R1+0x210], R12 ;  /* 0x0002100c01007387 */ /* 0x000fe20000100a00 */
[----:B----4-:R-:W-:-:S03]  /*365a0*/  IMAD.MOV.U32 R81, RZ, RZ, R11 ;  /* 0x000000ffff517224 */ /* 0x010fc600078e000b */
[----:B------:R-:W-:Y:S04]  /*365b0*/  STL [R1+0x218], R14 ;  /* 0x0002180e01007387 */ /* 0x000fe80000100800 */
[----:B------:R-:W-:Y:S04]  /*365c0*/  STL [R1+0x1944], R73 ;  /* 0x0019444901007387 */ /* 0x000fe80000100800 */
[----:B------:R2:W-:Y:S02]  /*365d0*/  STL [R1+0x200], R8 ;  /* 0x0002000801007387 */ /* 0x0005e40000100800 */
[-C--:B--2---:R-:W-:Y:S02]  /*365e0*/  HMMA.1688.F32.TF32 R8, R180, R62.reuse, R84 ;  /* 0x0000003eb408723c */ /* 0x084fe40000081054 */
[----:B------:R-:W-:Y:S04]  /*365f0*/  STL [R1+0x1950], R81 ;  /* 0x0019505101007387 */ /* 0x000fe80000100800 */
[----:B------:R-:W-:Y:S04]  /*36600*/  STL [R1+0x194c], R80 ;  /* 0x00194c5001007387 */ /* 0x000fe80000100800 */
[----:B------:R-:W-:Y:S01]  /*36610*/  STL [R1+0x1948], R77 ;  /* 0x0019484d01007387 */ /* 0x000fe20000100800 */
[C---:B---3--:R-:W-:Y:S03]  /*36620*/  HMMA.1688.F32.TF32 R16, R44.reuse, R62, R116 ;  /* 0x0000003e2c10723c */ /* 0x048fe60000081074 */
[----:B------:R-:W-:Y:S03]  /*36630*/  LDS R84, [R7+UR7+0xd100] ;  /* 0x00d1000707547984 */ /* 0x000fe60008000800 */
[----:B------:R-:W-:Y:S01]  /*36640*/  HMMA.1688.F32.TF32 R12, R44, R74, R120 ;  /* 0x0000004a2c0c723c */ /* 0x000fe20000081078 */
[----:B------:R-:W-:Y:S04]  /*36650*/  LDS R86, [R7+UR7+0xd900] ;  /* 0x00d9000707567984 */ /* 0x000fe80008000800 */
[----:B------:R-:W-:Y:S02]  /*36660*/  LDS R116, [R0+UR7+0xd180] ;  /* 0x00d1800700747984 */ /* 0x000fe40008000800 */
[----:B------:R-:W-:-:S02]  /*36670*/  MOV R73, R11 ;  /* 0x0000000b00497202 */ /* 0x000fc40000000f00 */
[----:B------:R-:W-:Y:S04]  /*36680*/  STL.64 [R1+0x1f0], R8 ;  /* 0x0001f00801007387 */ /* 0x000fe80000100a00 */
[----:B------:R2:W-:Y:S01]  /*36690*/  STL [R1+0x1f8], R10 ;  /* 0x0001f80a01007387 */ /* 0x0005e20000100800 */
[C---:B------:R-:W-:Y:S03]  /*366a0*/  HMMA.1688.F32.TF32 R164, R40.reuse, R78, R164 ;  /* 0x0000004e28a4723c */ /* 0x040fe600000810a4 */
[----:B------:R-:W-:Y:S03]  /*366b0*/  LDS R118, [R0+UR7+0xd980] ;  /* 0x00d9800700767984 */ /* 0x000fe60008000800 */
[----:B------:R-:W-:Y:S01]  /*366c0*/  HMMA.1688.F32.TF32 R168, R40, R58, R168 ;  /* 0x0000003a28a8723c */ /* 0x000fe200000810a8 */
[----:B------:R-:W-:Y:S04]  /*366d0*/  LDS R117, [R6+UR7+0xd180] ;  /* 0x00d1800706757984 */ /* 0x000fe80008000800 */
[----:B------:R-:W-:Y:S01]  /*366e0*/  LDS R119, [R6+UR7+0xd980] ;  /* 0x00d9800706777984 */ /* 0x000fe20008000800 */
[----:B--2---:R-:W-:-:S15]  /*366f0*/  HMMA.1688.F32.TF32 R8, R180, R74, R88 ;  /* 0x0000004ab408723c */ /* 0x004fde0000081058 */
[----:B------:R-:W-:-:S09]  /*36700*/  NOP ;  /* 0x0000000000007918 */ /* 0x000fd20000000000 */
[----:B------:R-:W-:Y:S01]  /*36710*/  IMAD.MOV.U32 R76, RZ, RZ, R8 ;  /* 0x000000ffff4c7224 */ /* 0x000fe200078e0008 */
[----:B------:R-:W-:Y:S01]  /*36720*/  MOV R72, R9 ;  /* 0x0000000900487202 */ /* 0x000fe20000000f00 */
[----:B------:R-:W-:Y:S01]  /*36730*/  IMAD.MOV.U32 R69, RZ, RZ, R10 ;  /* 0x000000ffff457224 */ /* 0x000fe200078e000a */
[----:B------:R-:W-:Y:S02]  /*36740*/  MOV R68, R11 ;  /* 0x0000000b00447202 */ /* 0x000fe40000000f00 */
[----:B------:R-:W-:Y:S01]  /*36750*/  HMMA.1688.F32.TF32 R8, R180, R70, R92 ;  /* 0x00000046b408723c */ /* 0x000fe2000008105c */
[----:B------:R2:W-:-:S15]  /*36760*/  STL [R1+0x1954], R73 ;  /* 0x0019544901007387 */ /* 0x0005de0000100800 */
[----:B------:R-:W-:-:S08]  /*36770*/  NOP ;  /* 0x0000000000007918 */ /* 0x000fd00000000000 */
[----:B--2---:R-:W-:Y:S01]  /*36780*/  IMAD.MOV.U32 R73, RZ, RZ, R8 ;  /* 0x000000ffff497224 */ /* 0x004fe200078e0008 */
[----:B------:R-:W-:Y:S01]  /*36790*/  MOV R81, R9 ;  /* 0x0000000900517202 */ /* 0x000fe20000000f00 */
[----:B------:R-:W-:Y:S01]  /*367a0*/  IMAD.MOV.U32 R80, RZ, RZ, R10 ;  /* 0x000000ffff507224 */ /* 0x000fe200078e000a */
[----:B------:R-:W-:Y:S02]  /*367b0*/  MOV R77, R11 ;  /* 0x0000000b004d7202 */ /* 0x000fe40000000f00 */
[----:B------:R-:W-:Y:S01]  /*367c0*/  HMMA.1688.F32.TF32 R8, R180, R82, R96 ;  /* 0x00000052b408723c */ /* 0x000fe20000081060 */
[----:B------:R2:W-:Y:S04]  /*367d0*/  STL [R1+0x1964], R68 ;  /* 0x0019644401007387 */ /* 0x0005e80000100800 */
[----:B------:R3:W-:Y:S04]  /*367e0*/  STL [R1+0x1960], R69 ;  /* 0x0019604501007387 */ /* 0x0007e80000100800 */
[----:B------:R4:W-:Y:S04]  /*367f0*/  STL [R1+0x195c], R72 ;  /* 0x00195c4801007387 */ /* 0x0009e80000100800 */
[----:B------:R1:W-:Y:S11]  /*36800*/  STL [R1+0x1958], R76 ;  /* 0x0019584c01007387 */ /* 0x0003f60000100800 */
[----:B--2---:R-:W-:Y:S01]  /*36810*/  IMAD.MOV.U32 R68, RZ, RZ, R8 ;  /* 0x000000ffff447224 */ /* 0x004fe200078e0008 */
[----:B---3--:R-:W-:Y:S01]  /*36820*/  MOV R69, R9 ;  /* 0x0000000900457202 */ /* 0x008fe20000000f00 */
[----:B----4-:R-:W-:Y:S01]  /*36830*/  IMAD.MOV.U32 R72, RZ, RZ, R10 ;  /* 0x000000ffff487224 */ /* 0x010fe200078e000a */
[----:B-1----:R-:W-:-:S02]  /*36840*/  MOV R76, R11 ;  /* 0x0000000b004c7202 */ /* 0x002fc40000000f00 */
[----:B------:R-:W-:Y:S01]  /*36850*/  HMMA.1688.F32.TF32 R8, R180, R78, R100 ;  /* 0x0000004eb408723c */ /* 0x000fe20000081064 */
[----:B------:R1:W-:Y:S04]  /*36860*/  STL [R1+0x1974], R77 ;  /* 0x0019744d01007387 */ /* 0x0003e80000100800 */
[----:B------:R2:W-:Y:S04]  /*36870*/  STL [R1+0x1970], R80 ;  /* 0x0019705001007387 */ /* 0x0005e80000100800 */
[----:B------:R3:W-:Y:S04]  /*36880*/  STL [R1+0x196c], R73 ;  /* 0x00196c4901007387 */ /* 0x0007e80000100800 */
[----:B------:R4:W-:Y:S11]  /*36890*/  STL [R1+0x1968], R81 ;  /* 0x0019685101007387 */ /* 0x0009f60000100800 */
[----:B-1----:R-:W-:Y:S01]  /*368a0*/  IMAD.MOV.U32 R77, RZ, RZ, R8 ;  /* 0x000000ffff4d7224 */ /* 0x002fe200078e0008 */
[----:B--2---:R-:W-:Y:S01]  /*368b0*/  MOV R80, R9 ;  /* 0x0000000900507202 */ /* 0x004fe20000000f00 */
[----:B---3--:R-:W-:Y:S01]  /*368c0*/  IMAD.MOV.U32 R73, RZ, RZ, R10 ;  /* 0x000000ffff497224 */ /* 0x008fe200078e000a */
[----:B----4-:R-:W-:-:S02]  /*368d0*/  MOV R81, R11 ;  /* 0x0000000b00517202 */ /* 0x010fc40000000f00 */
        /* <DEDUP_REMOVED lines=12> */
[----:B------:R-:W-:-:S15]  /*369a0*/  HMMA.1688.F32.TF32 R8, R44, R66, R112 ;  /* 0x000000422c08723c */ /* 0x000fde0000081070 */
[----:B------:R-:W-:-:S08]  /*369b0*/  NOP ;  /* 0x0000000000007918 */ /* 0x000fd00000000000 */
[----:B------:R-:W-:Y:S04]  /*369c0*/  STL.64 [R1+0x180], R8 ;  /* 0x0001800801007387 */ /* 0x000fe80000100a00 */
[----:B------:R1:W-:Y:S02]  /*369d0*/  STL.64 [R1+0x188], R10 ;  /* 0x0001880a01007387 */ /* 0x0003e40000100a00 */
[C---:B-1----:R-:W-:Y:S02]  /*369e0*/  HMMA.1688.F32.TF32 R8, R44.reuse, R70, R124 ;  /* 0x000000462c08723c */ /* 0x042fe4000008107c */
[----:B------:R-:W-:Y:S04]  /*369f0*/  STL.64 [R1+0x170], R16 ;  /* 0x0001701001007387 */ /* 0x000fe80000100a00 */
[----:B------:R1:W-:Y:S04]  /*36a00*/  STL.64 [R1+0x178], R18 ;  /* 0x0001781201007387 */ /* 0x0003e80000100a00 */
[----:B------:R-:W-:Y:S04]  /*36a10*/  STL.64 [R1+0x160], R12 ;  /* 0x0001600c01007387 */ /* 0x000fe80000100a00 */
[----:B------:R2:W-:Y:S01]  /*36a20*/  STL.64 [R1+0x168], R14 ;  /* 0x0001680e01007387 */ /* 0x0005e20000100a00 */
[C---:B-1----:R-:W-:Y:S08]  /*36a30*/  HMMA.1688.F32.TF32 R16, R44.reuse, R82, R128 ;  /* 0x000000522c10723c */ /* 0x042ff00000081080 */
[----:B------:R-:W-:Y:S01]  /*36a40*/  STL.64 [R1+0x130], R8 ;  /* 0x0001300801007387 */ /* 0x000fe20000100a00 */
[C---:B--2---:R-:W-:Y:S03]  /*36a50*/  HMMA.1688.F32.TF32 R12, R44.reuse, R78, R132 ;  /* 0x0000004e2c0c723c */ /* 0x044fe60000081084 */
[----:B------:R1:W-:Y:S03]  /*36a60*/  STL.64 [R1+0x138], R10 ;  /* 0x0001380a01007387 */ /* 0x0003e60000100a00 */
[----:B-1----:R-:W-:Y:S08]  /*36a70*/  HMMA.1688.F32.TF32 R8, R44, R58, R136 ;  /* 0x0000003a2c08723c */ /* 0x002ff00000081088 */
[----:B------:R1:W-:Y:S04]  /*36a80*/  STL.64 [R1+0x90], R16 ;  /* 0x0000901001007387 */ /* 0x0003e80000100a00 */
[----:B------:R2:W-:Y:S11]  /*36a90*/  STL.64 [R1+0x98], R18 ;  /* 0x0000981201007387 */ /* 0x0005f60000100a00 */
[----:B------:R-:W-:Y:S04]  /*36aa0*/  STL.64 [R1+0x10], R8 ;  /* 0x0000100801007387 */ /* 0x000fe80000100a00 */
[----:B------:R3:W-:Y:S04]  /*36ab0*/  STL.64 [R1+0x20], R12 ;  /* 0x0000200c01007387 */ /* 0x0007e80000100a00 */
[----:B------:R4:W-:Y:S04]  /*36ac0*/  STL.64 [R1+0x28], R14 ;  /* 0x0000280e01007387 */ /* 0x0009e80000100a00 */
[----:B------:R4:W-:Y:S04]  /*36ad0*/  STL [R1+0x18], R10 ;  /* 0x0000180a01007387 */ /* 0x0009e80000100800 */
        /* <DEDUP_REMOVED lines=8> */
[----:B-1----:R-:W-:-:S03]  /*36b60*/  MOV R16, R148 ;  /* 0x0000009400107202 */ /* 0x002fc60000000f00 */
[----:B------:R-:W4:Y:S01]  /*36b70*/  LDL.LU R152, [R1+0x19a4] ;  /* 0x0019a40001987983 */ /* 0x000f220000300800 */
[----:B------:R-:W-:-:S03]  /*36b80*/  IMAD.MOV.U32 R17, RZ, RZ, R149 ;  /* 0x000000ffff117224 */ /* 0x000fc600078e0095 */
[----:B------:R-:W4:Y:S01]  /*36b90*/  LDL.LU R153, [R1+0x19a0] ;  /* 0x0019a00001997983 */ /* 0x000f220000300800 */
[----:B--2---:R-:W-:-:S03]  /*36ba0*/  MOV R18, R150 ;  /* 0x0000009600127202 */ /* 0x004fc60000000f00 */
[----:B------:R-:W2:Y:S01]  /*36bb0*/  LDL.LU R154, [R1+0x199c] ;  /* 0x00199c00019a7983 */ /* 0x000ea20000300800 */
[----:B------:R-:W-:-:S03]  /*36bc0*/  IMAD.MOV.U32 R19, RZ, RZ, R144 ;  /* 0x000000ffff137224 */ /* 0x000fc600078e0090 */
[----:B------:R-:W2:Y:S01]  /*36bd0*/  LDL.LU R155, [R1+0x1998] ;  /* 0x00199800019b7983 */ /* 0x000ea20000300800 */
[----:B---3--:R-:W-:-:S03]  /*36be0*/  MOV R12, R145 ;  /* 0x00000091000c7202 */ /* 0x008fc60000000f00 */
[----:B------:R-:W3:Y:S01]  /*36bf0*/  LDL.LU R148, [R1+0x1994] ;  /* 0x0019940001947983 */ /* 0x000ee20000300800 */
[----:B------:R-:W-:-:S03]  /*36c00*/  IMAD.MOV.U32 R13, RZ, RZ, R146 ;  /* 0x000000ffff0d7224 */ /* 0x000fc600078e0092 */
[----:B------:R-:W3:Y:S01]  /*36c10*/  LDL.LU R149, [R1+0x1990] ;  /* 0x0019900001957983 */ /* 0x000ee20000300800 */
[----:B----4-:R-:W-:-:S03]  /*36c20*/  MOV R14, R147 ;  /* 0x00000093000e7202 */ /* 0x010fc60000000f00 */
[----:B------:R-:W3:Y:S04]  /*36c30*/  LDL.LU R150, [R1+0x198c] ;  /* 0x00198c0001967983 */ /* 0x000ee80000300800 */
[----:B------:R-:W4:Y:S01]  /*36c40*/  LDL.LU R144, [R1+0x1988] ;  /* 0x0019880001907983 */ /* 0x000f220000300800 */
[----:B------:R-:W-:-:S03]  /*36c50*/  IMAD.MOV.U32 R15, RZ, RZ, R151 ;  /* 0x000000ffff0f7224 */ /* 0x000fc600078e0097 */
[----:B------:R-:W4:Y:S04]  /*36c60*/  LDL.LU R145, [R1+0x1984] ;  /* 0x0019840001917983 */ /* 0x000f280000300800 */
[----:B------:R-:W4:Y:S04]  /*36c70*/  LDL.LU R146, [R1+0x1980] ;  /* 0x0019800001927983 */ /* 0x000f280000300800 */
[----:B------:R-:W4:Y:S04]  /*36c80*/  LDL.LU R147, [R1+0x197c] ;  /* 0x00197c0001937983 */ /* 0x000f280000300800 */
[----:B------:R-:W3:Y:S04]  /*36c90*/  LDL.LU R151, [R1+0x1978] ;  /* 0x0019780001977983 */ /* 0x000ee80000300800 */
[----:B------:R-:W3:Y:S04]  /*36ca0*/  LDL.LU R36, [R1+0x120] ;  /* 0x0001200001247983 */ /* 0x000ee80000300800 */
[----:B------:R-:W3:Y:S04]  /*36cb0*/  LDL.LU R37, [R1+0x124] ;  /* 0x0001240001257983 */ /* 0x000ee80000300800 */
[----:B------:R-:W3:Y:S04]  /*36cc0*/  LDL.LU R38, [R1+0x128] ;  /* 0x0001280001267983 */ /* 0x000ee80000300800 */
[----:B------:R-:W3:Y:S01]  /*36cd0*/  LDL.LU R39, [R1+0x12c] ;  /* 0x00012c0001277983 */ /* 0x000ee20000300800 */
[----:B------:R-:W-:-:S02]  /*36ce0*/  IMAD.MOV.U32 R252, RZ, RZ, R11 ;  /* 0x000000fffffc7224 */ /* 0x000fc400078e000b */
[----:B------:R-:W-:Y:S01]  /*36cf0*/  HMMA.1688.F32.TF32 R8, R44, R54, R140 ;  /* 0x000000362c08723c */ /* 0x000fe2000008108c */
[----:B------:R-:W-:-:S05]  /*36d00*/  LOP3.LUT R123, R0, 0x60, RZ, 0x3c, !PT ;  /* 0x00000060007b7812 */ /* 0x000fca00078e3cff */
[----:B------:R-:W-:Y:S01]  /*36d10*/  HMMA.1688.F32.TF32 R172, R40, R54, R172 ;  /* 0x0000003628ac723c */ /* 0x000fe200000810ac */
[----:B------:R-:W-:Y:S04]  /*36d20*/  LDS R85, [R123+UR7+0xd100] ;  /* 0x00d100077b557984 */ /* 0x000fe80008000800 */
[----:B------:R-:W-:-:S13]  /*36d30*/  LDS R87, [R123+UR7+0xd900] ;  /* 0x00d900077b577984 */ /* 0x000fda0008000800 */
        /* <DEDUP_REMOVED lines=8> */
[C---:B------:R-:W-:Y:S06]  /*36dc0*/  HMMA.1688.F32.TF32 R220, R20.reuse, R66, R220 ;  /* 0x0000004214dc723c */ /* 0x040fec00000810dc */
[-C--:B------:R-:W-:Y:S06]  /*36dd0*/  HMMA.1688.F32.TF32 R224, R20, R62.reuse, R224 ;  /* 0x0000003e14e0723c */ /* 0x080fec00000810e0 */
[C---:B-1----:R-:W-:Y:S06]  /*36de0*/  HMMA.1688.F32.TF32 R192, R8.reuse, R62, R192 ;  /* 0x0000003e08c0723c */ /* 0x042fec00000810c0 */
        /* <DEDUP_REMOVED lines=9> */
[----:B------:R-:W-:Y:S06]  /*36e80*/  HMMA.1688.F32.TF32 R16, R20, R58, R16 ;  /* 0x0000003a1410723c */ /* 0x000fec0000081010 */
[C---:B------:R-:W-:Y:S06]  /*36e90*/  HMMA.1688.F32.TF32 R160, R40.reuse, R82, R160 ;  /* 0x0000005228a0723c */ /* 0x040fec00000810a0 */
[C---:B------:R-:W-:Y:S06]  /*36ea0*/  HMMA.1688.F32.TF32 R156, R40.reuse, R70, R156 ;  /* 0x00000046289c723c */ /* 0x040fec000008109c */
[C---:B--2---:R-:W-:Y:S01]  /*36eb0*/  HMMA.1688.F32.TF32 R236, R40.reuse, R74, R152 ;  /* 0x0000004a28ec723c */ /* 0x044fe20000081098 */
[----:B------:R-:W-:Y:S04]  /*36ec0*/  LDS R152, [R0+UR7+0xe080] ;  /* 0x00e0800700987984 */ /* 0x000fe80008000800 */
[----:B------:R-:W-:Y:S01]  /*36ed0*/  LDS R154, [R0+UR7+0xe880] ;  /* 0x00e88007009a7984 */ /* 0x000fe20008000800 */
[C---:B----4-:R-:W-:Y:S03]  /*36ee0*/  HMMA.1688.F32.TF32 R248, R40.reuse, R66, R144 ;  /* 0x0000004228f8723c */ /* 0x050fe60000081090 */
[----:B------:R-:W-:Y:S04]  /*36ef0*/  LDS R153, [R6+UR7+0xe080] ;  /* 0x00e0800706997984 */ /* 0x000fe80008000800 */
[----:B------:R-:W-:Y:S01]  /*36f00*/  LDS R155, [R6+UR7+0xe880] ;  /* 0x00e88007069b7984 */ /* 0x000fe20008000800 */
[----:B---3--:R-:W-:Y:S06]  /*36f10*/  HMMA.1688.F32.TF32 R244, R40, R62, R148 ;  /* 0x0000003e28f4723c */ /* 0x008fec0000081094 */
[----:B------:R-:W-:Y:S09]  /*36f20*/  HMMA.1688.F32.TF32 R40, R8, R66, R188 ;  /* 0x000000420828723c */ /* 0x000ff200000810bc */
[----:B------:R-:W-:Y:S04]  /*36f30*/  STL.64 [R1+0x1900], R250 ;  /* 0x001900fa01007387 */ /* 0x000fe80000100a00 */
[----:B------:R-:W-:Y:S04]  /*36f40*/  STL.64 [R1+0x18f8], R248 ;  /* 0x0018f8f801007387 */ /* 0x000fe80000100a00 */
[----:B------:R-:W-:Y:S04]  /*36f50*/  STL.64 [R1+0x1910], R246 ;  /* 0x001910f601007387 */ /* 0x000fe80000100a00 */
[----:B------:R-:W-:Y:S04]  /*36f60*/  STL.64 [R1+0x1908], R244 ;  /* 0x001908f401007387 */ /* 0x000fe80000100a00 */
[----:B------:R-:W-:Y:S04]  /*36f70*/  STL.64 [R1+0x1920], R238 ;  /* 0x001920ee01007387 */ /* 0x000fe80000100a00 */
[----:B------:R1:W-:Y:S04]  /*36f80*/  STL.64 [R1+0x1918], R236 ;  /* 0x001918ec01007387 */ /* 0x0003e80000100a00 */
[----:B------:R-:W-:Y:S04]  /*36f90*/  STL.64 [R1+0x1930], R158 ;  /* 0x0019309e01007387 */ /* 0x000fe80000100a00 */
[----:B------:R2:W-:Y:S04]  /*36fa0*/  STL.64 [R1+0x1928], R156 ;  /* 0x0019289c01007387 */ /* 0x0005e80000100a00 */
[----:B------:R-:W-:Y:S04]  /*36fb0*/  STL.64 [R1+0x18f0], R194 ;  /* 0x0018f0c201007387 */ /* 0x000fe80000100a00 */
[----:B------:R-:W-:Y:S04]  /*36fc0*/  STL.64 [R1+0x220], R40 ;  /* 0x0002202801007387 */ /* 0x000fe80000100a00 */
[----:B------:R3:W-:Y:S04]  /*36fd0*/  STL.64 [R1+0x228], R42 ;  /* 0x0002282a01007387 */ /* 0x0007e80000100a00 */
[----:B------:R4:W-:Y:S01]  /*36fe0*/  STL.64 [R1+0x18e8], R192 ;  /* 0x0018e8c001007387 */ /* 0x0009e20000100a00 */
[C---:B------:R-:W-:Y:S03]  /*36ff0*/  HMMA.1688.F32.TF32 R8, R20.reuse, R82, R36 ;  /* 0x000000521408723c */ /* 0x040fe60000081024 */
[----:B------:R-:W-:Y:S04]  /*37000*/  STL [R1+0x18e4], R201 ;  /* 0x0018e4c901007387 */ /* 0x000fe80000100800 */
[----:B------:R-:W-:Y:S01]  /*37010*/  STL [R1+0x18e0], R202 ;  /* 0x0018e0ca01007387 */ /* 0x000fe20000100800 */
[----:B------:R-:W-:Y:S03]  /*37020*/  HMMA.1688.F32.TF32 R20, R20, R54, R32 ;  /* 0x000000361414723c */ /* 0x000fe60000081020 */
[----:B------:R-:W-:Y:S04]  /*37030*/  STL [R1+0x18dc], R203 ;  /* 0x0018dccb01007387 */ /* 0x000fe80000100800 */
[----:B------:R-:W-:Y:S04]  /*37040*/  STL [R1+0x18d8], R210 ;  /* 0x0018d8d201007387 */ /* 0x000fe80000100800 */
[----:B------:R-:W-:Y:S04]  /*37050*/  STL [R1+0x18d4], R211 ;  /* 0x0018d4d301007387 */ /* 0x000fe80000100800 */
[----:B------:R-:W2:Y:S04]  /*37060*/  LDL.LU R32, [R1+0xe0] ;  /* 0x0000e00001207983 */ /* 0x000ea80000300800 */
[----:B------:R-:W2:Y:S04]  /*37070*/  LDL.LU R33, [R1+0xe4] ;  /* 0x0000e40001217983 */ /* 0x000ea80000300800 */
[----:B------:R-:W2:Y:S04]  /*37080*/  LDL.LU R34, [R1+0xe8] ;  /* 0x0000e80001227983 */ /* 0x000ea80000300800 */
[----:B------:R-:W2:Y:S01]  /*37090*/  LDL.LU R35, [R1+0xec] ;  /* 0x0000ec0001237983 */ /* 0x000ea20000300800 */
[C---:B------:R-:W-:Y:S03]  /*370a0*/  HMMA.1688.F32.TF32 R28, R84.reuse, R62, R28 ;  /* 0x0000003e541c723c */ /* 0x040fe6000008101c */
        /* <DEDUP_REMOVED lines=24> */
[----:B------:R-:W-:Y:S04]  /*37230*/  STL [R1+0x18d0], R28 ;  /* 0x0018d01c01007387 */ /* 0x000fe80000100800 */
[----:B------:R-:W-:Y:S04]  /*37240*/  STL [R1+0x18cc], R29 ;  /* 0x0018cc1d01007387 */ /* 0x000fe80000100800 */
[----:B------:R-:W-:Y:S04]  /*37250*/  STL [R1+0x18c8], R30 ;  /* 0x0018c81e01007387 */ /* 0x000fe80000100800 */
[----:B------:R-:W-:Y:S04]  /*37260*/  STL [R1+0x18c4], R31 ;  /* 0x0018c41f01007387 */ /* 0x000fe80000100800 */
        /* <DEDUP_REMOVED lines=8> */
[----:B--2---:R-:W-:-:S15]  /*372f0*/  HMMA.1688.F32.TF32 R32, R84, R74, R32 ;  /* 0x0000004a5420723c */ /* 0x004fde0000081020 */
[----:B------:R-:W-:-:S08]  /*37300*/  NOP ;  /* 0x0000000000007918 */ /* 0x000fd00000000000 */
[----:B------:R-:W-:Y:S04]  /*37310*/  STL [R1+0x18c0], R35 ;  /* 0x0018c02301007387 */ /* 0x000fe80000100800 */
        /* <DEDUP_REMOVED lines=8> */
[C---:B---3--:R-:W-:Y:S06]  /*373a0*/  HMMA.1688.F32.TF32 R36, R84.reuse, R70, R36 ;  /* 0x000000465424723c */ /* 0x048fec0000081024 */
[C---:B------:R-:W-:Y:S06]  /*373b0*/  HMMA.1688.F32.TF32 R24, R84.reuse, R66, R24 ;  /* 0x000000425418723c */ /* 0x040fec0000081018 */
[C---:B----4-:R-:W-:Y:S01]  /*373c0*/  HMMA.1688.F32.TF32 R44, R84.reuse, R78, R180 ;  /* 0x0000004e542c723c */ /* 0x050fe200000810b4 */
[----:B-1----:R-:W-:Y:S01]  /*373d0*/  MOV R236, R77 ;  /* 0x0000004d00ec7202 */ /* 0x002fe20000000f00 */
        /* <DEDUP_REMOVED lines=8> */
[----:B------:R-:W-:Y:S02]  /*37460*/  LDS R180, [R0+UR7+0xe000] ;  /* 0x00e0000700b47984 */ /* 0x000fe40008000800 */
[----:B------:R-:W-:Y:S06]  /*37470*/  HMMA.1688.F32.TF32 R40, R84, R82, R112 ;  /* 0x000000525428723c */ /* 0x000fec0000081070 */
[----:B------:R-:W-:Y:S01]  /*37480*/  HMMA.1688.F32.TF32 R88, R116, R66, R88 ;  /* 0x000000427458723c */ /* 0x000fe20000081058 */
[----:B------:R-:W-:Y:S04]  /*37490*/  STL [R1+0x18bc], R37 ;  /* 0x0018bc2501007387 */ /* 0x000fe80000100800 */
[----:B------:R-:W-:Y:S04]  /*374a0*/  LDS R182, [R0+UR7+0xe800] ;  /* 0x00e8000700b67984 */ /* 0x000fe80008000800 */
[----:B------:R-:W-:Y:S01]  /*374b0*/  LDS R181, [R6+UR7+0xe000] ;  /* 0x00e0000706b57984 */ /* 0x000fe20008000800 */
[----:B------:R-:W-:Y:S03]  /*374c0*/  HMMA.1688.F32.TF32 R84, R84, R54, R108 ;  /* 0x000000365454723c */ /* 0x000fe6000008106c */
[----:B------:R-:W-:Y:S04]  /*374d0*/  STL [R1+0x18b8], R38 ;  /* 0x0018b82601007387 */ /* 0x000fe80000100800 */
[----:B------:R-:W-:Y:S01]  /*374e0*/  STL [R1+0x18b4], R39 ;  /* 0x0018b42701007387 */ /* 0x000fe20000100800 */
[C---:B------:R-:W-:Y:S03]  /*374f0*/  HMMA.1688.F32.TF32 R108, R116.reuse, R78, R240 ;  /* 0x0000004e746c723c */ /* 0x040fe600000810f0 */
[----:B------:R-:W-:Y:S03]  /*37500*/  STL [R1+0x18b0], R43 ;  /* 0x0018b02b01007387 */ /* 0x000fe60000100800 */
[C---:B------:R-:W-:Y:S09]  /*37510*/  HMMA.1688.F32.TF32 R92, R116.reuse, R62, R92 ;  /* 0x0000003e745c723c */ /* 0x040ff2000008105c */
[----:B------:R-:W-:Y:S01]  /*37520*/  STL [R1+0x18ac], R85 ;  /* 0x0018ac5501007387 */ /* 0x000fe20000100800 */
[C---:B------:R-:W-:Y:S03]  /*37530*/  HMMA.1688.F32.TF32 R96, R116.reuse, R74, R96 ;  /* 0x0000004a7460723c */ /* 0x040fe60000081060 */
[----:B------:R-:W-:Y:S04]  /*37540*/  STL [R1+0x18a8], R86 ;  /* 0x0018a85601007387 */ /* 0x000fe80000100800 */
[----:B------:R-:W-:Y:S01]  /*37550*/  STL [R1+0x18a4], R87 ;  /* 0x0018a45701007387 */ /* 0x000fe20000100800 */
[C---:B------:R-:W-:Y:S03]  /*37560*/  HMMA.1688.F32.TF32 R112, R116.reuse, R58, R176 ;  /* 0x0000003a7470723c */ /* 0x040fe600000810b0 */
        /* <DEDUP_REMOVED lines=8> */
[----:B------:R-:W-:Y:S04]  /*375f0*/  STL [R1+0x1838], R96 ;  /* 0x0018386001007387 */ /* 0x000fe80000100800 */
[----:B------:R-:W-:Y:S04]  /*37600*/  STL [R1+0x1834], R97 ;  /* 0x0018346101007387 */ /* 0x000fe80000100800 */
[----:B------:R-:W-:Y:S04]  /*37610*/  STL [R1+0x1830], R98 ;  /* 0x0018306201007387 */ /* 0x000fe80000100800 */
[----:B------:R-:W-:Y:S04]  /*37620*/  STL [R1+0x182c], R99 ;  /* 0x00182c6301007387 */ /* 0x000fe80000100800 */
[----:B------:R-:W-:Y:S04]  /*37630*/  LDS R183, [R6+UR7+0xe800] ;  /* 0x00e8000706b77984 */ /* 0x000fe80008000800 */
[----:B------:R-:W-:Y:S04]  /*37640*/  LDS R177, [R123+UR7+0xe000] ;  /* 0x00e000077bb17984 */ /* 0x000fe80008000800 */
[----:B------:R-:W-:Y:S01]  /*37650*/  LDS R179, [R123+UR7+0xe800] ;  /* 0x00e800077bb37984 */ /* 0x000fe20008000800 */
[----:B------:R-:W-:Y:S01]  /*37660*/  MOV R244, R65 ;  /* 0x0000004100f47202 */ /* 0x000fe20000000f00 */
[----:B------:R-:W-:Y:S01]  /*37670*/  IMAD.MOV.U32 R245, RZ, RZ, R64 ;  /* 0x000000fffff57224 */ /* 0x000fe200078e0040 */
[----:B------:R-:W-:Y:S01]  /*37680*/  MOV R246, R61 ;  /* 0x0000003d00f67202 */ /* 0x000fe20000000f00 */
[----:B------:R-:W-:Y:S01]  /*37690*/  IMAD.MOV.U32 R247, RZ, RZ, R60 ;  /* 0x000000fffff77224 */ /* 0x000fe200078e003c */
[----:B------:R-:W-:Y:S04]  /*376a0*/  LDS R176, [R7+UR7+0xe000] ;  /* 0x00e0000707b07984 */ /* 0x000fe80008000800 */
[----:B------:R-:W-:Y:S01]  /*376b0*/  LDS R178, [R7+UR7+0xe800] ;  /* 0x00e8000707b27984 */ /* 0x000fe20008000800 */
[C---:B--2---:R-:W-:Y:S06]  /*376c0*/  HMMA.1688.F32.TF32 R100, R116.reuse, R70, R100 ;  /* 0x000000467464723c */ /* 0x044fec0000081064 */
[C---:B------:R-:W-:Y:S06]  /*376d0*/  HMMA.1688.F32.TF32 R104, R116.reuse, R82, R104 ;  /* 0x000000527468723c */ /* 0x040fec0000081068 */
[----:B------:R-:W-:Y:S11]  /*376e0*/  HMMA.1688.F32.TF32 R116, R116, R54, R184 ;  /* 0x000000367474723c */ /* 0x000ff600000810b8 */
[----:B------:R-:W-:Y:S04]  /*376f0*/  STL [R1+0x1848], R100 ;  /* 0x0018486401007387 */ /* 0x000fe80000100800 */
        /* <DEDUP_REMOVED lines=25> */
[----:B------:R-:W-:Y:S04]  /*37890*/  LDS R184, [R7+UR7+0xd180] ;  /* 0x00d1800707b87984 */ /* 0x000fe80008000800 */
[----:B------:R-:W-:Y:S04]  /*378a0*/  LDS R186, [R7+UR7+0xd980] ;  /* 0x00d9800707ba7984 */ /* 0x000fe80008000800 */
[----:B------:R-:W-:Y:S04]  /*378b0*/  LDS R185, [R123+UR7+0xd180] ;  /* 0x00d180077bb97984 */ /* 0x000fe80008000800 */
[----:B------:R-:W1:Y:S01]  /*378c0*/  LDS R187, [R123+UR7+0xd980] ;  /* 0x00d980077bbb7984 */ /* 0x000e620008000800 */
[----:B--2---:R-:W-:-:S03]  /*378d0*/  MOV R192, R73 ;  /* 0x0000004900c07202 */ /* 0x004fc60000000f00 */
[----:B------:R-:W2:Y:S01]  /*378e0*/  LDL.LU R73, [R1+0x1954] ;  /* 0x0019540001497983 */ /* 0x000ea20000300800 */
[----:B----4-:R-:W-:Y:S01]  /*378f0*/  MOV R194, R80 ;  /* 0x0000005000c27202 */ /* 0x010fe20000000f00 */
[----:B---3--:R-:W-:Y:S02]  /*37900*/  IMAD.MOV.U32 R193, RZ, RZ, R81 ;  /* 0x000000ffffc17224 */ /* 0x008fe400078e0051 */
[----:B------:R-:W3:Y:S01]  /*37910*/  LDL.LU R81, [R1+0x1950] ;  /* 0x0019500001517983 */ /* 0x000ee20000300800 */
[----:B------:R-:W-:-:S03]  /*37920*/  IMAD.MOV.U32 R195, RZ, RZ, R77 ;  /* 0x000000ffffc37224 */ /* 0x000fc600078e004d */
[----:B------:R-:W4:Y:S04]  /*37930*/  LDL.LU R80, [R1+0x194c] ;  /* 0x00194c0001507983 */ /* 0x000f280000300800 */
[----:B------:R-:W4:Y:S04]  /*37940*/  LDL.LU R77, [R1+0x1948] ;  /* 0x00194800014d7983 */ /* 0x000f280000300800 */
[----:B-1----:R-:W4:Y:S04]  /*37950*/  LDL.LU R88, [R1+0x1f0] ;  /* 0x0001f00001587983 */ /* 0x002f280000300800 */
[----:B------:R-:W4:Y:S04]  /*37960*/  LDL.LU R89, [R1+0x1f4] ;  /* 0x0001f40001597983 */ /* 0x000f280000300800 */
[----:B------:R-:W4:Y:S01]  /*37970*/  LDL.LU R90, [R1+0x1f8] ;  /* 0x0001f800015a7983 */ /* 0x000f220000300800 */
[----:B--2---:R-:W-:-:S03]  /*37980*/  MOV R91, R73 ;  /* 0x00000049005b7202 */ /* 0x004fc60000000f00 */
[----:B------:R-:W2:Y:S01]  /*37990*/  LDL.LU R73, [R1+0x1944] ;  /* 0x0019440001497983 */ /* 0x000ea20000300800 */
[----:B---3--:R-:W-:-:S03]  /*379a0*/  IMAD.MOV.U32 R191, RZ, RZ, R81 ;  /* 0x000000ffffbf7224 */ /* 0x008fc600078e0051 */
[----:B------:R-:W3:Y:S01]  /*379b0*/  LDL.LU R188, [R1+0x200] ;  /* 0x0002000001bc7983 */ /* 0x000ee20000300800 */
[----:B----4-:R-:W-:Y:S01]  /*379c0*/  MOV R190, R80 ;  /* 0x0000005000be7202 */ /* 0x010fe20000000f00 */
[----:B------:R-:W-:Y:S02]  /*379d0*/  IMAD.MOV.U32 R189, RZ, RZ, R77 ;  /* 0x000000ffffbd7224 */ /* 0x000fe400078e004d */
[----:B------:R-:W4:Y:S04]  /*379e0*/  LDL.LU R77, [R1+0x1940] ;  /* 0x00194000014d7983 */ /* 0x000f280000300800 */
[----:B------:R-:W3:Y:S04]  /*379f0*/  LDL.LU R80, [R1+0x193c] ;  /* 0x00193c0001507983 */ /* 0x000ee80000300800 */
[----:B------:R-:W4:Y:S04]  /*37a00*/  LDL.LU R81, [R1+0x1938] ;  /* 0x0019380001517983 */ /* 0x000f280000300800 */
[----:B------:R-:W4:Y:S04]  /*37a10*/  LDL.LU R92, [R1+0x210] ;  /* 0x00021000015c7983 */ /* 0x000f280000300800 */
[----:B------:R-:W4:Y:S04]  /*37a20*/  LDL.LU R93, [R1+0x214] ;  /* 0x00021400015d7983 */ /* 0x000f280000300800 */
[----:B------:R-:W4:Y:S01]  /*37a30*/  LDL.LU R94, [R1+0x218] ;  /* 0x00021800015e7983 */ /* 0x000f220000300800 */
[----:B--2---:R-:W-:-:S03]  /*37a40*/  MOV R95, R73 ;  /* 0x00000049005f7202 */ /* 0x004fc60000000f00 */
        /* <DEDUP_REMOVED lines=26> */
[----:B------:R-:W-:Y:S01]  /*37bf0*/  MOV R28, R76 ;  /* 0x0000004c001c7202 */ /* 0x000fe20000000f00 */
[----:B------:R-:W-:Y:S01]  /*37c00*/  IMAD.MOV.U32 R29, RZ, RZ, R72 ;  /* 0x000000ffff1d7224 */ /* 0x000fe200078e0048 */
[----:B------:R-:W-:Y:S01]  /*37c10*/  MOV R30, R69 ;  /* 0x00000045001e7202 */ /* 0x000fe20000000f00 */
[----:B------:R-:W-:Y:S01]  /*37c20*/  IMAD.MOV.U32 R31, RZ, RZ, R68 ;  /* 0x000000ffff1f7224 */ /* 0x000fe200078e0044 */
[----:B---3--:R-:W-:Y:S01]  /*37c30*/  MOV R98, R80 ;  /* 0x0000005000627202 */ /* 0x008fe20000000f00 */
[----:B----4-:R-:W-:-:S02]  /*37c40*/  IMAD.MOV.U32 R97, RZ, RZ, R81 ;  /* 0x000000ffff617224 */ /* 0x010fc400078e0051 */
[----:B------:R-:W-:Y:S01]  /*37c50*/  IMAD.MOV.U32 R99, RZ, RZ, R77 ;  /* 0x000000ffff637224 */ /* 0x000fe200078e004d */
[----:B--2---:R-:W1:Y:S04]  /*37c60*/  LDSM.16.M88.4 R140, [R73+UR7+0x24180] ;  /* 0x02418007498c783b */ /* 0x004e680008000200 */
[----:B------:R-:W2:Y:S04]  /*37c70*/  LDSM.16.M88.4 R148, [R73+UR7+0x28180] ;  /* 0x028180074994783b */ /* 0x000ea80008000200 */
[----:B------:R-:W3:Y:S04]  /*37c80*/  LDSM.16.M88.4 R128, [R73+UR7+0x22180] ;  /* 0x022180074980783b */ /* 0x000ee80008000200 */
[----:B------:R-:W4:Y:S04]  /*37c90*/  LDSM.16.M88.4 R136, [R73+UR7+0x26180] ;  /* 0x026180074988783b */ /* 0x000f280008000200 */
[----:B------:R-:W4:Y:S04]  /*37ca0*/  LDSM.16.M88.4 R144, [R73+UR7+0x2a180] ;  /* 0x02a180074990783b */ /* 0x000f280008000200 */
[----:B------:R-:W-:Y:S04]  /*37cb0*/  LDSM.16.M88.4 R132, [R73+UR7+0x20180] ;  /* 0x020180074984783b */ /* 0x000fe80008000200 */
[----:B------:R-:W4:Y:S04]  /*37cc0*/  LDSM.16.M88.4 R124, [R73+UR7+0x2c180] ;  /* 0x02c18007497c783b */ /* 0x000f280008000200 */
[----:B------:R1:W4:Y:S01]  /*37cd0*/  LDSM.16.M88.4 R120, [R73+UR7+0x2e180] ;  /* 0x02e180074978783b */ /* 0x0003220008000200 */
[C---:B------:R-:W-:Y:S06]  /*37ce0*/  HMMA.1688.F32.TF32 R80, R184.reuse, R82, R248 ;  /* 0x00000052b850723c */ /* 0x040fec00000810f8 */
[----:B------:R-:W-:Y:S01]  /*37cf0*/  HMMA.1688.F32.TF32 R68, R184, R70, R104 ;  /* 0x00000046b844723c */ /* 0x000fe20000081068 */
[----:B------:R-:W-:Y:S01]  /*37d00*/  MOV R248, R57 ;  /* 0x0000003900f87202 */ /* 0x000fe20000000f00 */
[----:B------:R-:W-:Y:S01]  /*37d10*/  IMAD.MOV.U32 R249, RZ, RZ, R56 ;  /* 0x000000fffff97224 */ /* 0x000fe200078e0038 */
[----:B------:R-:W-:Y:S01]  /*37d20*/  MOV R250, R53 ;  /* 0x0000003500fa7202 */ /* 0x000fe20000000f00 */
[----:B------:R-:W-:-:S02]  /*37d30*/  IMAD.MOV.U32 R251, RZ, RZ, R52 ;  /* 0x000000fffffb7224 */ /* 0x000fc400078e0034 */
[C---:B------:R-:W-:Y:S06]  /*37d40*/  HMMA.1688.F32.TF32 R60, R184.reuse, R62, R108 ;  /* 0x0000003eb83c723c */ /* 0x040fec000008106c */
[----:B-1----:R-:W-:Y:S06]  /*37d50*/  HMMA.1688.F32.TF32 R72, R184, R74, R240 ;  /* 0x0000004ab848723c */ /* 0x002fec00000810f0 */
[C---:B------:R-:W-:Y:S06]  /*37d60*/  HMMA.1688.F32.TF32 R240, R180.reuse, R140, R28 ;  /* 0x0000008cb4f0723c */ /* 0x040fec000008101c */
[----:B--2---:R-:W-:Y:S06]  /*37d70*/  HMMA.1688.F32.TF32 R28, R180, R148, R156 ;  /* 0x00000094b41c723c */ /* 0x004fec000008109c */
[C---:B------:R-:W-:Y:S06]  /*37d80*/  HMMA.1688.F32.TF32 R64, R184.reuse, R66, R112 ;  /* 0x00000042b840723c */ /* 0x040fec0000081070 */
[C---:B------:R-:W-:Y:S06]  /*37d90*/  HMMA.1688.F32.TF32 R76, R184.reuse, R78, R100 ;  /* 0x0000004eb84c723c */ /* 0x040fec0000081064 */
[C---:B------:R-:W-:Y:S06]  /*37da0*/  HMMA.1688.F32.TF32 R56, R184.reuse, R58, R96 ;  /* 0x0000003ab838723c */ /* 0x040fec0000081060 */
[----:B------:R-:W-:Y:S01]  /*37db0*/  HMMA.1688.F32.TF32 R184, R184, R54, R92 ;  /* 0x00000036b8b8723c */ /* 0x000fe2000008105c */
[----:B------:R-:W-:Y:S01]  /*37dc0*/  MOV R96, R28 ;  /* 0x0000001c00607202 */ /* 0x000fe20000000f00 */
[----:B------:R-:W-:Y:S01]  /*37dd0*/  IMAD.MOV.U32 R97, RZ, RZ, R29 ;  /* 0x000000ffff617224 */ /* 0x000fe200078e001d */
[----:B------:R-:W-:Y:S01]  /*37de0*/  MOV R98, R30 ;  /* 0x0000001e00627202 */ /* 0x000fe20000000f00 */
[----:B------:R-:W-:-:S02]  /*37df0*/  IMAD.MOV.U32 R99, RZ, RZ, R31 ;  /* 0x000000ffff637224 */ /* 0x000fc400078e001f */
[C---:B---3--:R-:W-:Y:S06]  /*37e00*/  HMMA.1688.F32.TF32 R52, R180.reuse, R128, R88 ;  /* 0x00000080b434723c */ /* 0x048fec0000081058 */
[C---:B----4-:R-:W-:Y:S06]  /*37e10*/  HMMA.1688.F32.TF32 R88, R180.reuse, R136, R192 ;  /* 0x00000088b458723c */ /* 0x050fec00000810c0 */
[----:B------:R-:W-:-:S15]  /*37e20*/  HMMA.1688.F32.TF32 R28, R180, R144, R236 ;  /* 0x00000090b41c723c */ /* 0x000fde00000810ec */
[----:B------:R-:W-:-:S02]  /*37e30*/  NOP ;  /* 0x0000000000007918 */ /* 0x000fc40000000000 */
[----:B------:R-:W-:Y:S04]  /*37e40*/  STL.64 [R1+0x210], R88 ;  /* 0x0002105801007387 */ /* 0x000fe80000100a00 */
[----:B------:R1:W-:Y:S03]  /*37e50*/  STL.64 [R1+0x218], R90 ;  /* 0x0002185a01007387 */ /* 0x0003e60000100a00 */
[----:B------:R-:W-:Y:S01]  /*37e60*/  MOV R100, R28 ;  /* 0x0000001c00647202 */ /* 0x000fe20000000f00 */
[----:B------:R-:W-:Y:S01]  /*37e70*/  IMAD.MOV.U32 R101, RZ, RZ, R29 ;  /* 0x000000ffff657224 */ /* 0x000fe200078e001d */
[----:B------:R-:W2:Y:S01]  /*37e80*/  LDL.LU R28, [R1+0x180] ;  /* 0x00018000011c7983 */ /* 0x000ea20000300800 */
[----:B------:R-:W-:Y:S01]  /*37e90*/  MOV R102, R30 ;  /* 0x0000001e00667202 */ /* 0x000fe20000000f00 */
[----:B------:R-:W-:-:S02]  /*37ea0*/  IMAD.MOV.U32 R103, RZ, RZ, R31 ;  /* 0x000000ffff677224 */ /* 0x000fc400078e001f */
[----:B------:R-:W2:Y:S01]  /*37eb0*/  LDL.LU R29, [R1+0x184] ;  /* 0x00018400011d7983 */ /* 0x000ea20000300800 */
[----:B-1----:R-:W-:Y:S03]  /*37ec0*/  HMMA.1688.F32.TF32 R88, R180, R124, R244 ;  /* 0x0000007cb458723c */ /* 0x002fe600000810f4 */
        /* <DEDUP_REMOVED lines=14> */
[----:B------:R-:W2:Y:S04]  /*37fb0*/  LDL.LU R236, [R1+0x90] ;  /* 0x0000900001ec7983 */ /* 0x000ea80000300800 */
[----:B------:R-:W2:Y:S04]  /*37fc0*/  LDL.LU R237, [R1+0x94] ;  /* 0x0000940001ed7983 */ /* 0x000ea80000300800 */
[----:B------:R-:W2:Y:S01]  /*37fd0*/  LDL.LU R238, [R1+0x98] ;  /* 0x0000980001ee7983 */ /* 0x000ea20000300800 */
[----:B------:R-:W-:-:S03]  /*37fe0*/  MOV R104, R88 ;  /* 0x0000005800687202 */ /* 0x000fc60000000f00 */
[----:B------:R-:W2:Y:S01]  /*37ff0*/  LDL.LU R239, [R1+0x9c] ;  /* 0x00009c0001ef7983 */ /* 0x000ea20000300800 */
[----:B------:R-:W-:Y:S01]  /*38000*/  IMAD.MOV.U32 R105, RZ, RZ, R89 ;  /* 0x000000ffff697224 */ /* 0x000fe200078e0059 */
[----:B------:R-:W-:Y:S02]  /*38010*/  MOV R106, R90 ;  /* 0x0000005a006a7202 */ /* 0x000fe40000000f00 */
[----:B------:R-:W2:Y:S01]  /*38020*/  LDL.LU R244, [R1+0x20] ;  /* 0x0000200001f47983 */ /* 0x000ea20000300800 */
[----:B------:R-:W-:-:S03]  /*38030*/  IMAD.MOV.U32 R107, RZ, RZ, R91 ;  /* 0x000000ffff6b7224 */ /* 0x000fc600078e005b */
[----:B------:R-:W2:Y:S01]  /*38040*/  LDL.LU R245, [R1+0x24] ;  /* 0x0000240001f57983 */ /* 0x000ea20000300800 */
[C---:B------:R-:W-:Y:S03]  /*38050*/  HMMA.1688.F32.TF32 R88, R180.reuse, R120, R248 ;  /* 0x00000078b458723c */ /* 0x040fe600000810f8 */
[----:B------:R-:W2:Y:S04]  /*38060*/  LDL.LU R246, [R1+0x28] ;  /* 0x0000280001f67983 */ /* 0x000ea80000300800 */
[----:B------:R-:W2:Y:S04]  /*38070*/  LDL.LU R247, [R1+0x2c] ;  /* 0x00002c0001f77983 */ /* 0x000ea80000300800 */
[----:B------:R-:W2:Y:S04]  /*38080*/  LDL.LU R248, [R1+0x10] ;  /* 0x0000100001f87983 */ /* 0x000ea80000300800 */
[----:B------:R-:W2:Y:S04]  /*38090*/  LDL.LU R249, [R1+0x14] ;  /* 0x0000140001f97983 */ /* 0x000ea80000300800 */
[----:B------:R-:W2:Y:S01]  /*380a0*/  LDL.LU R250, [R1+0x18] ;  /* 0x0000180001fa7983 */ /* 0x000ea20000300800 */
[----:B------:R-:W-:Y:S01]  /*380b0*/  MOV R251, R252 ;  /* 0x000000fc00fb7202 */ /* 0x000fe20000000f00 */
[----:B------:R-:W-:Y:S07]  /*380c0*/  HMMA.1688.F32.TF32 R188, R180, R132, R188 ;  /* 0x00000084b4bc723c */ /* 0x000fee00000810bc */
[----:B------:R-:W-:Y:S01]  /*380d0*/  IMAD.MOV.U32 R180, RZ, RZ, R91 ;  /* 0x000000ffffb47224 */ /* 0x000fe200078e005b */
[----:B------:R-:W-:Y:S01]  /*380e0*/  MOV R183, R88 ;  /* 0x0000005800b77202 */ /* 0x000fe20000000f00 */
[----:B------:R-:W-:Y:S01]  /*380f0*/  IMAD.MOV.U32 R182, RZ, RZ, R89 ;  /* 0x000000ffffb67224 */ /* 0x000fe200078e0059 */
[----:B------:R-:W-:Y:S01]  /*38100*/  MOV R181, R90 ;  /* 0x0000005a00b57202 */ /* 0x000fe20000000f00 */
[C---:B---3--:R-:W-:Y:S06]  /*38110*/  HMMA.1688.F32.TF32 R156, R176.reuse, R128, R156 ;  /* 0x00000080b09c723c */ /* 0x048fec000008109c */
[C---:B----4-:R-:W-:Y:S06]  /*38120*/  HMMA.1688.F32.TF32 R112, R176.reuse, R140, R112 ;  /* 0x0000008cb070723c */ /* 0x050fec0000081070 */
[C---:B--2---:R-:W-:Y:S06]  /*38130*/  HMMA.1688.F32.TF32 R192, R176.reuse, R136, R192 ;  /* 0x00000088b0c0723c */ /* 0x044fec00000810c0 */
[C---:B------:R-:W-:Y:S06]  /*38140*/  HMMA.1688.F32.TF32 R236, R176.reuse, R148, R236 ;  /* 0x00000094b0ec723c */ /* 0x040fec00000810ec */
[C---:B------:R-:W-:Y:S06]  /*38150*/  HMMA.1688.F32.TF32 R244, R176.reuse, R144, R244 ;  /* 0x00000090b0f4723c */ /* 0x040fec00000810f4 */
[----:B------:R-:W-:Y:S01]  /*38160*/  HMMA.1688.F32.TF32 R248, R176, R124, R248 ;  /* 0x0000007cb0f8723c */ /* 0x000fe200000810f8 */
[----:B------:R-:W-:Y:S01]  /*38170*/  IMAD.MOV.U32 R91, RZ, RZ, R158 ;  /* 0x000000ffff5b7224 */ /* 0x000fe200078e009e */
[----:B------:R-:W-:Y:S01]  /*38180*/  MOV R93, R159 ;  /* 0x0000009f005d7202 */ /* 0x000fe20000000f00 */
[----:B------:R-:W-:Y:S01]  /*38190*/  IMAD.MOV.U32 R89, RZ, RZ, R156 ;  /* 0x000000ffff597224 */ /* 0x000fe200078e009c */
[----:B------:R-:W-:Y:S01]  /*381a0*/  MOV R90, R157 ;  /* 0x0000009d005a7202 */ /* 0x000fe20000000f00 */
[----:B------:R-:W2:Y:S01]  /*381b0*/  LDL.LU.64 R158, [R1+0x1930] ;  /* 0x00193000019e7983 */ /* 0x000ea20000300a00 */
[----:B------:R-:W-:Y:S01]  /*381c0*/  IMAD.MOV.U32 R92, RZ, RZ, R114 ;  /* 0x000000ffff5c7224 */ /* 0x000fe200078e0072 */
[----:B------:R-:W-:Y:S01]  /*381d0*/  MOV R88, R115 ;  /* 0x0000007300587202 */ /* 0x000fe20000000f00 */
[----:B------:R-:W-:Y:S01]  /*381e0*/  IMAD.MOV.U32 R114, RZ, RZ, R194 ;  /* 0x000000ffff727224 */ /* 0x000fe200078e00c2 */
[----:B------:R-:W2:Y:S01]  /*381f0*/  LDL.LU.64 R156, [R1+0x1928] ;  /* 0x00192800019c7983 */ /* 0x000ea20000300a00 */
[----:B------:R-:W-:-:S02]  /*38200*/  MOV R115, R195 ;  /* 0x000000c300737202 */ /* 0x000fc40000000f00 */
[----:B------:R-:W-:Y:S01]  /*38210*/  IMAD.MOV.U32 R201, RZ, RZ, R238 ;  /* 0x000000ffffc97224 */ /* 0x000fe200078e00ee */
[----:B------:R-:W-:Y:S01]  /*38220*/  MOV R119, R239 ;  /* 0x000000ef00777202 */ /* 0x000fe20000000f00 */
[----:B------:R-:W-:Y:S01]  /*38230*/  IMAD.MOV.U32 R194, RZ, RZ, R237 ;  /* 0x000000ffffc27224 */ /* 0x000fe200078e00ed */
[----:B------:R-:W-:Y:S01]  /*38240*/  MOV R195, R236 ;  /* 0x000000ec00c37202 */ /* 0x000fe20000000f00 */
[----:B------:R-:W3:Y:S02]  /*38250*/  LDL.LU.64 R238, [R1+0x1920] ;  /* 0x0019200001ee7983 */ /* 0x000ee40000300a00 */
[----:B------:R-:W-:Y:S01]  /*38260*/  IMAD.MOV.U32 R210, RZ, RZ, R247 ;  /* 0x000000ffffd27224 */ /* 0x000fe200078e00f7 */
[----:B------:R-:W-:Y:S01]  /*38270*/  MOV R203, R245 ;  /* 0x000000f500cb7202 */ /* 0x000fe20000000f00 */
[----:B------:R-:W-:Y:S01]  /*38280*/  IMAD.MOV.U32 R202, RZ, RZ, R246 ;  /* 0x000000ffffca7224 */ /* 0x000fe200078e00f6 */
[----:B------:R-:W3:Y:S01]  /*38290*/  LDL.LU.64 R236, [R1+0x1918] ;  /* 0x0019180001ec7983 */ /* 0x000ee20000300a00 */
[----:B------:R-:W-:-:S03]  /*382a0*/  MOV R43, R244 ;  /* 0x000000f4002b7202 */ /* 0x000fc60000000f00 */
[----:B------:R-:W4:Y:S01]  /*382b0*/  LDL.LU.64 R246, [R1+0x1910] ;  /* 0x0019100001f67983 */ /* 0x000f220000300a00 */
[----:B------:R-:W-:Y:S01]  /*382c0*/  IMAD.MOV.U32 R211, RZ, RZ, R250 ;  /* 0x000000ffffd37224 */ /* 0x000fe200078e00fa */
[----:B------:R-:W-:Y:S01]  /*382d0*/  MOV R37, R251 ;  /* 0x000000fb00257202 */ /* 0x000fe20000000f00 */
[----:B------:R-:W-:Y:S01]  /*382e0*/  IMAD.MOV.U32 R38, RZ, RZ, R248 ;  /* 0x000000ffff267224 */ /* 0x000fe200078e00f8 */
[----:B------:R-:W4:Y:S01]  /*382f0*/  LDL.LU.64 R244, [R1+0x1908] ;  /* 0x0019080001f47983 */ /* 0x000f220000300a00 */
[----:B------:R-:W-:-:S03]  /*38300*/  MOV R39, R249 ;  /* 0x000000f900277202 */ /* 0x000fc60000000f00 */
[----:B------:R-:W2:Y:S04]  /*38310*/  LDL.LU.64 R250, [R1+0x1900] ;  /* 0x0019000001fa7983 */ /* 0x000ea80000300a00 */
[----:B------:R-:W2:Y:S01]  /*38320*/  LDL.LU.64 R248, [R1+0x18f8] ;  /* 0x0018f80001f87983 */ /* 0x000ea20000300a00 */
[----:B------:R-:W-:-:S15]  /*38330*/  HMMA.1688.F32.TF32 R28, R176, R132, R28 ;  /* 0x00000084b01c723c */ /* 0x000fde000008101c */
[----:B------:R-:W-:-:S09]  /*38340*/  NOP ;  /* 0x0000000000007918 */ /* 0x000fd20000000000 */
[----:B------:R-:W-:Y:S01]  /*38350*/  IMAD.MOV.U32 R94, RZ, RZ, R28 ;  /* 0x000000ffff5e7224 */ /* 0x000fe200078e001c */
[----:B------:R-:W-:Y:S01]  /*38360*/  MOV R95, R29 ;  /* 0x0000001d005f7202 */ /* 0x000fe20000000f00 */
[----:B------:R-:W-:Y:S01]  /*38370*/  IMAD.MOV.U32 R110, RZ, RZ, R30 ;  /* 0x000000ffff6e7224 */ /* 0x000fe200078e001e */
[----:B------:R-:W-:Y:S01]  /*38380*/  MOV R111, R31 ;  /* 0x0000001f006f7202 */ /* 0x000fe20000000f00 */
[----:B------:R-:W-:Y:S01]  /*38390*/  IMAD.MOV.U32 R28, RZ, RZ, R5 ;  /* 0x000000ffff1c7224 */ /* 0x000fe200078e0005 */
[----:B------:R-:W-:Y:S01]  /*383a0*/  MOV R29, R4 ;  /* 0x00000004001d7202 */ /* 0x000fe20000000f00 */
[----:B------:R-:W-:Y:S01]  /*383b0*/  IMAD.MOV.U32 R30, RZ, RZ, R3 ;  /* 0x000000ffff1e7224 */ /* 0x000fe200078e0003 */
[----:B------:R-:W-:-:S07]  /*383c0*/  MOV R31, R2 ;  /* 0x00000002001f7202 */ /* 0x000fce0000000f00 */
        /* <DEDUP_REMOVED lines=10> */
[C---:B----4-:R-:W-:Y:S06]  /*38470*/  HMMA.1688.F32.TF32 R244, R152.reuse, R128, R244 ;  /* 0x0000008098f4723c */ /* 0x050fec00000810f4 */
[C---:B--2---:R-:W-:Y:S06]  /*38480*/  HMMA.1688.F32.TF32 R28, R152.reuse, R132, R248 ;  /* 0x00000084981c723c */ /* 0x044fec00000810f8 */
[----:B------:R-:W-:-:S15]  /*38490*/  HMMA.1688.F32.TF32 R156, R152, R136, R156 ;  /* 0x00000088989c723c */ /* 0x000fde000008109c */
[----:B------:R-:W-:-:S03]  /*384a0*/  NOP ;  /* 0x0000000000007918 */ /* 0x000fc60000000000 */
[----:B------:R-:W-:Y:S01]  /*384b0*/  IMAD.MOV.U32 R179, RZ, RZ, R29 ;  /* 0x000000ffffb37224 */ /* 0x000fe200078e001d */
[----:B------:R-:W-:Y:S01]  /*384c0*/  MOV R178, R30 ;  /* 0x0000001e00b27202 */ /* 0x000fe20000000f00 */
[----:B------:R-:W-:Y:S01]  /*384d0*/  IMAD.MOV.U32 R177, RZ, RZ, R28 ;  /* 0x000000ffffb17224 */ /* 0x000fe200078e001c */
[----:B------:R-:W-:Y:S01]  /*384e0*/  MOV R35, R31 ;  /* 0x0000001f00237202 */ /* 0x000fe20000000f00 */
[----:B------:R-:W-:Y:S01]  /*384f0*/  IMAD.MOV.U32 R28, RZ, RZ, R245 ;  /* 0x000000ffff1c7224 */ /* 0x000fe200078e00f5 */
[----:B------:R-:W-:Y:S01]  /*38500*/  MOV R29, R246 ;  /* 0x000000f6001d7202 */ /* 0x000fe20000000f00 */
[----:B------:R-:W-:Y:S01]  /*38510*/  IMAD.MOV.U32 R30, RZ, RZ, R247 ;  /* 0x000000ffff1e7224 */ /* 0x000fe200078e00f7 */
[----:B------:R-:W-:Y:S02]  /*38520*/  MOV R31, R244 ;  /* 0x000000f4001f7202 */ /* 0x000fe40000000f00 */
[----:B---3--:R-:W-:Y:S01]  /*38530*/  HMMA.1688.F32.TF32 R244, R152, R140, R236 ;  /* 0x0000008c98f4723c */ /* 0x008fe200000810ec */
[----:B------:R-:W-:-:S06]  /*38540*/  IMAD.MOV.U32 R248, RZ, RZ, R158 ;  /* 0x000000fffff87224 */ /* 0x000fcc00078e009e */
[----:B------:R-:W-:Y:S02]  /*38550*/  IMAD.MOV.U32 R238, RZ, RZ, R177 ;  /* 0x000000ffffee7224 */ /* 0x000fe400078e00b1 */
[----:B------:R-:W-:-:S15]  /*38560*/  IMAD.MOV.U32 R177, RZ, RZ, R195 ;  /* 0x000000ffffb17224 */ /* 0x000fde00078e00c3 */
[----:B------:R-:W-:Y:S01]  /*38570*/  IMAD.MOV.U32 R193, RZ, RZ, R246 ;  /* 0x000000ffffc17224 */ /* 0x000fe200078e00f6 */
[----:B------:R-:W-:Y:S01]  /*38580*/  MOV R192, R245 ;  /* 0x000000f500c07202 */ /* 0x000fe20000000f00 */
[----:B------:R-:W-:Y:S01]  /*38590*/  IMAD.MOV.U32 R237, RZ, RZ, R247 ;  /* 0x000000ffffed7224 */ /* 0x000fe200078e00f7 */
[----:B------:R-:W-:Y:S01]  /*385a0*/  MOV R247, R159 ;  /* 0x0000009f00f77202 */ /* 0x000fe20000000f00 */
[----:B------:R-:W-:Y:S01]  /*385b0*/  IMAD.MOV.U32 R246, RZ, RZ, R157 ;  /* 0x000000fffff67224 */ /* 0x000fe200078e009d */
[----:B------:R-:W-:Y:S02]  /*385c0*/  MOV R245, R156 ;  /* 0x0000009c00f57202 */ /* 0x000fe40000000f00 */
[----:B------:R-:W-:Y:S01]  /*385d0*/  HMMA.1688.F32.TF32 R156, R152, R148, R160 ;  /* 0x00000094989c723c */ /* 0x000fe200000810a0 */
[----:B------:R-:W-:Y:S02]  /*385e0*/  MOV R236, R244 ;  /* 0x000000f400ec7202 */ /* 0x000fe40000000f00 */
[----:B------:R-:W-:-:S03]  /*385f0*/  MOV R244, R178 ;  /* 0x000000b200f47202 */ /* 0x000fc60000000f00 */
[----:B------:R-:W-:Y:S01]  /*38600*/  HMMA.1688.F32.TF32 R160, R152, R144, R164 ;  /* 0x0000009098a0723c */ /* 0x000fe200000810a4 */
[----:B------:R-:W-:-:S05]  /*38610*/  MOV R178, R194 ;  /* 0x000000c200b27202 */ /* 0x000fca0000000f00 */
[----:B------:R-:W-:Y:S07]  /*38620*/  HMMA.1688.F32.TF32 R164, R152, R124, R168 ;  /* 0x0000007c98a4723c */ /* 0x000fee00000810a8 */
[----:B------:R-:W-:Y:S01]  /*38630*/  MOV R170, R192 ;  /* 0x000000c000aa7202 */ /* 0x000fe20000000f00 */
[----:B------:R-:W-:Y:S01]  /*38640*/  IMAD.MOV.U32 R171, RZ, RZ, R193 ;  /* 0x000000ffffab7224 */ /* 0x000fe200078e00c1 */
[----:B------:R-:W2:Y:S04]  /*38650*/  LDL.LU R192, [R1+0x220] ;  /* 0x0002200001c07983 */ /* 0x000ea80000300800 */
[----:B------:R-:W2:Y:S04]  /*38660*/  LDL.LU R193, [R1+0x224] ;  /* 0x0002240001c17983 */ /* 0x000ea80000300800 */
[----:B------:R-:W2:Y:S04]  /*38670*/  LDL.LU R194, [R1+0x228] ;  /* 0x0002280001c27983 */ /* 0x000ea80000300800 */
[----:B------:R-:W2:Y:S01]  /*38680*/  LDL.LU R195, [R1+0x22c] ;  /* 0x00022c0001c37983 */ /* 0x000ea20000300800 */
[----:B------:R-:W-:-:S02]  /*38690*/  IMAD.MOV.U32 R3, RZ, RZ, R159 ;  /* 0x000000ffff037224 */ /* 0x000fc400078e009f */
[----:B------:R-:W-:Y:S01]  /*386a0*/  IMAD.MOV.U32 R159, RZ, RZ, R162 ;  /* 0x000000ffff9f7224 */ /* 0x000fe200078e00a2 */
[----:B------:R-:W-:Y:S01]  /*386b0*/  MOV R2, R156 ;  /* 0x0000009c00027202 */ /* 0x000fe20000000f00 */
[----:B------:R-:W-:Y:S01]  /*386c0*/  IMAD.MOV.U32 R5, RZ, RZ, R157 ;  /* 0x000000ffff057224 */ /* 0x000fe200078e009d */
[----:B------:R-:W-:Y:S01]  /*386d0*/  MOV R252, R164 ;  /* 0x000000a400fc7202 */ /* 0x000fe20000000f00 */
[----:B------:R-:W-:Y:S01]  /*386e0*/  IMAD.MOV.U32 R168, RZ, RZ, R159 ;  /* 0x000000ffffa87224 */ /* 0x000fe200078e009f */
[----:B------:R-:W-:Y:S01]  /*386f0*/  LOP3.LUT R159, R0, 0x60, RZ, 0x3c, !PT ;  /* 0x00000060009f7812 */ /* 0x000fe200078e3cff */
[----:B------:R-:W-:Y:S01]  /*38700*/  IMAD.MOV.U32 R250, RZ, RZ, R203 ;  /* 0x000000fffffa7224 */ /* 0x000fe200078e00cb */
[----:B------:R-:W-:Y:S01]  /*38710*/  MOV R156, R161 ;  /* 0x000000a1009c7202 */ /* 0x000fe20000000f00 */
[----:B------:R-:W-:Y:S01]  /*38720*/  IMAD.MOV.U32 R157, RZ, RZ, R160 ;  /* 0x000000ffff9d7224 */ /* 0x000fe200078e00a0 */
[----:B------:R-:W-:Y:S01]  /*38730*/  MOV R160, R166 ;  /* 0x000000a600a07202 */ /* 0x000fe20000000f00 */
[----:B------:R-:W-:Y:S01]  /*38740*/  IMAD.MOV.U32 R161, RZ, RZ, R167 ;  /* 0x000000ffffa17224 */ /* 0x000fe200078e00a7 */
[----:B------:R-:W-:Y:S01]  /*38750*/  LDS R164, [R7+UR7+0xe080] ;  /* 0x00e0800707a47984 */ /* 0x000fe20008000800 */
[----:B------:R-:W-:-:S03]  /*38760*/  IMAD.MOV.U32 R203, RZ, RZ, R165 ;  /* 0x000000ffffcb7224 */ /* 0x000fc600078e00a5 */
[----:B------:R-:W-:Y:S04]  /*38770*/  LDS R166, [R7+UR7+0xe880] ;  /* 0x00e8800707a67984 */ /* 0x000fe80008000800 */
[----:B------:R-:W-:Y:S04]  /*38780*/  LDS R165, [R159+UR7+0xe080] ;  /* 0x00e080079fa57984 */ /* 0x000fe80008000800 */
[----:B------:R-:W2:Y:S01]  /*38790*/  LDS R167, [R159+UR7+0xe880] ;  /* 0x00e880079fa77984 */ /* 0x000ea20008000800 */
[----:B------:R-:W-:Y:S01]  /*387a0*/  HMMA.1688.F32.TF32 R152, R152, R120, R172 ;  /* 0x000000789898723c */ /* 0x000fe200000810ac */
[----:B------:R-:W-:Y:S01]  /*387b0*/  IMAD.MOV.U32 R239, RZ, RZ, R179 ;  /* 0x000000ffffef7224 */ /* 0x000fe200078e00b3 */
[----:B------:R-:W-:Y:S01]  /*387c0*/  MOV R251, R202 ;  /* 0x000000ca00fb7202 */ /* 0x000fe20000000f00 */
[----:B------:R-:W-:Y:S01]  /*387d0*/  IMAD.MOV.U32 R249, RZ, RZ, R211 ;  /* 0x000000fffff97224 */ /* 0x000fe200078e00d3 */
[----:B------:R-:W-:Y:S01]  /*387e0*/  MOV R176, R210 ;  /* 0x000000d200b07202 */ /* 0x000fe20000000f00 */
[----:B------:R-:W-:Y:S01]  /*387f0*/  LDS R162, [R0+UR7+0xe900] ;  /* 0x00e9000700a27984 */ /* 0x000fe20008000800 */
[----:B--2---:R-:W-:-:S15]  /*38800*/  HMMA.1688.F32.TF32 R192, R164, R132, R192 ;  /* 0x00000084a4c0723c */ /* 0x004fde00000810c0 */
[----:B------:R-:W-:-:S08]  /*38810*/  NOP ;  /* 0x0000000000007918 */ /* 0x000fd00000000000 */
[----:B------:R-:W-:Y:S04]  /*38820*/  STL.64 [R1+0x240], R192 ;  /* 0x000240c001007387 */ /* 0x000fe80000100a00 */
[----:B------:R1:W-:Y:S04]  /*38830*/  STL.64 [R1+0x248], R194 ;  /* 0x000248c201007387 */ /* 0x0003e80000100a00 */
[----:B-1----:R-:W2:Y:S04]  /*38840*/  LDL.LU.64 R194, [R1+0x18f0] ;  /* 0x0018f00001c27983 */ /* 0x002ea80000300a00 */
[----:B------:R-:W2:Y:S01]  /*38850*/  LDL.LU.64 R192, [R1+0x18e8] ;  /* 0x0018e80001c07983 */ /* 0x000ea20000300a00 */
[----:B------:R-:W-:Y:S01]  /*38860*/  MOV R179, R201 ;  /* 0x000000c900b37202 */ /* 0x000fe20000000f00 */
[----:B------:R-:W-:Y:S01]  /*38870*/  IMAD.MOV.U32 R201, RZ, RZ, R154 ;  /* 0x000000ffffc97224 */ /* 0x000fe200078e009a */
[----:B------:R-:W-:Y:S01]  /*38880*/  MOV R202, R155 ;  /* 0x0000009b00ca7202 */ /* 0x000fe20000000f00 */
[----:B------:R-:W-:Y:S01]  /*38890*/  HMMA.1688.F32.TF32 R196, R164, R140, R196 ;  /* 0x0000008ca4c4723c */ /* 0x000fe200000810c4 */
[----:B------:R-:W-:Y:S01]  /*388a0*/  IMAD.MOV.U32 R210, RZ, RZ, R152 ;  /* 0x000000ffffd27224 */ /* 0x000fe200078e0098 */
[----:B------:R-:W-:-:S04]  /*388b0*/  MOV R211, R153 ;  /* 0x0000009900d37202 */ /* 0x000fc80000000f00 */
[----:B------:R-:W-:Y:S01]  /*388c0*/  HMMA.1688.F32.TF32 R204, R164, R148, R204 ;  /* 0x00000094a4cc723c */ /* 0x000fe200000810cc */
[----:B------:R-:W-:Y:S01]  /*388d0*/  MOV R4, R158 ;  /* 0x0000009e00047202 */ /* 0x000fe20000000f00 */
[----:B------:R-:W-:-:S04]  /*388e0*/  IMAD.MOV.U32 R173, RZ, RZ, R161 ;  /* 0x000000ffffad7224 */ /* 0x000fc800078e00a1 */
[----:B--2---:R-:W-:Y:S01]  /*388f0*/  HMMA.1688.F32.TF32 R192, R164, R128, R192 ;  /* 0x00000080a4c0723c */ /* 0x004fe200000810c0 */
[----:B------:R-:W-:Y:S01]  /*38900*/  MOV R158, R163 ;  /* 0x000000a3009e7202 */ /* 0x000fe20000000f00 */
[----:B------:R-:W-:Y:S01]  /*38910*/  LDS R161, [R6+UR7+0xe100] ;  /* 0x00e1000706a17984 */ /* 0x000fe20008000800 */
[----:B------:R-:W-:-:S03]  /*38920*/  MOV R172, R160 ;  /* 0x000000a000ac7202 */ /* 0x000fc60000000f00 */
[----:B------:R-:W-:Y:S04]  /*38930*/  LDS R160, [R0+UR7+0xe100] ;  /* 0x00e1000700a07984 */ /* 0x000fe80008000800 */
[----:B------:R-:W1:Y:S01]  /*38940*/  LDS R163, [R6+UR7+0xe900] ;  /* 0x00e9000706a37984 */ /* 0x000e620008000800 */
[----:B------:R-:W-:Y:S01]  /*38950*/  IMAD.MOV.U32 R174, RZ, RZ, R157 ;  /* 0x000000ffffae7224 */ /* 0x000fe200078e009d */
[----:B------:R-:W-:Y:S02]  /*38960*/  MOV R175, R156 ;  /* 0x0000009c00af7202 */ /* 0x000fe40000000f00 */
[----:B------:R-:W-:Y:S04]  /*38970*/  LDS R152, [R0+UR7+0xe180] ;  /* 0x00e1800700987984 */ /* 0x000fe80008000800 */
[----:B------:R-:W-:Y:S04]  /*38980*/  LDS R154, [R0+UR7+0xe980] ;  /* 0x00e98007009a7984 */ /* 0x000fe80008000800 */
[----:B------:R-:W-:Y:S04]  /*38990*/  LDS R153, [R6+UR7+0xe180] ;  /* 0x00e1800706997984 */ /* 0x000fe80008000800 */
[----:B------:R2:W-:Y:S04]  /*389a0*/  STL.64 [R1+0x230], R192 ;  /* 0x000230c001007387 */ /* 0x0005e80000100a00 */
[----:B------:R3:W-:Y:S01]  /*389b0*/  STL.64 [R1+0x238], R194 ;  /* 0x000238c201007387 */ /* 0x0007e20000100a00 */
[----:B------:R-:W-:-:S03]  /*389c0*/  MOV R169, R158 ;  /* 0x0000009e00a97202 */ /* 0x000fc60000000f00 */
[----:B------:R-:W-:Y:S01]  /*389d0*/  LDS R157, [R159+UR7+0xe100] ;  /* 0x00e100079f9d7984 */ /* 0x000fe20008000800 */
[----:B--2---:R-:W-:Y:S01]  /*389e0*/  IMAD.MOV.U32 R192, RZ, RZ, R201 ;  /* 0x000000ffffc07224 */ /* 0x004fe200078e00c9 */
[----:B------:R-:W-:Y:S02]  /*389f0*/  MOV R193, R202 ;  /* 0x000000ca00c17202 */ /* 0x000fe40000000f00 */
[----:B------:R-:W2:Y:S01]  /*38a00*/  LDL.LU R201, [R1+0x18e4] ;  /* 0x0018e40001c97983 */ /* 0x000ea20000300800 */
[----:B---3--:R-:W-:-:S03]  /*38a10*/  IMAD.MOV.U32 R195, RZ, RZ, R203 ;  /* 0x000000ffffc37224 */ /* 0x008fc600078e00cb */
[----:B------:R-:W2:Y:S04]  /*38a20*/  LDL.LU R202, [R1+0x18e0] ;  /* 0x0018e00001ca7983 */ /* 0x000ea80000300800 */
[----:B------:R-:W2:Y:S01]  /*38a30*/  LDL.LU R203, [R1+0x18dc] ;  /* 0x0018dc0001cb7983 */ /* 0x000ea20000300800 */
[----:B------:R-:W-:Y:S01]  /*38a40*/  MOV R194, R252 ;  /* 0x000000fc00c27202 */ /* 0x000fe20000000f00 */
[----:B------:R-:W-:Y:S02]  /*38a50*/  IMAD.MOV.U32 R252, RZ, RZ, R199 ;  /* 0x000000fffffc7224 */ /* 0x000fe400078e00c7 */
[----:B------:R-:W-:Y:S01]  /*38a60*/  STL.64 [R1+0x220], R196 ;  /* 0x000220c401007387 */ /* 0x000fe20000100a00 */
[----:B------:R-:W-:-:S03]  /*38a70*/  IMAD.MOV.U32 R199, RZ, RZ, R211 ;  /* 0x000000ffffc77224 */ /* 0x000fc600078e00d3 */
[----:B------:R3:W-:Y:S04]  /*38a80*/  STL [R1+0x228], R198 ;  /* 0x000228c601007387 */ /* 0x0007e80000100800 */
[----:B------:R-:W-:Y:S04]  /*38a90*/  LDS R156, [R7+UR7+0xe100] ;  /* 0x00e10007079c7984 */ /* 0x000fe80008000800 */
[----:B------:R-:W-:Y:S01]  /*38aa0*/  LDS R158, [R7+UR7+0xe900] ;  /* 0x00e90007079e7984 */ /* 0x000fe20008000800 */
[----:B---3--:R-:W-:-:S03]  /*38ab0*/  MOV R198, R210 ;  /* 0x000000d200c67202 */ /* 0x008fc60000000f00 */
[----:B------:R-:W3:Y:S04]  /*38ac0*/  LDL.LU R210, [R1+0x18d8] ;  /* 0x0018d80001d27983 */ /* 0x000ee80000300800 */
[----:B------:R-:W3:Y:S04]  /*38ad0*/  LDL.LU R211, [R1+0x18d4] ;  /* 0x0018d40001d37983 */ /* 0x000ee80000300800 */
[----:B------:R4:W-:Y:S04]  /*38ae0*/  STL [R1+0x17d4], R252 ;  /* 0x0017d4fc01007387 */ /* 0x0009e80000100800 */
[----:B------:R-:W-:Y:S04]  /*38af0*/  STL.64 [R1+0x140], R204 ;  /* 0x000140cc01007387 */ /* 0x000fe80000100a00 */
[----:B------:R-:W1:Y:S01]  /*38b00*/  LDS R159, [R159+UR7+0xe900] ;  /* 0x00e900079f9f7984 */ /* 0x000e620008000800 */
[----:B----4-:R-:W-:Y:S01]  /*38b10*/  MOV R252, R207 ;  /* 0x000000cf00fc7202 */ /* 0x010fe20000000f00 */
        /* <DEDUP_REMOVED lines=8> */
[----:B------:R-:W4:Y:S01]  /*38ba0*/  LDS R155, [R6+UR7+0xe980] ;  /* 0x00e98007069b7984 */ /* 0x000f220008000800 */
[----:B--2---:R-:W-:-:S15]  /*38bb0*/  HMMA.1688.F32.TF32 R200, R164, R136, R200 ;  /* 0x00000088a4c8723c */ /* 0x004fde00000810c8 */
[----:B------:R-:W-:-:S08]  /*38bc0*/  NOP ;  /* 0x0000000000007918 */ /* 0x000fd00000000000 */
[----:B------:R-:W-:Y:S04]  /*38bd0*/  STL.64 [R1+0x1d0], R200 ;  /* 0x0001d0c801007387 */ /* 0x000fe80000100a00 */
[----:B------:R2:W-:Y:S04]  /*38be0*/  STL.64 [R1+0x1d8], R202 ;  /* 0x0001d8ca01007387 */ /* 0x0005e80000100a00 */
[----:B------:R3:W-:Y:S01]  /*38bf0*/  STL [R1+0x148], R206 ;  /* 0x000148ce01007387 */ /* 0x0007e20000100800 */
[C---:B--2---:R-:W-:Y:S06]  /*38c00*/  HMMA.1688.F32.TF32 R200, R164.reuse, R124, R212 ;  /* 0x0000007ca4c8723c */ /* 0x044fec00000810d4 */
[C---:B---3--:R-:W-:Y:S06]  /*38c10*/  HMMA.1688.F32.TF32 R204, R164.reuse, R144, R208 ;  /* 0x00000090a4cc723c */ /* 0x048fec00000810d0 */
[----:B------:R-:W-:-:S15]  /*38c20*/  HMMA.1688.F32.TF32 R164, R164, R120, R216 ;  /* 0x00000078a4a4723c */ /* 0x000fde00000810d8 */
[----:B------:R-:W-:-:S09]  /*38c30*/  NOP ;  /* 0x0000000000007918 */ /* 0x000fd20000000000 */
[----:B------:R-:W-:Y:S01]  /*38c40*/  IMAD.MOV.U32 R219, RZ, RZ, R164 ;  /* 0x000000ffffdb7224 */ /* 0x000fe200078e00a4 */
[----:B------:R-:W-:Y:S01]  /*38c50*/  MOV R218, R165 ;  /* 0x000000a500da7202 */ /* 0x000fe20000000f00 */
[----:B------:R-:W-:Y:S01]  /*38c60*/  IMAD.MOV.U32 R217, RZ, RZ, R166 ;  /* 0x000000ffffd97224 */ /* 0x000fe200078e00a6 */
[----:B------:R-:W-:Y:S02]  /*38c70*/  MOV R216, R167 ;  /* 0x000000a700d87202 */ /* 0x000fe40000000f00 */
[----:B-1----:R-:W-:-:S15]  /*38c80*/  HMMA.1688.F32.TF32 R164, R160, R132, R220 ;  /* 0x00000084a0a4723c */ /* 0x002fde00000810dc */
[----:B------:R-:W-:-:S09]  /*38c90*/  NOP ;  /* 0x0000000000007918 */ /* 0x000fd20000000000 */
[----:B------:R-:W-:Y:S01]  /*38ca0*/  IMAD.MOV.U32 R211, RZ, RZ, R164 ;  /* 0x000000ffffd37224 */ /* 0x000fe200078e00a4 */
[----:B------:R-:W-:Y:S01]  /*38cb0*/  MOV R210, R165 ;  /* 0x000000a500d27202 */ /* 0x000fe20000000f00 */
[----:B------:R-:W-:Y:S01]  /*38cc0*/  IMAD.MOV.U32 R209, RZ, RZ, R166 ;  /* 0x000000ffffd17224 */ /* 0x000fe200078e00a6 */
[----:B------:R-:W-:Y:S02]  /*38cd0*/  MOV R208, R167 ;  /* 0x000000a700d07202 */ /* 0x000fe40000000f00 */
[----:B------:R-:W-:Y:S01]  /*38ce0*/  HMMA.1688.F32.TF32 R164, R160, R128, R224 ;  /* 0x00000080a0a4723c */ /* 0x000fe200000810e0 */
[----:B------:R1:W-:Y:S01]  /*38cf0*/  STL [R1+0x17d8], R252 ;  /* 0x0017d8fc01007387 */ /* 0x0003e20000100800 */
[----:B------:R-:W-:Y:S01]  /*38d00*/  MOV R212, R203 ;  /* 0x000000cb00d47202 */ /* 0x000fe20000000f00 */
[----:B------:R-:W-:Y:S01]  /*38d10*/  IMAD.MOV.U32 R213, RZ, RZ, R202 ;  /* 0x000000ffffd57224 */ /* 0x000fe200078e00ca */
[----:B------:R-:W-:Y:S01]  /*38d20*/  MOV R214, R201 ;  /* 0x000000c900d67202 */ /* 0x000fe20000000f00 */
[----:B------:R-:W-:-:S15]  /*38d30*/  IMAD.MOV.U32 R215, RZ, RZ, R200 ;  /* 0x000000ffffd77224 */ /* 0x000fde00078e00c8 */
[----:B------:R-:W-:-:S04]  /*38d40*/  NOP ;  /* 0x0000000000007918 */ /* 0x000fc80000000000 */
[----:B-1----:R-:W-:Y:S01]  /*38d50*/  IMAD.MOV.U32 R252, RZ, RZ, R164 ;  /* 0x000000fffffc7224 */ /* 0x002fe200078e00a4 */
[----:B------:R-:W-:Y:S01]  /*38d60*/  MOV R223, R165 ;  /* 0x000000a500df7202 */ /* 0x000fe20000000f00 */
[----:B------:R-:W-:Y:S01]  /*38d70*/  IMAD.MOV.U32 R222, RZ, RZ, R166 ;  /* 0x000000ffffde7224 */ /* 0x000fe200078e00a6 */
[----:B------:R-:W-:Y:S02]  /*38d80*/  MOV R220, R167 ;  /* 0x000000a700dc7202 */ /* 0x000fe40000000f00 */
[----:B------:R-:W-:Y:S01]  /*38d90*/  HMMA.1688.F32.TF32 R164, R160, R140, R228 ;  /* 0x0000008ca0a4723c */ /* 0x000fe200000810e4 */
[----:B------:R-:W-:Y:S04]  /*38da0*/  STL.64 [R1+0xb0], R204 ;  /* 0x0000b0cc01007387 */ /* 0x000fe80000100a00 */
[----:B------:R-:W-:Y:S04]  /*38db0*/  STL.64 [R1+0xb8], R206 ;  /* 0x0000b8ce01007387 */ /* 0x000fe80000100a00 */
[----:B------:R1:W-:Y:S04]  /*38dc0*/  STL [R1+0x17e8], R212 ;  /* 0x0017e8d401007387 */ /* 0x0003e80000100800 */
[----:B------:R2:W-:Y:S04]  /*38dd0*/  STL [R1+0x17e4], R213 ;  /* 0x0017e4d501007387 */ /* 0x0005e80000100800 */
[----:B------:R3:W-:Y:S04]  /*38de0*/  STL [R1+0x17e0], R214 ;  /* 0x0017e0d601007387 */ /* 0x0007e80000100800 */
[----:B------:R4:W-:Y:S03]  /*38df0*/  STL [R1+0x17dc], R215 ;  /* 0x0017dcd701007387 */ /* 0x0009e60000100800 */
[----:B-1----:R-:W-:Y:S01]  /*38e00*/  IMAD.MOV.U32 R212, RZ, RZ, R164 ;  /* 0x000000ffffd47224 */ /* 0x002fe200078e00a4 */
[----:B--2---:R-:W-:Y:S01]  /*38e10*/  MOV R213, R165 ;  /* 0x000000a500d57202 */ /* 0x004fe20000000f00 */
[----:B------:R-:W-:Y:S01]  /*38e20*/  IMAD.MOV.U32 R202, RZ, RZ, R198 ;  /* 0x000000ffffca7224 */ /* 0x000fe200078e00c6 */
[----:B------:R-:W-:Y:S01]  /*38e30*/  MOV R203, R199 ;  /* 0x000000c700cb7202 */ /* 0x000fe20000000f00 */
[----:B---3--:R-:W-:Y:S01]  /*38e40*/  IMAD.MOV.U32 R214, RZ, RZ, R166 ;  /* 0x000000ffffd67224 */ /* 0x008fe200078e00a6 */
[----:B------:R-:W-:Y:S01]  /*38e50*/  MOV R201, R197 ;  /* 0x000000c500c97202 */ /* 0x000fe20000000f00 */
[----:B------:R-:W-:Y:S01]  /*38e60*/  IMAD.MOV.U32 R200, RZ, RZ, R196 ;  /* 0x000000ffffc87224 */ /* 0x000fe200078e00c4 */
[----:B----4-:R-:W-:Y:S01]  /*38e70*/  MOV R215, R167 ;  /* 0x000000a700d77202 */ /* 0x010fe20000000f00 */
[C---:B------:R-:W-:Y:S01]  /*38e80*/  HMMA.1688.F32.TF32 R44, R156.reuse, R144, R44 ;  /* 0x000000909c2c723c */ /* 0x040fe2000008102c */
[----:B------:R1:W-:Y:S05]  /*38e90*/  STL [R1+0x17f8], R216 ;  /* 0x0017f8d801007387 */ /* 0x0003ea0000100800 */
[----:B------:R-:W-:Y:S01]  /*38ea0*/  HMMA.1688.F32.TF32 R48, R156, R124, R48 ;  /* 0x0000007c9c30723c */ /* 0x000fe20000081030 */
[----:B------:R2:W-:Y:S05]  /*38eb0*/  STL [R1+0x17f4], R217 ;  /* 0x0017f4d901007387 */ /* 0x0005ea0000100800 */
[C---:B------:R-:W-:Y:S01]  /*38ec0*/  HMMA.1688.F32.TF32 R8, R160.reuse, R148, R8 ;  /* 0x00000094a008723c */ /* 0x040fe20000081008 */
[----:B------:R-:W-:Y:S01]  /*38ed0*/  LOP3.LUT R221, R0, 0x60, RZ, 0x3c, !PT ;  /* 0x0000006000dd7812 */ /* 0x000fe200078e3cff */
[----:B------:R-:W-:Y:S04]  /*38ee0*/  LDS R204, [R7+UR7+0xe180] ;  /* 0x00e1800707cc7984 */ /* 0x000fe80008000800 */
[----:B------:R-:W-:Y:S01]  /*38ef0*/  HMMA.1688.F32.TF32 R164, R160, R136, R232 ;  /* 0x00000088a0a4723c */ /* 0x000fe200000810e8 */
[----:B------:R3:W-:Y:S01]  /*38f00*/  STL [R1+0x17f0], R218 ;  /* 0x0017f0da01007387 */ /* 0x0007e20000100800 */
[----:B------:R-:W-:Y:S01]  /*38f10*/  IMAD.MOV.U32 R198, RZ, RZ, R194 ;  /* 0x000000ffffc67224 */ /* 0x000fe200078e00c2 */
[----:B------:R-:W-:Y:S01]  /*38f20*/  MOV R199, R195 ;  /* 0x000000c300c77202 */ /* 0x000fe20000000f00 */
[----:B------:R-:W-:Y:S01]  /*38f30*/  IMAD.MOV.U32 R206, RZ, RZ, R202 ;  /* 0x000000ffffce7224 */ /* 0x000fe200078e00ca */
[----:B------:R-:W-:Y:S01]  /*38f40*/  MOV R207, R203 ;  /* 0x000000cb00cf7202 */ /* 0x000fe20000000f00 */
[----:B------:R-:W-:Y:S01]  /*38f50*/  HMMA.1688.F32.TF32 R232, R156, R132, R24 ;  /* 0x000000849ce8723c */ /* 0x000fe20000081018 */
[----:B------:R-:W-:Y:S04]  /*38f60*/  STL [R1+0x17ec], R219 ;  /* 0x0017ecdb01007387 */ /* 0x000fe80000100800 */
[----:B------:R-:W-:Y:S04]  /*38f70*/  STL [R1+0x1808], R208 ;  /* 0x001808d001007387 */ /* 0x000fe80000100800 */
[----:B------:R-:W-:Y:S01]  /*38f80*/  STL [R1+0x1804], R209 ;  /* 0x001804d101007387 */ /* 0x000fe20000100800 */
[----:B------:R-:W-:-:S03]  /*38f90*/  IMAD.MOV.U32 R194, RZ, RZ, R174 ;  /* 0x000000ffffc27224 */ /* 0x000fc600078e00ae */
[----:B------:R-:W-:Y:S01]  /*38fa0*/  STL [R1+0x1800], R210 ;  /* 0x001800d201007387 */ /* 0x000fe20000100800 */
[----:B------:R-:W-:-:S03]  /*38fb0*/  MOV R195, R175 ;  /* 0x000000af00c37202 */ /* 0x000fc60000000f00 */
[----:B------:R-:W-:Y:S01]  /*38fc0*/  STL [R1+0x17fc], R211 ;  /* 0x0017fcd301007387 */ /* 0x000fe20000100800 */
[----:B------:R-:W-:-:S03]  /*38fd0*/  IMAD.MOV.U32 R174, RZ, RZ, R5 ;  /* 0x000000ffffae7224 */ /* 0x000fc600078e0005 */
[----:B------:R-:W-:Y:S01]  /*38fe0*/  STL [R1+0x1818], R220 ;  /* 0x001818dc01007387 */ /* 0x000fe20000100800 */
[----:B------:R-:W-:-:S03]  /*38ff0*/  MOV R197, R193 ;  /* 0x000000c100c57202 */ /* 0x000fc60000000f00 */
[----:B------:R-:W-:Y:S01]  /*39000*/  STL [R1+0x1814], R222 ;  /* 0x001814de01007387 */ /* 0x000fe20000100800 */
[----:B------:R-:W-:-:S03]  /*39010*/  MOV R175, R4 ;  /* 0x0000000400af7202 */ /* 0x000fc60000000f00 */
[----:B------:R-:W-:Y:S01]  /*39020*/  STL [R1+0x1810], R223 ;  /* 0x001810df01007387 */ /* 0x000fe20000100800 */
[----:B------:R-:W-:Y:S01]  /*39030*/  MOV R203, R199 ;  /* 0x000000c700cb7202 */ /* 0x000fe20000000f00 */
[----:B------:R-:W-:Y:S01]  /*39040*/  IMAD.MOV.U32 R202, RZ, RZ, R198 ;  /* 0x000000ffffca7224 */ /* 0x000fe200078e00c6 */
[----:B------:R-:W-:Y:S01]  /*39050*/  MOV R193, R173 ;  /* 0x000000ad00c17202 */ /* 0x000fe20000000f00 */
[----:B------:R-:W-:Y:S01]  /*39060*/  STL [R1+0x180c], R252 ;  /* 0x00180cfc01007387 */ /* 0x000fe20000100800 */
[----:B------:R-:W-:Y:S01]  /*39070*/  MOV R199, R195 ;  /* 0x000000c300c77202 */ /* 0x000fe20000000f00 */
[----:B------:R-:W-:Y:S02]  /*39080*/  IMAD.MOV.U32 R173, RZ, RZ, R168 ;  /* 0x000000ffffad7224 */ /* 0x000fe400078e00a8 */
[----:B------:R-:W-:Y:S01]  /*39090*/  STL [R1+0x1828], R215 ;  /* 0x001828d701007387 */ /* 0x000fe20000100800 */
[----:B------:R-:W-:Y:S01]  /*390a0*/  IMAD.MOV.U32 R196, RZ, RZ, R192 ;  /* 0x000000ffffc47224 */ /* 0x000fe200078e00c0 */
[----:B------:R-:W-:Y:S01]  /*390b0*/  MOV R168, R171 ;  /* 0x000000ab00a87202 */ /* 0x000fe20000000f00 */
[----:B------:R-:W-:Y:S01]  /*390c0*/  IMAD.MOV.U32 R198, RZ, RZ, R194 ;  /* 0x000000ffffc67224 */ /* 0x000fe200078e00c2 */
[----:B------:R-:W-:Y:S01]  /*390d0*/  STL [R1+0x1824], R214 ;  /* 0x001824d601007387 */ /* 0x000fe20000100800 */
[----:B------:R-:W-:Y:S01]  /*390e0*/  IMAD.MOV.U32 R195, RZ, RZ, R174 ;  /* 0x000000ffffc37224 */ /* 0x000fe200078e00ae */
[----:B------:R-:W-:Y:S01]  /*390f0*/  MOV R194, R169 ;  /* 0x000000a900c27202 */ /* 0x000fe20000000f00 */
[----:B------:R-:W-:Y:S01]  /*39100*/  IMAD.MOV.U32 R192, RZ, RZ, R172 ;  /* 0x000000ffffc07224 */ /* 0x000fe200078e00ac */
[----:B------:R-:W-:Y:S01]  /*39110*/  STL [R1+0x1820], R213 ;  /* 0x001820d501007387 */ /* 0x000fe20000100800 */
[----:B------:R-:W-:Y:S01]  /*39120*/  MOV R174, R236 ;  /* 0x000000ec00ae7202 */ /* 0x000fe20000000f00 */
[----:B------:R-:W-:Y:S01]  /*39130*/  IMAD.MOV.U32 R171, RZ, RZ, R28 ;  /* 0x000000ffffab7224 */ /* 0x000fe200078e001c */
[----:B------:R-:W-:Y:S01]  /*39140*/  MOV R172, R175 ;  /* 0x000000af00ac7202 */ /* 0x000fe20000000f00 */
[----:B------:R-:W-:Y:S01]  /*39150*/  STL [R1+0x181c], R212 ;  /* 0x00181cd401007387 */ /* 0x000fe20000100800 */
[----:B------:R-:W-:Y:S01]  /*39160*/  IMAD.MOV.U32 R169, RZ, RZ, R237 ;  /* 0x000000ffffa97224 */ /* 0x000fe200078e00ed */
[----:B------:R-:W-:Y:S01]  /*39170*/  MOV R236, R29 ;  /* 0x0000001d00ec7202 */ /* 0x000fe20000000f00 */
[----:B------:R-:W-:Y:S01]  /*39180*/  IMAD.MOV.U32 R175, RZ, RZ, R170 ;  /* 0x000000ffffaf7224 */ /* 0x000fe200078e00aa */
[----:B------:R-:W4:Y:S01]  /*39190*/  LDL.LU R28, [R1+0x18d0] ;  /* 0x0018d000011c7983 */ /* 0x000f220000300800 */
[----:B------:R-:W-:Y:S01]  /*391a0*/  IMAD.MOV.U32 R237, RZ, RZ, R30 ;  /* 0x000000ffffed7224 */ /* 0x000fe200078e001e */
[----:B------:R-:W-:-:S02]  /*391b0*/  MOV R170, R31 ;  /* 0x0000001f00aa7202 */ /* 0x000fc40000000f00 */
[----:B------:R-:W4:Y:S04]  /*391c0*/  LDL.LU R29, [R1+0x18cc] ;  /* 0x0018cc00011d7983 */ /* 0x000f280000300800 */
[----:B------:R-:W4:Y:S04]  /*391d0*/  LDL.LU R30, [R1+0x18c8] ;  /* 0x0018c800011e7983 */ /* 0x000f280000300800 */
[----:B------:R-:W4:Y:S04]  /*391e0*/  LDL.LU R31, [R1+0x18c4] ;  /* 0x0018c400011f7983 */ /* 0x000f280000300800 */
[----:B------:R3:W-:Y:S01]  /*391f0*/  STL.64 [R1+0x16d8], R234 ;  /* 0x0016d8ea01007387 */ /* 0x0007e20000100a00 */
[----:B-1----:R-:W-:Y:S01]  /*39200*/  IMAD.MOV.U32 R216, RZ, RZ, R164 ;  /* 0x000000ffffd87224 */ /* 0x002fe200078e00a4 */
[----:B--2---:R-:W-:Y:S01]  /*39210*/  MOV R217, R165 ;  /* 0x000000a500d97202 */ /* 0x004fe20000000f00 */
[----:B---3--:R-:W-:Y:S01]  /*39220*/  IMAD.MOV.U32 R218, RZ, RZ, R166 ;  /* 0x000000ffffda7224 */ /* 0x008fe200078e00a6 */
[----:B------:R-:W-:Y:S04]  /*39230*/  LDS R205, [R221+UR7+0xe180] ;  /* 0x00e18007ddcd7984 */ /* 0x000fe80008000800 */
[----:B------:R-:W-:Y:S01]  /*39240*/  LDS R24, [R7+UR7+0xf000] ;  /* 0x00f0000707187984 */ /* 0x000fe20008000800 */
        /* <DEDUP_REMOVED lines=24> */
[----:B------:R-:W-:Y:S01]  /*393d0*/  STL.64 [R1+0x16d0], R232 ;  /* 0x0016d0e801007387 */ /* 0x000fe20000100a00 */
[----:B------:R-:W-:-:S03]  /*393e0*/  MOV R244, R35 ;  /* 0x0000002300f47202 */ /* 0x000fc60000000f00 */
[----:B------:R-:W2:Y:S04]  /*393f0*/  LDL.LU R35, [R1+0x18c0] ;  /* 0x0018c00001237983 */ /* 0x000ea80000300800 */
[----:B------:R-:W-:Y:S04]  /*39400*/  LDS R26, [R7+UR7+0xf800] ;  /* 0x00f80007071a7984 */ /* 0x000fe80008000800 */
[----:B------:R-:W-:Y:S04]  /*39410*/  LDS R25, [R221+UR7+0xf000] ;  /* 0x00f00007dd197984 */ /* 0x000fe80008000800 */
[----:B------:R-:W-:Y:S01]  /*39420*/  LDS R27, [R221+UR7+0xf800] ;  /* 0x00f80007dd1b7984 */ /* 0x000fe20008000800 */
[----:B----4-:R-:W-:-:S15]  /*39430*/  HMMA.1688.F32.TF32 R228, R156, R128, R28 ;  /* 0x000000809ce4723c */ /* 0x010fde000008101c */
[----:B------:R-:W-:-:S08]  /*39440*/  NOP ;  /* 0x0000000000007918 */ /* 0x000fd00000000000 */
[----:B------:R-:W-:Y:S04]  /*39450*/  STL.64 [R1+0x16e8], R230 ;  /* 0x0016e8e601007387 */ /* 0x000fe80000100a00 */
[----:B------:R1:W-:Y:S01]  /*39460*/  STL.64 [R1+0x16e0], R228 ;  /* 0x0016e0e401007387 */ /* 0x0003e20000100a00 */
[----:B--2---:R-:W-:Y:S01]  /*39470*/  HMMA.1688.F32.TF32 R224, R156, R140, R32 ;  /* 0x0000008c9ce0723c */ /* 0x004fe20000081020 */
[----:B-1----:R-:W-:Y:S01]  /*39480*/  MOV R229, R202 ;  /* 0x000000ca00e57202 */ /* 0x002fe20000000f00 */
        /* <DEDUP_REMOVED lines=15> */
[----:B------:R-:W2:Y:S01]  /*39580*/  LDL.LU R37, [R1+0x18bc] ;  /* 0x0018bc0001257983 */ /* 0x000ea20000300800 */
[----:B------:R-:W-:Y:S01]  /*39590*/  MOV R249, R38 ;  /* 0x0000002600f97202 */ /* 0x000fe20000000f00 */
[----:B------:R-:W-:-:S02]  /*395a0*/  IMAD.MOV.U32 R246, RZ, RZ, R39 ;  /* 0x000000fffff67224 */ /* 0x000fc400078e0027 */
[----:B------:R-:W2:Y:S04]  /*395b0*/  LDL.LU R38, [R1+0x18b8] ;  /* 0x0018b80001267983 */ /* 0x000ea80000300800 */
[----:B------:R-:W2:Y:S04]  /*395c0*/  LDL.LU R39, [R1+0x18b4] ;  /* 0x0018b40001277983 */ /* 0x000ea80000300800 */
[----:B------:R1:W-:Y:S04]  /*395d0*/  STL.64 [R1+0x16f8], R226 ;  /* 0x0016f8e201007387 */ /* 0x0003e80000100a00 */
[----:B------:R-:W-:Y:S01]  /*395e0*/  STL.64 [R1+0x16f0], R224 ;  /* 0x0016f0e001007387 */ /* 0x000fe20000100a00 */
[----:B-1----:R-:W-:Y:S01]  /*395f0*/  IMAD.MOV.U32 R227, RZ, RZ, R197 ;  /* 0x000000ffffe37224 */ /* 0x002fe200078e00c5 */
[----:B------:R-:W-:Y:S01]  /*39600*/  MOV R197, R198 ;  /* 0x000000c600c57202 */ /* 0x000fe20000000f00 */
[----:B------:R-:W-:Y:S01]  /*39610*/  IMAD.MOV.U32 R198, RZ, RZ, R199 ;  /* 0x000000ffffc67224 */ /* 0x000fe200078e00c7 */
[----:B------:R-:W-:Y:S01]  /*39620*/  MOV R199, R192 ;  /* 0x000000c000c77202 */ /* 0x000fe20000000f00 */
[----:B------:R-:W-:Y:S01]  /*39630*/  IMAD.MOV.U32 R192, RZ, RZ, R193 ;  /* 0x000000ffffc07224 */ /* 0x000fe200078e00c1 */
[----:B------:R-:W-:Y:S01]  /*39640*/  MOV R193, R245 ;  /* 0x000000f500c17202 */ /* 0x000fe20000000f00 */
[----:B------:R-:W-:Y:S01]  /*39650*/  IMAD.MOV.U32 R245, RZ, RZ, R249 ;  /* 0x000000fffff57224 */ /* 0x000fe200078e00f9 */
[----:B------:R-:W-:-:S02]  /*39660*/  MOV R249, R43 ;  /* 0x0000002b00f97202 */ /* 0x000fc40000000f00 */
[----:B------:R-:W3:Y:S01]  /*39670*/  LDL.LU R43, [R1+0x18b0] ;  /* 0x0018b000012b7983 */ /* 0x000ee20000300800 */
[----:B------:R-:W-:Y:S01]  /*39680*/  IMAD.MOV.U32 R208, RZ, RZ, R8 ;  /* 0x000000ffffd07224 */ /* 0x000fe200078e0008 */
[----:B------:R-:W-:Y:S01]  /*39690*/  MOV R209, R9 ;  /* 0x0000000900d17202 */ /* 0x000fe20000000f00 */
[----:B------:R-:W-:Y:S01]  /*396a0*/  IMAD.MOV.U32 R210, RZ, RZ, R10 ;  /* 0x000000ffffd27224 */ /* 0x000fe200078e000a */
[----:B------:R-:W-:Y:S02]  /*396b0*/  MOV R211, R11 ;  /* 0x0000000b00d37202 */ /* 0x000fe40000000f00 */
[----:B------:R-:W-:Y:S06]  /*396c0*/  HMMA.1688.F32.TF32 R8, R160, R144, R12 ;  /* 0x00000090a008723c */ /* 0x000fec000008100c */
[C---:B--2---:R-:W-:Y:S06]  /*396d0*/  HMMA.1688.F32.TF32 R36, R156.reuse, R136, R36 ;  /* 0x000000889c24723c */ /* 0x044fec0000081024 */
[----:B---3--:R-:W-:-:S15]  /*396e0*/  HMMA.1688.F32.TF32 R40, R156, R148, R40 ;  /* 0x000000949c28723c */ /* 0x008fde0000081028 */
[----:B------:R-:W-:-:S02]  /*396f0*/  NOP ;  /* 0x0000000000007918 */ /* 0x000fc40000000000 */
[----:B------:R-:W-:Y:S04]  /*39700*/  STL.64 [R1+0x1708], R38 ;  /* 0x0017082601007387 */ /* 0x000fe80000100a00 */
[----:B------:R-:W-:Y:S04]  /*39710*/  STL.64 [R1+0x1700], R36 ;  /* 0x0017002401007387 */ /* 0x000fe80000100a00 */
[----:B------:R-:W-:Y:S04]  /*39720*/  STL.64 [R1+0x1718], R42 ;  /* 0x0017182a01007387 */ /* 0x000fe80000100a00 */
[----:B------:R-:W-:Y:S04]  /*39730*/  STL.64 [R1+0x1710], R40 ;  /* 0x0017102801007387 */ /* 0x000fe80000100a00 */
[----:B------:R-:W-:Y:S04]  /*39740*/  STL.64 [R1+0x1728], R46 ;  /* 0x0017282e01007387 */ /* 0x000fe80000100a00 */
[----:B------:R-:W-:Y:S04]  /*39750*/  STL.64 [R1+0x1720], R44 ;  /* 0x0017202c01007387 */ /* 0x000fe80000100a00 */
[----:B------:R1:W-:Y:S04]  /*39760*/  STL.64 [R1+0x1738], R50 ;  /* 0x0017383201007387 */ /* 0x0003e80000100a00 */
[----:B------:R2:W-:Y:S01]  /*39770*/  STL.64 [R1+0x1730], R48 ;  /* 0x0017303001007387 */ /* 0x0005e20000100a00 */
[----:B-1----:R-:W-:-:S02]  /*39780*/  IMAD.MOV.U32 R50, RZ, RZ, R87 ;  /* 0x000000ffff327224 */ /* 0x002fc400078e0057 */
[----:B--2---:R-:W-:Y:S01]  /*39790*/  IMAD.MOV.U32 R48, RZ, RZ, R85 ;  /* 0x000000ffff307224 */ /* 0x004fe200078e0055 */
[----:B------:R-:W-:Y:S01]  /*397a0*/  MOV R49, R86 ;  /* 0x0000005600317202 */ /* 0x000fe20000000f00 */
[----:B------:R-:W2:Y:S04]  /*397b0*/  LDL.LU R85, [R1+0x18ac] ;  /* 0x0018ac0001557983 */ /* 0x000ea80000300800 */
[----:B------:R-:W2:Y:S04]  /*397c0*/  LDL.LU R86, [R1+0x18a8] ;  /* 0x0018a80001567983 */ /* 0x000ea80000300800 */
[----:B------:R-:W2:Y:S01]  /*397d0*/  LDL.LU R87, [R1+0x18a4] ;  /* 0x0018a40001577983 */ /* 0x000ea20000300800 */
        /* <DEDUP_REMOVED lines=10> */
[----:B------:R-:W-:Y:S01]  /*39880*/  HMMA.1688.F32.TF32 R8, R160, R120, R20 ;  /* 0x00000078a008723c */ /* 0x000fe20000081014 */
[----:B------:R-:W-:Y:S01]  /*39890*/  MOV R51, R118 ;  /* 0x0000007600337202 */ /* 0x000fe20000000f00 */
[----:B------:R-:W-:Y:S01]  /*398a0*/  IMAD.MOV.U32 R28, RZ, RZ, R237 ;  /* 0x000000ffff1c7224 */ /* 0x000fe200078e00ed */
[----:B------:R-:W-:Y:S01]  /*398b0*/  MOV R35, R236 ;  /* 0x000000ec00237202 */ /* 0x000fe20000000f00 */
[----:B------:R-:W3:Y:S01]  /*398c0*/  LDL.LU R118, [R1+0x18a0] ;  /* 0x0018a00001767983 */ /* 0x000ee20000300800 */
[----:B------:R-:W-:-:S15]  /*398d0*/  IMAD.MOV.U32 R236, RZ, RZ, R112 ;  /* 0x000000ffffec7224 */ /* 0x000fde00078e0070 */
[----:B------:R-:W-:-:S04]  /*398e0*/  NOP ;  /* 0x0000000000007918 */ /* 0x000fc80000000000 */
        /* <DEDUP_REMOVED lines=21> */
[----:B--2---:R-:W-:Y:S07]  /*39a40*/  HMMA.1688.F32.TF32 R8, R156, R120, R84 ;  /* 0x000000789c08723c */ /* 0x004fee0000081054 */
[----:B------:R-:W-:-:S02]  /*39a50*/  MOV R87, R119 ;  /* 0x0000007700577202 */ /* 0x000fc40000000f00 */
[----:B------:R-:W3:Y:S04]  /*39a60*/  LDL.LU R119, [R1+0x189c] ;  /* 0x00189c0001777983 */ /* 0x000ee80000300800 */
[----:B------:R-:W2:Y:S04]  /*39a70*/  LDL.LU R112, [R1+0x1898] ;  /* 0x0018980001707983 */ /* 0x000ea80000300800 */
[----:B------:R-:W2:Y:S04]  /*39a80*/  LDL.LU R113, [R1+0x1894] ;  /* 0x0018940001717983 */ /* 0x000ea80000300800 */
[----:B------:R-:W2:Y:S04]  /*39a90*/  LDL.LU R114, [R1+0x1890] ;  /* 0x0018900001727983 */ /* 0x000ea80000300800 */
[----:B------:R-:W2:Y:S04]  /*39aa0*/  LDL.LU R115, [R1+0x188c] ;  /* 0x00188c0001737983 */ /* 0x000ea80000300800 */
[----:B------:R1:W-:Y:S04]  /*39ab0*/  STL.64 [R1+0x1758], R10 ;  /* 0x0017580a01007387 */ /* 0x0003e80000100a00 */
[----:B------:R4:W-:Y:S01]  /*39ac0*/  STL.64 [R1+0x1750], R8 ;  /* 0x0017500801007387 */ /* 0x0009e20000100a00 */
[----:B-1----:R-:W-:Y:S01]  /*39ad0*/  IMAD.MOV.U32 R10, RZ, RZ, R92 ;  /* 0x000000ffff0a7224 */ /* 0x002fe200078e005c */
[----:B------:R-:W-:Y:S01]  /*39ae0*/  MOV R11, R88 ;  /* 0x00000058000b7202 */ /* 0x000fe20000000f00 */
[----:B----4-:R-:W-:Y:S01]  /*39af0*/  IMAD.MOV.U32 R8, RZ, RZ, R108 ;  /* 0x000000ffff087224 */ /* 0x010fe200078e006c */
[----:B------:R-:W-:Y:S01]  /*39b00*/  MOV R9, R109 ;  /* 0x0000006d00097202 */ /* 0x000fe20000000f00 */
[----:B------:R-:W4:Y:S04]  /*39b10*/  LDL.LU R108, [R1+0x1888] ;  /* 0x00188800016c7983 */ /* 0x000f280000300800 */
[----:B------:R-:W4:Y:S04]  /*39b20*/  LDL.LU R109, [R1+0x1884] ;  /* 0x00188400016d7983 */ /* 0x000f280000300800 */
[----:B------:R-:W3:Y:S04]  /*39b30*/  LDL.LU R92, [R1+0x1880] ;  /* 0x00188000015c7983 */ /* 0x000ee80000300800 */
[----:B------:R-:W2:Y:S04]  /*39b40*/  LDL.LU R88, [R1+0x187c] ;  /* 0x00187c0001587983 */ /* 0x000ea80000300800 */
[----:B------:R-:W2:Y:S04]  /*39b50*/  LDL.LU R89, [R1+0x1878] ;  /* 0x0018780001597983 */ /* 0x000ea80000300800 */
[----:B------:R-:W2:Y:S04]  /*39b60*/  LDL.LU R90, [R1+0x1874] ;  /* 0x00187400015a7983 */ /* 0x000ea80000300800 */
[----:B------:R-:W2:Y:S04]  /*39b70*/  LDL.LU R91, [R1+0x1870] ;  /* 0x00187000015b7983 */ /* 0x000ea80000300800 */
[----:B------:R-:W3:Y:S04]  /*39b80*/  LDL.LU R93, [R1+0x186c] ;  /* 0x00186c00015d7983 */ /* 0x000ee80000300800 */
[----:B------:R-:W3:Y:S04]  /*39b90*/  LDL.LU R94, [R1+0x1868] ;  /* 0x00186800015e7983 */ /* 0x000ee80000300800 */
[----:B------:R-:W3:Y:S01]  /*39ba0*/  LDL.LU R95, [R1+0x1864] ;  /* 0x00186400015f7983 */ /* 0x000ee20000300800 */
[----:B------:R-:W-:Y:S01]  /*39bb0*/  MOV R17, R250 ;  /* 0x000000fa00117202 */ /* 0x000fe20000000f00 */
[----:B------:R-:W-:Y:S01]  /*39bc0*/  IMAD.MOV.U32 R18, RZ, RZ, R251 ;  /* 0x000000ffff127224 */ /* 0x000fe200078e00fb */
[----:B------:R-:W-:Y:S01]  /*39bd0*/  MOV R251, R111 ;  /* 0x0000006f00fb7202 */ /* 0x000fe20000000f00 */
[----:B------:R-:W-:-:S02]  /*39be0*/  IMAD.MOV.U32 R250, RZ, RZ, R110 ;  /* 0x000000fffffa7224 */ /* 0x000fc400078e006e */
[----:B------:R-:W4:Y:S04]  /*39bf0*/  LDL.LU R110, [R1+0x1860] ;  /* 0x00186000016e7983 */ /* 0x000f280000300800 */
[----:B------:R-:W4:Y:S01]  /*39c00*/  LDL.LU R111, [R1+0x185c] ;  /* 0x00185c00016f7983 */ /* 0x000f220000300800 */
        /* <DEDUP_REMOVED lines=16> */
[C---:B--2---:R-:W-:Y:S01]  /*39d10*/  HMMA.1688.F32.TF32 R12, R152.reuse, R132, R88 ;  /* 0x00000084980c723c */ /* 0x044fe20000081058 */
[----:B------:R-:W-:Y:S01]  /*39d20*/  MOV R219, R167 ;  /* 0x000000a700db7202 */ /* 0x000fe20000000f00 */
[----:B------:R-:W-:Y:S01]  /*39d30*/  IMAD.MOV.U32 R232, RZ, RZ, R206 ;  /* 0x000000ffffe87224 */ /* 0x000fe200078e00ce */
[----:B------:R-:W-:Y:S01]  /*39d40*/  MOV R233, R207 ;  /* 0x000000cf00e97202 */ /* 0x000fe20000000f00 */
[----:B------:R-:W-:Y:S04]  /*39d50*/  LDS R206, [R7+UR7+0xe980] ;  /* 0x00e9800707ce7984 */ /* 0x000fe80008000800 */
[----:B------:R-:W-:Y:S01]  /*39d60*/  LDS R88, [R0+UR7+0xf080] ;  /* 0x00f0800700587984 */ /* 0x000fe20008000800 */
[----:B---3--:R-:W-:Y:S03]  /*39d70*/  HMMA.1688.F32.TF32 R156, R152, R128, R92 ;  /* 0x00000080989c723c */ /* 0x008fe6000008105c */
[----:B------:R-:W1:Y:S04]  /*39d80*/  LDS R207, [R221+UR7+0xe980] ;  /* 0x00e98007ddcf7984 */ /* 0x000e680008000800 */
[----:B------:R-:W-:Y:S01]  /*39d90*/  LDS R90, [R0+UR7+0xf880] ;  /* 0x00f88007005a7984 */ /* 0x000fe20008000800 */
[----:B------:R-:W-:Y:S01]  /*39da0*/  IMAD.MOV.U32 R92, RZ, RZ, R104 ;  /* 0x000000ffff5c7224 */ /* 0x000fe200078e0068 */
[----:B------:R-:W-:-:S02]  /*39db0*/  MOV R93, R105 ;  /* 0x00000069005d7202 */ /* 0x000fc40000000f00 */
[----:B------:R-:W-:Y:S01]  /*39dc0*/  LDS R89, [R6+UR7+0xf080] ;  /* 0x00f0800706597984 */ /* 0x000fe20008000800 */
[----:B------:R-:W-:-:S03]  /*39dd0*/  IMAD.MOV.U32 R94, RZ, RZ, R106 ;  /* 0x000000ffff5e7224 */ /* 0x000fc600078e006a */
[----:B------:R-:W-:Y:S01]  /*39de0*/  STL.64 [R1+0x1768], R14 ;  /* 0x0017680e01007387 */ /* 0x000fe20000100a00 */
[----:B------:R-:W-:-:S03]  /*39df0*/  MOV R95, R107 ;  /* 0x0000006b005f7202 */ /* 0x000fc60000000f00 */
[----:B------:R-:W-:Y:S04]  /*39e00*/  STL.64 [R1+0x1760], R12 ;  /* 0x0017600c01007387 */ /* 0x000fe80000100a00 */
        /* <DEDUP_REMOVED lines=13> */
[----:B------:R-:W-:Y:S04]  /*39ee0*/  LDS R116, [R0+UR7+0xf000] ;  /* 0x00f0000700747984 */ /* 0x000fe80008000800 */
[----:B------:R-:W-:Y:S04]  /*39ef0*/  LDS R118, [R0+UR7+0xf800] ;  /* 0x00f8000700767984 */ /* 0x000fe80008000800 */
[----:B------:R-:W-:Y:S04]  /*39f00*/  LDS R117, [R6+UR7+0xf000] ;  /* 0x00f0000706757984 */ /* 0x000fe80008000800 */
[----:B------:R-:W-:Y:S04]  /*39f10*/  LDS R119, [R6+UR7+0xf800] ;  /* 0x00f8000706777984 */ /* 0x000fe80008000800 */
[----:B------:R-:W1:Y:S01]  /*39f20*/  LDS R91, [R6+UR7+0xf880] ;  /* 0x00f88007065b7984 */ /* 0x000e620008000800 */
[C---:B----4-:R-:W-:Y:S06]  /*39f30*/  HMMA.1688.F32.TF32 R108, R152.reuse, R144, R108 ;  /* 0x00000090986c723c */ /* 0x050fec000008106c */
[----:B------:R-:W-:Y:S01]  /*39f40*/  HMMA.1688.F32.TF32 R112, R152, R124, R112 ;  /* 0x0000007c9870723c */ /* 0x000fe20000081070 */
[----:B------:R-:W-:Y:S01]  /*39f50*/  MOV R19, R176 ;  /* 0x000000b000137202 */ /* 0x000fe20000000f00 */
[----:B------:R-:W-:Y:S01]  /*39f60*/  IMAD.MOV.U32 R84, RZ, RZ, R177 ;  /* 0x000000ffff547224 */ /* 0x000fe200078e00b1 */
[----:B------:R-:W4:Y:S01]  /*39f70*/  LDL.LU R176, [R1+0x210] ;  /* 0x0002100001b07983 */ /* 0x000f220000300800 */
[----:B------:R-:W-:Y:S01]  /*39f80*/  MOV R85, R178 ;  /* 0x000000b200557202 */ /* 0x000fe20000000f00 */
[----:B------:R-:W-:-:S02]  /*39f90*/  IMAD.MOV.U32 R86, RZ, RZ, R179 ;  /* 0x000000ffff567224 */ /* 0x000fc400078e00b3 */
[----:B------:R-:W4:Y:S04]  /*39fa0*/  LDL.LU R177, [R1+0x214] ;  /* 0x0002140001b17983 */ /* 0x000f280000300800 */
[----:B------:R-:W4:Y:S01]  /*39fb0*/  LDL.LU R178, [R1+0x218] ;  /* 0x0002180001b27983 */ /* 0x000f220000300800 */
[----:B------:R-:W-:-:S03]  /*39fc0*/  IMAD.MOV.U32 R228, RZ, RZ, R201 ;  /* 0x000000ffffe47224 */ /* 0x000fc600078e00c9 */
[----:B------:R-:W4:Y:S01]  /*39fd0*/  LDL.LU R179, [R1+0x21c] ;  /* 0x00021c0001b37983 */ /* 0x000f220000300800 */
[----:B------:R-:W-:Y:S01]  /*39fe0*/  MOV R224, R202 ;  /* 0x000000ca00e07202 */ /* 0x000fe20000000f00 */
[----:B------:R-:W-:Y:S02]  /*39ff0*/  IMAD.MOV.U32 R225, RZ, RZ, R203 ;  /* 0x000000ffffe17224 */ /* 0x000fe400078e00cb */
[----:B------:R-:W-:Y:S01]  /*3a000*/  STL.64 [R1+0x1778], R158 ;  /* 0x0017789e01007387 */ /* 0x000fe20000100a00 */
[----:B------:R-:W-:Y:S01]  /*3a010*/  MOV R226, R196 ;  /* 0x000000c400e27202 */ /* 0x000fe20000000f00 */
[----:B------:R-:W-:Y:S01]  /*3a020*/  IMAD.MOV.U32 R36, RZ, RZ, R197 ;  /* 0x000000ffff247224 */ /* 0x000fe200078e00c5 */
[----:B------:R-:W-:Y:S01]  /*3a030*/  MOV R37, R198 ;  /* 0x000000c600257202 */ /* 0x000fe20000000f00 */
[----:B------:R4:W-:Y:S01]  /*3a040*/  STL.64 [R1+0x1770], R156 ;  /* 0x0017709c01007387 */ /* 0x0009e20000100a00 */
[----:B------:R-:W-:Y:S01]  /*3a050*/  IMAD.MOV.U32 R38, RZ, RZ, R199 ;  /* 0x000000ffff267224 */ /* 0x000fe200078e00c7 */
[----:B------:R-:W-:Y:S01]  /*3a060*/  MOV R39, R192 ;  /* 0x000000c000277202 */ /* 0x000fe20000000f00 */
[----:B------:R-:W-:Y:S01]  /*3a070*/  IMAD.MOV.U32 R40, RZ, RZ, R193 ;  /* 0x000000ffff287224 */ /* 0x000fe200078e00c1 */
[----:B------:R-:W-:Y:S01]  /*3a080*/  MOV R41, R194 ;  /* 0x000000c200297202 */ /* 0x000fe20000000f00 */
[----:B------:R-:W-:-:S02]  /*3a090*/  IMAD.MOV.U32 R42, RZ, RZ, R195 ;  /* 0x000000ffff2a7224 */ /* 0x000fc400078e00c3 */
[----:B------:R-:W-:Y:S01]  /*3a0a0*/  IMAD.MOV.U32 R234, RZ, RZ, R200 ;  /* 0x000000ffffea7224 */ /* 0x000fe200078e00c8 */
[C---:B-1----:R-:W-:Y:S06]  /*3a0b0*/  HMMA.1688.F32.TF32 R192, R204.reuse, R140, R72 ;  /* 0x0000008cccc0723c */ /* 0x042fec0000081048 */
        /* <DEDUP_REMOVED lines=8> */
[C---:B---3--:R-:W-:Y:S06]  /*3a140*/  HMMA.1688.F32.TF32 R100, R152.reuse, R136, R100 ;  /* 0x000000889864723c */ /* 0x048fec0000081064 */
[----:B------:R-:W-:Y:S06]  /*3a150*/  HMMA.1688.F32.TF32 R160, R152, R140, R96 ;  /* 0x0000008c98a0723c */ /* 0x000fec0000081060 */
[----:B------:R-:W-:Y:S06]  /*3a160*/  HMMA.1688.F32.TF32 R152, R116, R126, R92 ;  /* 0x0000007e7498723c */ /* 0x000fec000008105c */
[----:B------:R-:W-:Y:S11]  /*3a170*/  HMMA.1688.F32.TF32 R96, R24, R150, R84 ;  /* 0x000000961860723c */ /* 0x000ff60000081054 */
[----:B------:R-:W-:Y:S04]  /*3a180*/  STL.64 [R1+0x1788], R162 ;  /* 0x001788a201007387 */ /* 0x000fe80000100a00 */
[----:B------:R1:W-:Y:S04]  /*3a190*/  STL.64 [R1+0x1780], R160 ;  /* 0x001780a001007387 */ /* 0x0003e80000100a00 */
[----:B------:R-:W-:Y:S04]  /*3a1a0*/  STL.64 [R1+0x1798], R102 ;  /* 0x0017986601007387 */ /* 0x000fe80000100a00 */
[----:B------:R2:W-:Y:S01]  /*3a1b0*/  STL.64 [R1+0x1790], R100 ;  /* 0x0017906401007387 */ /* 0x0005e20000100a00 */
[C---:B------:R-:W-:Y:S03]  /*3a1c0*/  HMMA.1688.F32.TF32 R92, R88.reuse, R142, R44 ;  /* 0x0000008e585c723c */ /* 0x040fe6000008102c */
[----:B------:R-:W-:Y:S04]  /*3a1d0*/  STL.64 [R1+0x17a8], R106 ;  /* 0x0017a86a01007387 */ /* 0x000fe80000100a00 */
[----:B------:R-:W-:Y:S01]  /*3a1e0*/  STL.64 [R1+0x17a0], R104 ;  /* 0x0017a06801007387 */ /* 0x000fe20000100a00 */
[C---:B------:R-:W-:Y:S03]  /*3a1f0*/  HMMA.1688.F32.TF32 R84, R88.reuse, R126, R228 ;  /* 0x0000007e5854723c */ /* 0x040fe600000810e4 */
[----:B------:R-:W-:Y:S03]  /*3a200*/  STL.64 [R1+0x17b8], R110 ;  /* 0x0017b86e01007387 */ /* 0x000fe60000100a00 */
[----:B------:R-:W-:Y:S01]  /*3a210*/  HMMA.1688.F32.TF32 R88, R88, R122, R232 ;  /* 0x0000007a5858723c */ /* 0x000fe200000810e8 */
[----:B------:R3:W-:Y:S04]  /*3a220*/  STL.64 [R1+0x17b0], R108 ;  /* 0x0017b06c01007387 */ /* 0x0007e80000100a00 */
[----:B------:R-:W-:Y:S02]  /*3a230*/  STL.64 [R1+0x17c8], R114 ;  /* 0x0017c87201007387 */ /* 0x000fe40000100a00 */
[----:B------:R-:W-:Y:S01]  /*3a240*/  IMAD.MOV.U32 R232, RZ, RZ, R215 ;  /* 0x000000ffffe87224 */ /* 0x000fe200078e00d7 */
[----:B------:R-:W-:Y:S01]  /*3a250*/  MOV R233, R214 ;  /* 0x000000d600e97202 */ /* 0x000fe20000000f00 */
[----:B------:R3:W-:Y:S01]  /*3a260*/  STL.64 [R1+0x17c0], R112 ;  /* 0x0017c07001007387 */ /* 0x0007e20000100a00 */
[----:B------:R-:W-:Y:S01]  /*3a270*/  IMAD.MOV.U32 R234, RZ, RZ, R213 ;  /* 0x000000ffffea7224 */ /* 0x000fe200078e00d5 */
[----:B------:R-:W-:-:S02]  /*3a280*/  MOV R235, R212 ;  /* 0x000000d400eb7202 */ /* 0x000fc40000000f00 */
[----:B------:R-:W4:Y:S01]  /*3a290*/  LDL.LU R215, [R1+0x1828] ;  /* 0x0018280001d77983 */ /* 0x000f220000300800 */
[----:B------:R-:W-:-:S03]  /*3a2a0*/  IMAD.MOV.U32 R228, RZ, RZ, R220 ;  /* 0x000000ffffe47224 */ /* 0x000fc600078e00dc */
[----:B------:R-:W2:Y:S01]  /*3a2b0*/  LDL.LU R214, [R1+0x1824] ;  /* 0x0018240001d67983 */ /* 0x000ea20000300800 */
[----:B------:R-:W-:-:S03]  /*3a2c0*/  MOV R229, R222 ;  /* 0x000000de00e57202 */ /* 0x000fc60000000f00 */
[----:B------:R-:W3:Y:S01]  /*3a2d0*/  LDL.LU R213, [R1+0x1820] ;  /* 0x0018200001d57983 */ /* 0x000ee20000300800 */
[----:B------:R-:W-:-:S03]  /*3a2e0*/  IMAD.MOV.U32 R230, RZ, RZ, R223 ;  /* 0x000000ffffe67224 */ /* 0x000fc600078e00df */
        /* <DEDUP_REMOVED lines=9> */
[----:B------:R-:W3:Y:S01]  /*3a380*/  LDL.LU R208, [R1+0x1808] ;  /* 0x0018080001d07983 */ /* 0x000ee20000300800 */
[----:B------:R-:W-:Y:S01]  /*3a390*/  MOV R227, R211 ;  /* 0x000000d300e37202 */ /* 0x000fe20000000f00 */
[----:B------:R-:W-:-:S02]  /*3a3a0*/  IMAD.MOV.U32 R36, RZ, RZ, R216 ;  /* 0x000000ffff247224 */ /* 0x000fc400078e00d8 */
[----:B------:R-:W3:Y:S01]  /*3a3b0*/  LDL.LU R209, [R1+0x1804] ;  /* 0x0018040001d17983 */ /* 0x000ee20000300800 */
        /* <DEDUP_REMOVED lines=9> */
[----:B----4-:R-:W-:Y:S01]  /*3a450*/  MOV R43, R215 ;  /* 0x000000d7002b7202 */ /* 0x010fe20000000f00 */
[----:B--2---:R-:W-:Y:S01]  /*3a460*/  IMAD.MOV.U32 R42, RZ, RZ, R214 ;  /* 0x000000ffff2a7224 */ /* 0x004fe200078e00d6 */
[----:B---3--:R-:W-:Y:S01]  /*3a470*/  MOV R41, R213 ;  /* 0x000000d500297202 */ /* 0x008fe20000000f00 */
[----:B------:R-:W-:-:S02]  /*3a480*/  IMAD.MOV.U32 R40, RZ, RZ, R212 ;  /* 0x000000ffff287224 */ /* 0x000fc400078e00d4 */
[----:B------:R-:W2:Y:S04]  /*3a490*/  LDL.LU R212, [R1+0x17e8] ;  /* 0x0017e80001d47983 */ /* 0x000ea80000300800 */
[----:B------:R-:W3:Y:S04]  /*3a4a0*/  LDL.LU R213, [R1+0x17e4] ;  /* 0x0017e40001d57983 */ /* 0x000ee80000300800 */
[----:B------:R-:W4:Y:S04]  /*3a4b0*/  LDL.LU R214, [R1+0x17e0] ;  /* 0x0017e00001d67983 */ /* 0x000f280000300800 */
[----:B------:R-:W2:Y:S01]  /*3a4c0*/  LDL.LU R215, [R1+0x17dc] ;  /* 0x0017dc0001d77983 */ /* 0x000ea20000300800 */
[----:B------:R-:W-:-:S03]  /*3a4d0*/  IMAD.MOV.U32 R44, RZ, RZ, R252 ;  /* 0x000000ffff2c7224 */ /* 0x000fc600078e00fc */
[----:B------:R-:W3:Y:S04]  /*3a4e0*/  LDL.LU R252, [R1+0x17d8] ;  /* 0x0017d80001fc7983 */ /* 0x000ee80000300800 */
[----:B------:R-:W4:Y:S04]  /*3a4f0*/  LDL.LU R156, [R1+0xb0] ;  /* 0x0000b000019c7983 */ /* 0x000f280000300800 */
[----:B------:R-:W4:Y:S04]  /*3a500*/  LDL.LU R157, [R1+0xb4] ;  /* 0x0000b400019d7983 */ /* 0x000f280000300800 */
[----:B------:R-:W4:Y:S04]  /*3a510*/  LDL.LU R158, [R1+0xb8] ;  /* 0x0000b800019e7983 */ /* 0x000f280000300800 */
[----:B------:R-:W4:Y:S04]  /*3a520*/  LDL.LU R159, [R1+0xbc] ;  /* 0x0000bc00019f7983 */ /* 0x000f280000300800 */
[----:B-1----:R-:W4:Y:S04]  /*3a530*/  LDL.LU R160, [R1+0x140] ;  /* 0x0001400001a07983 */ /* 0x002f280000300800 */
[----:B------:R-:W4:Y:S04]  /*3a540*/  LDL.LU R161, [R1+0x144] ;  /* 0x0001440001a17983 */ /* 0x000f280000300800 */
[----:B------:R-:W4:Y:S01]  /*3a550*/  LDL.LU R162, [R1+0x148] ;  /* 0x0001480001a27983 */ /* 0x000f220000300800 */
[----:B------:R-:W-:Y:S01]  /*3a560*/  IMAD.MOV.U32 R12, RZ, RZ, R183 ;  /* 0x000000ffff0c7224 */ /* 0x000fe200078e00b7 */
[----:B------:R-:W-:Y:S01]  /*3a570*/  MOV R13, R182 ;  /* 0x000000b6000d7202 */ /* 0x000fe20000000f00 */
[----:B------:R-:W-:-:S02]  /*3a580*/  IMAD.MOV.U32 R14, RZ, RZ, R181 ;  /* 0x000000ffff0e7224 */ /* 0x000fc400078e00b5 */
[----:B---3--:R-:W-:Y:S02]  /*3a590*/  IMAD.MOV.U32 R163, RZ, RZ, R252 ;  /* 0x000000ffffa37224 */ /* 0x008fe400078e00fc */
        /* <DEDUP_REMOVED lines=16> */
[----:B------:R-:W-:-:S02]  /*3a6a0*/  MOV R15, R180 ;  /* 0x000000b4000f7202 */ /* 0x000fc40000000f00 */
[-C--:B------:R-:W-:Y:S06]  /*3a6b0*/  HMMA.1688.F32.TF32 R180, R116, R142.reuse, R240 ;  /* 0x0000008e74b4723c */ /* 0x080fec00000810f0 */
[----:B------:R-:W-:Y:S07]  /*3a6c0*/  HMMA.1688.F32.TF32 R240, R24, R142, R8 ;  /* 0x0000008e18f0723c */ /* 0x000fee0000081008 */
[----:B------:R-:W-:Y:S01]  /*3a6d0*/  IMAD.MOV.U32 R8, RZ, RZ, R219 ;  /* 0x000000ffff087224 */ /* 0x000fe200078e00db */
[----:B------:R-:W-:Y:S01]  /*3a6e0*/  MOV R9, R218 ;  /* 0x000000da00097202 */ /* 0x000fe20000000f00 */
[----:B------:R-:W-:Y:S01]  /*3a6f0*/  IMAD.MOV.U32 R10, RZ, RZ, R217 ;  /* 0x000000ffff0a7224 */ /* 0x000fe200078e00d9 */
[----:B------:R-:W-:Y:S01]  /*3a700*/  MOV R11, R216 ;  /* 0x000000d8000b7202 */ /* 0x000fe20000000f00 */
[----:B------:R-:W-:Y:S04]  /*3a710*/  LDS R218, [R7+UR7+0xf880] ;  /* 0x00f8800707da7984 */ /* 0x000fe80008000800 */
[----:B------:R-:W-:Y:S04]  /*3a720*/  LDS R216, [R7+UR7+0xf080] ;  /* 0x00f0800707d87984 */ /* 0x000fe80008000800 */
[----:B------:R-:W-:Y:S04]  /*3a730*/  LDS R217, [R221+UR7+0xf080] ;  /* 0x00f08007ddd97984 */ /* 0x000fe80008000800 */
[----:B------:R-:W1:Y:S01]  /*3a740*/  LDS R219, [R221+UR7+0xf880] ;  /* 0x00f88007dddb7984 */ /* 0x000e620008000800 */
        /* <DEDUP_REMOVED lines=16> */
[----:B------:R-:W-:Y:S01]  /*3a850*/  LDS R223, [R221+UR7+0xf980] ;  /* 0x00f98007dddf7984 */ /* 0x000fe20008000800 */
[----:B------:R-:W3:Y:S01]  /*3a860*/  LDC R133, c[0x0][0x230] ;  /* 0x00008c00ff857b82 */ /* 0x000ee20000000800 */
[----:B------:R-:W-:Y:S02]  /*3a870*/  HMMA.1688.F32.TF32 R204, R204, R120, R184 ;  /* 0x00000078cccc723c */ /* 0x000fe400000810b8 */
[----:B------:R-:W-:Y:S04]  /*3a880*/  LDS R222, [R7+UR7+0xf980] ;  /* 0x00f9800707de7984 */ /* 0x000fe80008000800 */
[C---:B------:R-:W-:Y:S01]  /*3a890*/  HMMA.1688.F32.TF32 R184, R116.reuse, R130, R52 ;  /* 0x0000008274b8723c */ /* 0x040fe20000081034 */
[----:B------:R-:W-:Y:S04]  /*3a8a0*/  LDS R54, [R0+UR7+0xf980] ;  /* 0x00f9800700367984 */ /* 0x000fe80008000800 */
[----:B------:R-:W-:Y:S01]  /*3a8b0*/  LDS R52, [R0+UR7+0xf180] ;  /* 0x00f1800700347984 */ /* 0x000fe20008000800 */
[----:B------:R-:W-:Y:S03]  /*3a8c0*/  HMMA.1688.F32.TF32 R116, R116, R122, R12 ;  /* 0x0000007a7474723c */ /* 0x000fe6000008100c */
[----:B------:R-:W-:Y:S04]  /*3a8d0*/  LDS R55, [R6+UR7+0xf980] ;  /* 0x00f9800706377984 */ /* 0x000fe80008000800 */
[----:B--2---:R-:W-:Y:S01]  /*3a8e0*/  IMAD.MOV.U32 R12, RZ, RZ, R215 ;  /* 0x000000ffff0c7224 */ /* 0x004fe200078e00d7 */
[----:B----4-:R-:W-:Y:S01]  /*3a8f0*/  MOV R13, R214 ;  /* 0x000000d6000d7202 */ /* 0x010fe20000000f00 */
[----:B------:R-:W-:Y:S01]  /*3a900*/  IMAD.MOV.U32 R14, RZ, RZ, R213 ;  /* 0x000000ffff0e7224 */ /* 0x000fe200078e00d5 */
[----:B------:R-:W-:Y:S01]  /*3a910*/  MOV R15, R212 ;  /* 0x000000d4000f7202 */ /* 0x000fe20000000f00 */
[----:B------:R-:W-:Y:S04]  /*3a920*/  LDS R214, [R0+UR7+0xf900] ;  /* 0x00f9000700d67984 */ /* 0x000fe80008000800 */
[----:B------:R-:W-:Y:S04]  /*3a930*/  LDS R212, [R0+UR7+0xf100] ;  /* 0x00f1000700d47984 */ /* 0x000fe80008000800 */
[----:B------:R-:W-:Y:S04]  /*3a940*/  LDS R213, [R6+UR7+0xf100] ;  /* 0x00f1000706d57984 */ /* 0x000fe80008000800 */
[----:B------:R-:W2:Y:S01]  /*3a950*/  LDS R215, [R6+UR7+0xf900] ;  /* 0x00f9000706d77984 */ /* 0x000ea20008000800 */
[C---:B-1----:R-:W-:Y:S03]  /*3a960*/  HMMA.1688.F32.TF32 R160, R216.reuse, R150, R160 ;  /* 0x00000096d8a0723c */ /* 0x042fe600000810a0 */
[----:B------:R-:W-:Y:S03]  /*3a970*/  LDS R53, [R6+UR7+0xf180] ;  /* 0x00f1800706357984 */ /* 0x000fe60008000800 */
[C---:B------:R-:W-:Y:S01]  /*3a980*/  HMMA.1688.F32.TF32 R156, R216.reuse, R146, R156 ;  /* 0x00000092d89c723c */ /* 0x040fe2000008109c */
[----:B------:R-:W-:Y:S05]  /*3a990*/  LDS R220, [R7+UR7+0xf180] ;  /* 0x00f1800707dc7984 */ /* 0x000fea0008000800 */
[----:B------:R-:W-:Y:S06]  /*3a9a0*/  HMMA.1688.F32.TF32 R12, R216, R126, R12 ;  /* 0x0000007ed80c723c */ /* 0x000fec000008100c */
[----:B------:R-:W-:Y:S07]  /*3a9b0*/  HMMA.1688.F32.TF32 R24, R24, R122, R48 ;  /* 0x0000007a1818723c */ /* 0x000fee0000081030 */
[----:B------:R-:W-:Y:S01]  /*3a9c0*/  IMAD.MOV.U32 R48, RZ, RZ, R211 ;  /* 0x000000ffff307224 */ /* 0x000fe200078e00d3 */
[----:B------:R-:W-:Y:S01]  /*3a9d0*/  MOV R49, R210 ;  /* 0x000000d200317202 */ /* 0x000fe20000000f00 */
[----:B------:R-:W-:Y:S01]  /*3a9e0*/  IMAD.MOV.U32 R50, RZ, RZ, R209 ;  /* 0x000000ffff327224 */ /* 0x000fe200078e00d1 */
[----:B------:R-:W-:Y:S01]  /*3a9f0*/  MOV R51, R208 ;  /* 0x000000d000337202 */ /* 0x000fe20000000f00 */
[----:B------:R-:W-:Y:S04]  /*3aa00*/  LDS R210, [R7+UR7+0xf900] ;  /* 0x00f9000707d27984 */ /* 0x000fe80008000800 */
[----:B------:R-:W-:Y:S04]  /*3aa10*/  LDS R208, [R7+UR7+0xf100] ;  /* 0x00f1000707d07984 */ /* 0x000fe80008000800 */
[----:B------:R-:W-:Y:S01]  /*3aa20*/  LDS R209, [R221+UR7+0xf100] ;  /* 0x00f10007ddd17984 */ /* 0x000fe20008000800 */
[C---:B--2---:R-:W-:Y:S03]  /*3aa30*/  HMMA.1688.F32.TF32 R48, R212.reuse, R134, R48 ;  /* 0x00000086d430723c */ /* 0x044fe60000081030 */
[----:B------:R-:W1:Y:S03]  /*3aa40*/  LDS R211, [R221+UR7+0xf900] ;  /* 0x00f90007ddd37984 */ /* 0x000e660008000800 */
[----:B------:R-:W-:Y:S01]  /*3aa50*/  HMMA.1688.F32.TF32 R44, R212, R130, R44 ;  /* 0x00000082d42c723c */ /* 0x000fe2000008102c */
[----:B------:R-:W2:Y:S01]  /*3aa60*/  LDS R221, [R221+UR7+0xf180] ;  /* 0x00f18007dddd7984 */ /* 0x000ea20008000800 */
[----:B---3--:R-:W-:-:S03]  /*3aa70*/  MOV R107, R252 ;  /* 0x000000fc006b7202 */ /* 0x008fc60000000f00 */
[----:B------:R-:W5:Y:S01]  /*3aa80*/  LDL.LU R252, [R1+0x17d0] ;  /* 0x0017d00001fc7983 */ /* 0x000f620000300800 */
[C---:B------:R-:W-:Y:S06]  /*3aa90*/  HMMA.1688.F32.TF32 R100, R216.reuse, R138, R100 ;  /* 0x0000008ad864723c */ /* 0x040fec0000081064 */
[C---:B------:R-:W-:Y:S06]  /*3aaa0*/  HMMA.1688.F32.TF32 R108, R216.reuse, R130, R108 ;  /* 0x00000082d86c723c */ /* 0x040fec000008106c */
[C---:B------:R-:W-:Y:S06]  /*3aab0*/  HMMA.1688.F32.TF32 R112, R216.reuse, R134, R112 ;  /* 0x00000086d870723c */ /* 0x040fec0000081070 */
[----:B------:R-:W-:-:S15]  /*3aac0*/  HMMA.1688.F32.TF32 R104, R216, R142, R104 ;  /* 0x0000008ed868723c */ /* 0x000fde0000081068 */
[----:B------:R-:W-:-:S02]  /*3aad0*/  NOP ;  /* 0x0000000000007918 */ /* 0x000fc40000000000 */
[----:B------:R-:W-:Y:S04]  /*3aae0*/  STL.64 [R1+0x290], R112 ;  /* 0x0002907001007387 */ /* 0x000fe80000100a00 */
[----:B------:R3:W-:Y:S01]  /*3aaf0*/  STL.64 [R1+0x298], R114 ;  /* 0x0002987201007387 */ /* 0x0007e20000100a00 */
[----:B------:R-:W-:Y:S03]  /*3ab00*/  HMMA.1688.F32.TF32 R216, R216, R122, R8 ;  /* 0x0000007ad8d8723c */ /* 0x000fe60000081008 */
[----:B---3--:R-:W3:Y:S04]  /*3ab10*/  LDL.LU.64 R114, [R1+0x17c8] ;  /* 0x0017c80001727983 */ /* 0x008ee80000300a00 */
[----:B------:R-:W3:Y:S04]  /*3ab20*/  LDL.LU.64 R112, [R1+0x17c0] ;  /* 0x0017c00001707983 */ /* 0x000ee80000300a00 */
[----:B------:R-:W-:Y:S04]  /*3ab30*/  STL.64 [R1+0x280], R108 ;  /* 0x0002806c01007387 */ /* 0x000fe80000100a00 */
[----:B------:R4:W-:Y:S04]  /*3ab40*/  STL.64 [R1+0x288], R110 ;  /* 0x0002886e01007387 */ /* 0x0009e80000100a00 */
[----:B----4-:R-:W4:Y:S04]  /*3ab50*/  LDL.LU.64 R110, [R1+0x17b8] ;  /* 0x0017b800016e7983 */ /* 0x010f280000300a00 */
[----:B------:R-:W4:Y:S04]  /*3ab60*/  LDL.LU.64 R108, [R1+0x17b0] ;  /* 0x0017b000016c7983 */ /* 0x000f280000300a00 */
[----:B------:R-:W-:Y:S04]  /*3ab70*/  STL.64 [R1+0x270], R104 ;  /* 0x0002706801007387 */ /* 0x000fe80000100a00 */
[----:B------:R1:W-:Y:S01]  /*3ab80*/  STL.64 [R1+0x278], R106 ;  /* 0x0002786a01007387 */ /* 0x0003e20000100a00 */
[C---:B------:R-:W-:Y:S03]  /*3ab90*/  HMMA.1688.F32.TF32 R40, R212.reuse, R142, R40 ;  /* 0x0000008ed428723c */ /* 0x040fe60000081028 */
[----:B-1----:R-:W3:Y:S04]  /*3aba0*/  LDL.LU.64 R106, [R1+0x17a8] ;  /* 0x0017a800016a7983 */ /* 0x002ee80000300a00 */
[----:B------:R-:W3:Y:S04]  /*3abb0*/  LDL.LU.64 R104, [R1+0x17a0] ;  /* 0x0017a00001687983 */ /* 0x000ee80000300a00 */
[----:B------:R-:W-:Y:S04]  /*3abc0*/  STL.64 [R1+0x260], R100 ;  /* 0x0002606401007387 */ /* 0x000fe80000100a00 */
[----:B------:R1:W-:Y:S01]  /*3abd0*/  STL.64 [R1+0x268], R102 ;  /* 0x0002686601007387 */ /* 0x0003e20000100a00 */
[C---:B------:R-:W-:Y:S03]  /*3abe0*/  HMMA.1688.F32.TF32 R36, R212.reuse, R138, R36 ;  /* 0x0000008ad424723c */ /* 0x040fe60000081024 */
[----:B-1----:R-:W4:Y:S04]  /*3abf0*/  LDL.LU.64 R102, [R1+0x1798] ;  /* 0x0017980001667983 */ /* 0x002f280000300a00 */
[----:B------:R-:W4:Y:S04]  /*3ac00*/  LDL.LU.64 R100, [R1+0x1790] ;  /* 0x0017900001647983 */ /* 0x000f280000300a00 */
[----:B------:R-:W-:Y:S04]  /*3ac10*/  STL.64 [R1+0x250], R160 ;  /* 0x000250a001007387 */ /* 0x000fe80000100a00 */
[----:B------:R1:W-:Y:S01]  /*3ac20*/  STL.64 [R1+0x258], R162 ;  /* 0x000258a201007387 */ /* 0x0003e20000100a00 */
[C---:B------:R-:W-:Y:S03]  /*3ac30*/  HMMA.1688.F32.TF32 R224, R212.reuse, R150, R224 ;  /* 0x00000096d4e0723c */ /* 0x040fe600000810e0 */
[----:B-1----:R-:W2:Y:S04]  /*3ac40*/  LDL.LU.64 R162, [R1+0x1788] ;  /* 0x0017880001a27983 */ /* 0x002ea80000300a00 */
[----:B------:R-:W2:Y:S04]  /*3ac50*/  LDL.LU.64 R160, [R1+0x1780] ;  /* 0x0017800001a07983 */ /* 0x000ea80000300a00 */
[----:B------:R-:W-:Y:S04]  /*3ac60*/  STL.64 [R1+0x240], R156 ;  /* 0x0002409c01007387 */ /* 0x000fe80000100a00 */
[----:B------:R1:W-:Y:S01]  /*3ac70*/  STL.64 [R1+0x248], R158 ;  /* 0x0002489e01007387 */ /* 0x0003e20000100a00 */
[C---:B------:R-:W-:Y:S03]  /*3ac80*/  HMMA.1688.F32.TF32 R228, R212.reuse, R146, R228 ;  /* 0x00000092d4e4723c */ /* 0x040fe600000810e4 */
[----:B-1----:R-:W3:Y:S04]  /*3ac90*/  LDL.LU.64 R158, [R1+0x1778] ;  /* 0x00177800019e7983 */ /* 0x002ee80000300a00 */
[----:B------:R-:W3:Y:S04]  /*3aca0*/  LDL.LU.64 R156, [R1+0x1770] ;  /* 0x00177000019c7983 */ /* 0x000ee80000300a00 */
[----:B------:R-:W-:Y:S04]  /*3acb0*/  STL.64 [R1+0x230], R12 ;  /* 0x0002300c01007387 */ /* 0x000fe80000100a00 */
[----:B------:R1:W-:Y:S01]  /*3acc0*/  STL.64 [R1+0x238], R14 ;  /* 0x0002380e01007387 */ /* 0x0003e20000100a00 */
[----:B------:R-:W-:Y:S03]  /*3acd0*/  HMMA.1688.F32.TF32 R232, R212, R126, R232 ;  /* 0x0000007ed4e8723c */ /* 0x000fe600000810e8 */
[----:B-1----:R-:W4:Y:S04]  /*3ace0*/  LDL.LU.64 R14, [R1+0x1768] ;  /* 0x00176800010e7983 */ /* 0x002f280000300a00 */
[----:B------:R-:W4:Y:S04]  /*3acf0*/  LDL.LU.64 R12, [R1+0x1760] ;  /* 0x00176000010c7983 */ /* 0x000f280000300a00 */
[----:B------:R-:W2:Y:S04]  /*3ad00*/  LDL.LU.64 R10, [R1+0x1758] ;  /* 0x00175800010a7983 */ /* 0x000ea80000300a00 */
[----:B------:R-:W2:Y:S04]  /*3ad10*/  LDL.LU.64 R8, [R1+0x1750] ;  /* 0x0017500001087983 */ /* 0x000ea80000300a00 */
[----:B------:R1:W-:Y:S04]  /*3ad20*/  STL.64 [R1+0x220], R216 ;  /* 0x000220d801007387 */ /* 0x0003e80000100a00 */
[----:B------:R1:W-:Y:S02]  /*3ad30*/  STL.64 [R1+0x228], R218 ;  /* 0x000228da01007387 */ /* 0x0003e40000100a00 */
[----:B-1----:R-:W-:Y:S01]  /*3ad40*/  IMAD.MOV.U32 R216, RZ, RZ, R5 ;  /* 0x000000ffffd87224 */ /* 0x002fe200078e0005 */
[----:B------:R-:W-:Y:S01]  /*3ad50*/  MOV R217, R4 ;  /* 0x0000000400d97202 */ /* 0x000fe20000000f00 */
[----:B------:R-:W3:Y:S01]  /*3ad60*/  LDL.LU R5, [R1+0x174c] ;  /* 0x00174c0001057983 */ /* 0x000ee20000300800 */
[----:B------:R-:W-:Y:S01]  /*3ad70*/  IMAD.MOV.U32 R218, RZ, RZ, R2 ;  /* 0x000000ffffda7224 */ /* 0x000fe200078e0002 */
[----:B------:R-:W-:-:S02]  /*3ad80*/  MOV R219, R3 ;  /* 0x0000000300db7202 */ /* 0x000fc40000000f00 */
[----:B------:R-:W3:Y:S04]  /*3ad90*/  LDL.LU R4, [R1+0x1748] ;  /* 0x0017480001047983 */ /* 0x000ee80000300800 */
[----:B------:R-:W3:Y:S04]  /*3ada0*/  LDL.LU R2, [R1+0x1744] ;  /* 0x0017440001027983 */ /* 0x000ee80000300800 */
[----:B------:R-:W3:Y:S04]  /*3adb0*/  LDL.LU R3, [R1+0x1740] ;  /* 0x0017400001037983 */ /* 0x000ee80000300800 */
        /* <DEDUP_REMOVED lines=28> */
[----:B------:R-:W-:-:S15]  /*3af80*/  HMMA.1688.F32.TF32 R212, R212, R122, R216 ;  /* 0x0000007ad4d4723c */ /* 0x000fde00000810d8 */
[----:B------:R-:W-:-:S08]  /*3af90*/  NOP ;  /* 0x0000000000007918 */ /* 0x000fd00000000000 */
[----:B------:R-:W-:Y:S04]  /*3afa0*/  STL.64 [R1+0x190], R212 ;  /* 0x000190d401007387 */ /* 0x000fe80000100a00 */
[----:B------:R1:W-:Y:S01]  /*3afb0*/  STL.64 [R1+0x198], R214 ;  /* 0x000198d601007387 */ /* 0x0003e20000100a00 */
[C---:B--2---:R-:W-:Y:S06]  /*3afc0*/  HMMA.1688.F32.TF32 R44, R208.reuse, R146, R44 ;  /* 0x00000092d02c723c */ /* 0x044fec000008102c */
[C---:B---3--:R-:W-:Y:S06]  /*3afd0*/  HMMA.1688.F32.TF32 R40, R208.reuse, R150, R40 ;  /* 0x00000096d028723c */ /* 0x048fec0000081028 */
[C---:B----4-:R-:W-:Y:S06]  /*3afe0*/  HMMA.1688.F32.TF32 R36, R208.reuse, R138, R36 ;  /* 0x0000008ad024723c */ /* 0x050fec0000081024 */
[C---:B-1----:R-:W-:Y:S06]  /*3aff0*/  HMMA.1688.F32.TF32 R212, R208.reuse, R142, R224 ;  /* 0x0000008ed0d4723c */ /* 0x042fec00000810e0 */
[C---:B------:R-:W-:Y:S06]  /*3b000*/  HMMA.1688.F32.TF32 R216, R208.reuse, R130, R228 ;  /* 0x00000082d0d8723c */ /* 0x040fec00000810e4 */
[----:B------:R-:W-:-:S15]  /*3b010*/  HMMA.1688.F32.TF32 R232, R208, R134, R232 ;  /* 0x00000086d0e8723c */ /* 0x000fde00000810e8 */
[----:B------:R-:W-:-:S08]  /*3b020*/  NOP ;  /* 0x0000000000007918 */ /* 0x000fd00000000000 */
        /* <DEDUP_REMOVED lines=9> */
[----:B------:R2:W-:Y:S01]  /*3b0c0*/  STL.64 [R1+0x148], R42 ;  /* 0x0001482a01007387 */ /* 0x0005e20000100a00 */
[C---:B-1----:R-:W-:Y:S06]  /*3b0d0*/  HMMA.1688.F32.TF32 R36, R208.reuse, R126, R48 ;  /* 0x0000007ed024723c */ /* 0x042fec0000081030 */
[----:B--2---:R-:W-:Y:S06]  /*3b0e0*/  HMMA.1688.F32.TF32 R40, R208, R122, R8 ;  /* 0x0000007ad028723c */ /* 0x004fec0000081008 */
[C---:B------:R-:W-:Y:S01]  /*3b0f0*/  HMMA.1688.F32.TF32 R8, R52.reuse, R134, R12 ;  /* 0x000000863408723c */ /* 0x040fe2000008100c */
[----:B------:R-:W-:Y:S04]  /*3b100*/  STL.64 [R1+0x130], R44 ;  /* 0x0001302c01007387 */ /* 0x000fe80000100a00 */
[----:B------:R-:W-:Y:S06]  /*3b110*/  STL.64 [R1+0x138], R46 ;  /* 0x0001382e01007387 */ /* 0x000fec0000100a00 */
[----:B------:R1:W-:Y:S04]  /*3b120*/  STL.64 [R1+0x120], R36 ;  /* 0x0001202401007387 */ /* 0x0003e80000100a00 */
[----:B------:R-:W-:Y:S01]  /*3b130*/  STL.64 [R1+0x128], R38 ;  /* 0x0001282601007387 */ /* 0x000fe20000100a00 */
[C---:B------:R-:W-:Y:S03]  /*3b140*/  HMMA.1688.F32.TF32 R12, R52.reuse, R130, R156 ;  /* 0x00000082340c723c */ /* 0x040fe6000008109c */
[----:B-1----:R-:W2:Y:S04]  /*3b150*/  LDL R37, [R1+0x424] ;  /* 0x0004240001257983 */ /* 0x002ea80000100800 */
[----:B------:R-:W-:Y:S04]  /*3b160*/  STL.64 [R1+0x110], R40 ;  /* 0x0001102801007387 */ /* 0x000fe80000100a00 */
[----:B------:R-:W-:Y:S04]  /*3b170*/  STL.64 [R1+0x118], R42 ;  /* 0x0001182a01007387 */ /* 0x000fe80000100a00 */
[----:B------:R-:W-:Y:S04]  /*3b180*/  STL.64 [R1+0x100], R8 ;  /* 0x0001000801007387 */ /* 0x000fe80000100a00 */
[----:B------:R1:W-:Y:S02]  /*3b190*/  STL.64 [R1+0x108], R10 ;  /* 0x0001080a01007387 */ /* 0x0003e40000100a00 */
[----:B-1----:R-:W-:Y:S02]  /*3b1a0*/  HMMA.1688.F32.TF32 R8, R52, R142, R160 ;  /* 0x0000008e3408723c */ /* 0x002fe400000810a0 */
[----:B------:R-:W-:Y:S04]  /*3b1b0*/  STL.64 [R1+0xf0], R12 ;  /* 0x0000f00c01007387 */ /* 0x000fe80000100a00 */
[----:B------:R-:W-:-:S15]  /*3b1c0*/  STL.64 [R1+0xf8], R14 ;  /* 0x0000f80e01007387 */ /* 0x000fde0000100a00 */
[----:B------:R-:W-:-:S02]  /*3b1d0*/  NOP ;  /* 0x0000000000007918 */ /* 0x000fc40000000000 */
[----:B------:R-:W-:Y:S04]  /*3b1e0*/  STL.64 [R1+0xe0], R8 ;  /* 0x0000e00801007387 */ /* 0x000fe80000100a00 */
[----:B------:R1:W-:Y:S02]  /*3b1f0*/  STL.64 [R1+0xe8], R10 ;  /* 0x0000e80a01007387 */ /* 0x0003e40000100a00 */
[C---:B-1----:R-:W-:Y:S06]  /*3b200*/  HMMA.1688.F32.TF32 R8, R220.reuse, R134, R64 ;  /* 0x00000086dc08723c */ /* 0x042fec0000081040 */
[C---:B------:R-:W-:Y:S06]  /*3b210*/  HMMA.1688.F32.TF32 R40, R220.reuse, R130, R60 ;  /* 0x00000082dc28723c */ /* 0x040fec000008103c */
[C---:B------:R-:W-:Y:S11]  /*3b220*/  HMMA.1688.F32.TF32 R12, R220.reuse, R142, R192 ;  /* 0x0000008edc0c723c */ /* 0x040ff600000810c0 */
[----:B------:R-:W-:Y:S04]  /*3b230*/  STL.64 [R1+0x1a0], R8 ;  /* 0x0001a00801007387 */ /* 0x000fe80000100a00 */
[----:B------:R1:W-:Y:S02]  /*3b240*/  STL.64 [R1+0x1a8], R10 ;  /* 0x0001a80a01007387 */ /* 0x0003e40000100a00 */
[C---:B-1----:R-:W-:Y:S02]  /*3b250*/  HMMA.1688.F32.TF32 R8, R220.reuse, R138, R68 ;  /* 0x0000008adc08723c */ /* 0x042fe40000081044 */
[----:B------:R-:W-:Y:S04]  /*3b260*/  STL.64 [R1+0xd0], R40 ;  /* 0x0000d02801007387 */ /* 0x000fe80000100a00 */
[----:B------:R-:W-:Y:S04]  /*3b270*/  STL.64 [R1+0xd8], R42 ;  /* 0x0000d82a01007387 */ /* 0x000fe80000100a00 */
[----:B------:R-:W3:Y:S04]  /*3b280*/  LDL.LU R7, [R1+0x1424] ;  /* 0x0014240001077983 */ /* 0x000ee80000300800 */
[----:B------:R1:W-:Y:S04]  /*3b290*/  STL.64 [R1+0xc0], R12 ;  /* 0x0000c00c01007387 */ /* 0x0003e80000100a00 */
[----:B------:R-:W-:Y:S05]  /*3b2a0*/  STL.64 [R1+0xc8], R14 ;  /* 0x0000c80e01007387 */ /* 0x000fea0000100a00 */
[----:B------:R-:W-:Y:S04]  /*3b2b0*/  STL.64 [R1+0xb0], R8 ;  /* 0x0000b00801007387 */ /* 0x000fe80000100a00 */
[----:B------:R4:W-:Y:S04]  /*3b2c0*/  STL.64 [R1+0xb8], R10 ;  /* 0x0000b80a01007387 */ /* 0x0009e80000100a00 */
[----:B-1----:R-:W3:Y:S01]  /*3b2d0*/  LDL.LU R12, [R1+0x1420] ;  /* 0x00142000010c7983 */ /* 0x002ee20000300800 */
[C---:B------:R-:W-:Y:S06]  /*3b2e0*/  HMMA.1688.F32.TF32 R40, R220.reuse, R150, R196 ;  /* 0x00000096dc28723c */ /* 0x040fec00000810c4 */
[----:B----4-:R-:W-:-:S15]  /*3b2f0*/  HMMA.1688.F32.TF32 R8, R220, R146, R200 ;  /* 0x00000092dc08723c */ /* 0x010fde00000810c8 */
[----:B------:R-:W-:-:S02]  /*3b300*/  NOP ;  /* 0x0000000000007918 */ /* 0x000fc40000000000 */
[----:B------:R-:W-:Y:S04]  /*3b310*/  STL.64 [R1+0x90], R40 ;  /* 0x0000902801007387 */ /* 0x000fe80000100a00 */
[----:B------:R1:W-:Y:S04]  /*3b320*/  STL.64 [R1+0x98], R42 ;  /* 0x0000982a01007387 */ /* 0x0003e80000100a00 */
[----:B------:R-:W-:Y:S04]  /*3b330*/  STL.64 [R1+0x50], R8 ;  /* 0x0000500801007387 */ /* 0x000fe80000100a00 */
[----:B------:R4:W-:Y:S01]  /*3b340*/  STL.64 [R1+0x58], R10 ;  /* 0x0000580a01007387 */ /* 0x0009e20000100a00 */
[----:B-1----:R-:W1:Y:S01]  /*3b350*/  LDC R42, c[0x0][0x230] ;  /* 0x00008c00ff2a7b82 */ /* 0x002e620000000800 */
[----:B------:R-:W-:-:S02]  /*3b360*/  VIADD R133, R133, 0x7f ;  /* 0x0000007f85857836 */ /* 0x000fc40000000000 */
[----:B------:R-:W3:Y:S01]  /*3b370*/  LDL.LU R50, [R1+0x1428] ;  /* 0x0014280001327983 */ /* 0x000ee20000300800 */
[----:B----4-:R-:W-:Y:S02]  /*3b380*/  HMMA.1688.F32.TF32 R8, R220, R126, R56 ;  /* 0x0000007edc08723c */ /* 0x010fe40000081038 */
[----:B------:R-:W-:Y:S01]  /*3b390*/  SHF.R.S32.HI R38, RZ, 0x1f, R133 ;  /* 0x0000001fff267819 */ /* 0x000fe20000011485 */
[----:B------:R-:W4:Y:S03]  /*3b3a0*/  LDL.LU R49, [R1+0x142c] ;  /* 0x00142c0001317983 */ /* 0x000f260000300800 */
[----:B------:R-:W-:-:S04]  /*3b3b0*/  LEA.HI R38, R38, R133, RZ, 0x7 ;  /* 0x0000008526267211 */ /* 0x000fc800078f38ff */
[----:B------:R-:W-:Y:S02]  /*3b3c0*/  SHF.R.S32.HI R38, RZ, 0x7, R38 ;  /* 0x00000007ff267819 */ /* 0x000fe40000011426 */
[----:B-1----:R-:W-:-:S11]  /*3b3d0*/  IADD3 R42, R42, -0x100, RZ ;  /* 0xffffff002a2a7810 */ /* 0x002fd60007ffe0ff */
[----:B------:R-:W-:Y:S04]  /*3b3e0*/  STL.64 [R1+0x30], R8 ;  /* 0x0000300801007387 */ /* 0x000fe80000100a00 */
[----:B------:R-:W-:Y:S04]  /*3b3f0*/  STL.64 [R1+0x38], R10 ;  /* 0x0000380a01007387 */ /* 0x000fe80000100a00 */
[----:B------:R-:W4:Y:S04]  /*3b400*/  LDL.LU R44, [R1+0x13e8] ;  /* 0x0013e800012c7983 */ /* 0x000f280000300800 */
[----:B------:R-:W4:Y:S01]  /*3b410*/  LDL.LU R15, [R1+0x13f4] ;  /* 0x0013f400010f7983 */ /* 0x000f220000300800 */
[----:B------:R-:W-:-:S03]  /*3b420*/  VIADD R6, R38, 0xfffffffe ;  /* 0xfffffffe26067836 */ /* 0x000fc60000000000 */
[----:B------:R-:W4:Y:S04]  /*3b430*/  LDL.LU R46, [R1+0x13e0] ;  /* 0x0013e000012e7983 */ /* 0x000f280000300800 */
[----:B------:R-:W4:Y:S04]  /*3b440*/  LDL.LU R43, [R1+0x13ec] ;  /* 0x0013ec00012b7983 */ /* 0x000f280000300800 */
[----:B------:R-:W4:Y:S04]  /*3b450*/  LDL.LU R48, [R1+0x13a8] ;  /* 0x0013a80001307983 */ /* 0x000f280000300800 */
[----:B------:R-:W4:Y:S01]  /*3b460*/  LDL.LU R39, [R1+0x13b4] ;  /* 0x0013b40001277983 */ /* 0x000f220000300800 */
[C---:B--2---:R-:W-:Y:S01]  /*3b470*/  IMAD R0, R37.reuse, -0x80, R42 ;  /* 0xffffff8025007824 */ /* 0x044fe200078e022a */
[----:B------:R-:W-:-:S04]  /*3b480*/  ISETP.GE.AND P0, PT, R37, R6, PT ;  /* 0x000000062500720c */ /* 0x000fc80003f06270 */
[----:B------:R-:W-:-:S04]  /*3b490*/  ISETP.GT.AND P1, PT, R0, RZ, PT ;  /* 0x000000ff0000720c */ /* 0x000fc80003f24270 */
[----:B------:R-:W-:Y:S02]  /*3b4a0*/  SEL R6, RZ, 0x4, !P1 ;  /* 0x00000004ff067807 */ /* 0x000fe40004800000 */
[----:B---3--:R-:W-:-:S05]  /*3b4b0*/  IADD3 R7, P1, R7, R5, RZ ;  /* 0x0000000507077210 */ /* 0x008fca0007f3e0ff */
[----:B------:R-:W-:Y:S01]  /*3b4c0*/  STL [R1+0x1424], R7 ;  /* 0x0014240701007387 */ /* 0x000fe20000100800 */
[----:B------:R-:W-:-:S05]  /*3b4d0*/  IMAD.X R12, R12, 0x1, R4, P1 ;  /* 0x000000010c0c7824 */ /* 0x000fca00008e0604 */
[----:B------:R1:W-:Y:S04]  /*3b4e0*/  STL [R1+0x1420], R12 ;  /* 0x0014200c01007387 */ /* 0x0003e80000100800 */
[----:B------:R-:W2:Y:S04]  /*3b4f0*/  LDL.LU R47, [R1+0x13a0] ;  /* 0x0013a000012f7983 */ /* 0x000ea80000300800 */
[----:B------:R-:W3:Y:S04]  /*3b500*/  LDL.LU R41, [R1+0x13ac] ;  /* 0x0013ac0001297983 */ /* 0x000ee80000300800 */
[----:B------:R-:W2:Y:S04]  /*3b510*/  LDL.LU R40, [R1+0x1368] ;  /* 0x0013680001287983 */ /* 0x000ea80000300800 */
[----:B------:R-:W2:Y:S01]  /*3b520*/  LDL.LU R14, [R1+0x1374] ;  /* 0x00137400010e7983 */ /* 0x000ea20000300800 */
[----:B------:R-:W4:Y:S01]  /*3b530*/  S2R R133, SR_TID.X ;  /* 0x0000000000857919 */ /* 0x000f220000002100 */
[----:B------:R-:W-:Y:S01]  /*3b540*/  UIADD3 UR5, UR5, 0x1, URZ ;  /* 0x0000000105057890 */ /* 0x000fe2000fffe03f */
[----:B------:R-:W-:-:S03]  /*3b550*/  SEL R6, R6, RZ, !P0 ;  /* 0x000000ff06067207 */ /* 0x000fc60004000000 */
[----:B------:R-:W-:Y:S01]  /*3b560*/  UISETP.GT.AND UP0, UPT, UR5, 0x1, UPT ;  /* 0x000000010500788c */ /* 0x000fe2000bf04270 */
[----:B------:R-:W-:-:S03]  /*3b570*/  ISETP.NE.U32.AND P2, PT, R6, RZ, PT ;  /* 0x000000ff0600720c */ /* 0x000fc60003f45070 */
[----:B------:R-:W-:Y:S01]  /*3b580*/  USEL UR5, UR5, URZ, !UP0 ;  /* 0x0000003f05057287 */ /* 0x000fe2000c000000 */
[----:B------:R-:W-:Y:S01]  /*3b590*/  ISETP.GT.AND P1, PT, R0, 0x4, PT ;  /* 0x000000040000780c */ /* 0x000fe20003f24270 */
[----:B------:R-:W-:Y:S01]  /*3b5a0*/  IMAD.MOV.U32 R13, RZ, RZ, R12 ;  /* 0x000000ffff0d7224 */ /* 0x000fe200078e000c */
[----:B-1----:R-:W-:Y:S01]  /*3b5b0*/  MOV R12, R7 ;  /* 0x00000007000c7202 */ /* 0x002fe20000000f00 */
[----:B------:R-:W-:Y:S01]  /*3b5c0*/  ULEA UR7, UR5, UR4, 0x10 ;  /* 0x0000000405077291 */ /* 0x000fe2000f8e803f */
[----:B------:R-:W-:-:S04]  /*3b5d0*/  SEL R7, RZ, 0x4, !P1 ;  /* 0x00000004ff077807 */ /* 0x000fc80004800000 */
[----:B------:R-:W-:Y:S02]  /*3b5e0*/  SEL R7, R7, RZ, !P0 ;  /* 0x000000ff07077207 */ /* 0x000fe40004000000 */
[----:B----4-:R-:W-:Y:S02]  /*3b5f0*/  IADD3 R49, P3, R49, R5, RZ ;  /* 0x0000000531317210 */ /* 0x010fe40007f7e0ff */
[----:B------:R-:W-:-:S04]  /*3b600*/  LOP3.LUT R45, R133, 0x3f, RZ, 0xc0, !PT ;  /* 0x0000003f852d7812 */ /* 0x000fc800078ec0ff */
[----:B------:R-:W-:Y:S01]  /*3b610*/  SHF.L.U32 R36, R45, 0x2, RZ ;  /* 0x000000022d247819 */ /* 0x000fe200000006ff */
[----:B------:R-:W-:-:S03]  /*3b620*/  IMAD.X R50, R50, 0x1, R4, P3 ;  /* 0x0000000132327824 */ /* 0x000fc600018e0604 */
[----:B------:R-:W-:Y:S01]  /*3b630*/  IADD3 R6, R36, UR7, RZ ;  /* 0x0000000724067c10 */ /* 0x000fe2000fffe0ff */
[----:B------:R-:W-:Y:S01]  /*3b640*/  BAR.SYNC.DEFER_BLOCKING 0x0 ;  /* 0x0000000000007b1d */ /* 0x000fe20000010000 */
[----:B------:R-:W-:-:S05]  /*3b650*/  ISETP.NE.U32.AND P1, PT, R7, RZ, PT ;  /* 0x000000ff0700720c */ /* 0x000fca0003f25070 */
[----:B------:R-:W-:Y:S01]  /*3b660*/  STL [R1+0x142c], R49 ;  /* 0x00142c3101007387 */ /* 0x000fe20000100800 */
[----:B------:R-:W-:-:S03]  /*3b670*/  IADD3 R15, P4, R15, R5, RZ ;  /* 0x000000050f0f7210 */ /* 0x000fc60007f9e0ff */
[----:B------:R-:W-:Y:S01]  /*3b680*/  STL [R1+0x1428], R50 ;  /* 0x0014283201007387 */ /* 0x000fe20000100800 */
[----:B------:R-:W-:-:S03]  /*3b690*/  IADD3.X R44, R44, R4, RZ, P4, !PT ;  /* 0x000000042c2c7210 */ /* 0x000fc600027fe4ff */
[----:B------:R-:W-:Y:S01]  /*3b6a0*/  @!PT LDS RZ, [RZ] ;  /* 0x00000000fffff984 */ /* 0x000fe20000000800 */
[----:B------:R-:W-:Y:S01]  /*3b6b0*/  @!PT LDS RZ, [RZ] ;  /* 0x00000000fffff984 */ /* 0x000fe20000000800 */
[----:B------:R-:W-:Y:S01]  /*3b6c0*/  @!PT LDS RZ, [RZ] ;  /* 0x00000000fffff984 */ /* 0x000fe20000000800 */
[----:B------:R1:W-:Y:S01]  /*3b6d0*/  LDGSTS.E [R6], desc[UR8][R12.64], P2 ;  /* 0x000000000c067fae */ /* 0x0003e20009121848 */
[----:B------:R-:W-:-:S03]  /*3b6e0*/  IADD3 R43, P3, R43, R5, RZ ;  /* 0x000000052b2b7210 */ /* 0x000fc60007f7e0ff */
[----:B------:R-:W-:Y:S02]  /*3b6f0*/  STL [R1+0x13f4], R15 ;  /* 0x0013f40f01007387 */ /* 0x000fe40000100800 */
[----:B------:R-:W-:Y:S02]  /*3b700*/  IMAD.X R46, R46, 0x1, R4, P3 ;  /* 0x000000012e2e7824 */ /* 0x000fe400018e0604 */
[----:B-1----:R-:W-:Y:S01]  /*3b710*/  IMAD.MOV.U32 R12, RZ, RZ, R49 ;  /* 0x000000ffff0c7224 */ /* 0x002fe200078e0031 */
[----:B------:R-:W-:Y:S02]  /*3b720*/  MOV R13, R50 ;  /* 0x00000032000d7202 */ /* 0x000fe40000000f00 */
[----:B------:R-:W-:Y:S01]  /*3b730*/  IADD3 R39, P4, R39, R5, RZ ;  /* 0x0000000527277210 */ /* 0x000fe20007f9e0ff */
[----:B------:R1:W-:Y:S04]  /*3b740*/  STL [R1+0x13e8], R44 ;  /* 0x0013e82c01007387 */ /* 0x0003e80000100800 */
[----:B------:R4:W-:Y:S01]  /*3b750*/  LDGSTS.E [R6+0x100], desc[UR8][R12.64], P2 ;  /* 0x001000000c067fae */ /* 0x0009e20009121848 */
[----:B------:R-:W-:-:S02]  /*3b760*/  ISETP.GT.AND P2, PT, R0, 0x8, PT ;  /* 0x000000080000780c */ /* 0x000fc40003f44270 */
[----:B------:R-:W-:Y:S02]  /*3b770*/  IADD3.X R48, R48, R4, RZ, P4, !PT ;  /* 0x0000000430307210 */ /* 0x000fe400027fe4ff */
[----:B------:R-:W-:Y:S01]  /*3b780*/  SEL R7, RZ, 0x4, !P2 ;  /* 0x00000004ff077807 */ /* 0x000fe20005000000 */
[----:B----4-:R-:W-:Y:S01]  /*3b790*/  IMAD.MOV.U32 R12, RZ, RZ, R15 ;  /* 0x000000ffff0c7224 */ /* 0x010fe200078e000f */
[----:B------:R-:W-:Y:S02]  /*3b7a0*/  MOV R13, R44 ;  /* 0x0000002c000d7202 */ /* 0x000fe40000000f00 */
[----:B-1----:R-:W4:Y:S04]  /*3b7b0*/  LDL.LU R44, [R1+0x136c] ;  /* 0x00136c00012c7983 */ /* 0x002f280000300800 */
[----:B------:R-:W4:Y:S04]  /*3b7c0*/  LDL.LU R15, [R1+0x1334] ;  /* 0x00133400010f7983 */ /* 0x000f280000300800 */
[----:B------:R-:W-:Y:S01]  /*3b7d0*/  STL [R1+0x13ec], R43 ;  /* 0x0013ec2b01007387 */ /* 0x000fe20000100800 */
[----:B------:R-:W-:-:S03]  /*3b7e0*/  SEL R7, R7, RZ, !P0 ;  /* 0x000000ff07077207 */ /* 0x000fc60004000000 */
[----:B------:R1:W-:Y:S04]  /*3b7f0*/  LDGSTS.E [R6+0x800], desc[UR8][R12.64], P1 ;  /* 0x008000000c067fae */ /* 0x0003e80008921848 */
[----:B------:R1:W-:Y:S04]  /*3b800*/  STL [R1+0x13e0], R46 ;  /* 0x0013e02e01007387 */ /* 0x0003e80000100800 */
[----:B------:R1:W-:Y:S02]  /*3b810*/  STL [R1+0x13b4], R39 ;  /* 0x0013b42701007387 */ /* 0x0003e40000100800 */
[----:B-1----:R-:W-:Y:S01]  /*3b820*/  MOV R13, R46 ;  /* 0x0000002e000d7202 */ /* 0x002fe20000000f00 */
[----:B------:R-:W-:Y:S01]  /*3b830*/  IMAD.MOV.U32 R12, RZ, RZ, R43 ;  /* 0x000000ffff0c7224 */ /* 0x000fe200078e002b */
[----:B------:R-:W4:Y:S04]  /*3b840*/  LDL.LU R46, [R1+0x1360] ;  /* 0x00136000012e7983 */ /* 0x000f280000300800 */
[----:B------:R-:W-:Y:S01]  /*3b850*/  STL [R1+0x13a8], R48 ;  /* 0x0013a83001007387 */ /* 0x000fe20000100800 */
[----:B------:R-:W-:-:S03]  /*3b860*/  ISETP.NE.U32.AND P2, PT, R7, RZ, PT ;  /* 0x000000ff0700720c */ /* 0x000fc60003f45070 */
[----:B------:R-:W4:Y:S04]  /*3b870*/  LDL.LU R43, [R1+0x1328] ;  /* 0x00132800012b7983 */ /* 0x000f280000300800 */
[----:B------:R1:W-:Y:S04]  /*3b880*/  LDGSTS.E [R6+0x900], desc[UR8][R12.64], P1 ;  /* 0x009000000c067fae */ /* 0x0003e80008921848 */
[----:B------:R-:W4:Y:S01]  /*3b890*/  LDL.LU R49, [R1+0x132c] ;  /* 0x00132c0001317983 */ /* 0x000f220000300800 */
[----:B-1----:R-:W-:Y:S01]  /*3b8a0*/  IMAD.MOV.U32 R12, RZ, RZ, R39 ;  /* 0x000000ffff0c7224 */ /* 0x002fe200078e0027 */
[----:B------:R-:W-:-:S02]  /*3b8b0*/  MOV R13, R48 ;  /* 0x00000030000d7202 */ /* 0x000fc40000000f00 */
[----:B------:R-:W4:Y:S04]  /*3b8c0*/  LDL.LU R39, [R1+0x12f4] ;  /* 0x0012f40001277983 */ /* 0x000f280000300800 */
[----:B------:R1:W-:Y:S01]  /*3b8d0*/  LDGSTS.E [R6+0x1000], desc[UR8][R12.64], P2 ;  /* 0x010000000c067fae */ /* 0x0003e20009121848 */
[----:B---3--:R-:W-:-:S05]  /*3b8e0*/  IADD3 R41, P3, R41, R5, RZ ;  /* 0x0000000529297210 */ /* 0x008fca0007f7e0ff */
[----:B--2---:R-:W-:Y:S01]  /*3b8f0*/  IMAD.X R47, R47, 0x1, R4, P3 ;  /* 0x000000012f2f7824 */ /* 0x004fe200018e0604 */
[----:B------:R-:W-:Y:S01]  /*3b900*/  IADD3 R14, P4, R14, R5, RZ ;  /* 0x000000050e0e7210 */ /* 0x000fe20007f9e0ff */
[----:B------:R2:W-:Y:S01]  /*3b910*/  STL [R1+0x13ac], R41 ;  /* 0x0013ac2901007387 */ /* 0x0005e20000100800 */
[----:B-1----:R-:W-:Y:S02]  /*3b920*/  IMAD.MOV.U32 R12, RZ, RZ, R41 ;  /* 0x000000ffff0c7224 */ /* 0x002fe400078e0029 */
[----:B------:R-:W-:Y:S02]  /*3b930*/  MOV R13, R47 ;  /* 0x0000002f000d7202 */ /* 0x000fe40000000f00 */
[----:B------:R-:W-:Y:S01]  /*3b940*/  IADD3.X R40, R40, R4, RZ, P4, !PT ;  /* 0x0000000428287210 */ /* 0x000fe200027fe4ff */
[----:B------:R1:W-:Y:S04]  /*3b950*/  STL [R1+0x13a0], R47 ;  /* 0x0013a02f01007387 */ /* 0x0003e80000100800 */
[----:B------:R-:W-:Y:S04]  /*3b960*/  STL [R1+0x1374], R14 ;  /* 0x0013740e01007387 */ /* 0x000fe80000100800 */
[----:B------:R-:W3:Y:S04]  /*3b970*/  LDL.LU R50, [R1+0x1320] ;  /* 0x0013200001327983 */ /* 0x000ee80000300800 */
[----:B------:R1:W-:Y:S04]  /*3b980*/  STL [R1+0x1368], R40 ;  /* 0x0013682801007387 */ /* 0x0003e80000100800 */
[----:B--2---:R-:W2:Y:S04]  /*3b990*/  LDL.LU R41, [R1+0x12e8] ;  /* 0x0012e80001297983 */ /* 0x004ea80000300800 */
[----:B------:R1:W-:Y:S04]  /*3b9a0*/  LDGSTS.E [R6+0x1100], desc[UR8][R12.64], P2 ;  /* 0x011000000c067fae */ /* 0x0003e80009121848 */
[----:B-1----:R-:W2:Y:S01]  /*3b9b0*/  LDL.LU R47, [R1+0x12e0] ;  /* 0x0012e000012f7983 */ /* 0x002ea20000300800 */
[----:B------:R-:W-:-:S03]  /*3b9c0*/  MOV R13, R40 ;  /* 0x00000028000d7202 */ /* 0x000fc60000000f00 */
[----:B------:R-:W2:Y:S01]  /*3b9d0*/  LDL.LU R40, [R1+0x12ec] ;  /* 0x0012ec0001287983 */ /* 0x000ea20000300800 */
[----:B------:R-:W-:-:S03]  /*3b9e0*/  IMAD.MOV.U32 R12, RZ, RZ, R14 ;  /* 0x000000ffff0c7224 */ /* 0x000fc600078e000e */
[----:B------:R-:W2:Y:S04]  /*3b9f0*/  LDL.LU R48, [R1+0x12a8] ;  /* 0x0012a80001307983 */ /* 0x000ea80000300800 */
[----:B------:R-:W2:Y:S01]  /*3ba00*/  LDL.LU R14, [R1+0x12b4] ;  /* 0x0012b400010e7983 */ /* 0x000ea20000300800 */
[----:B------:R-:W-:-:S04]  /*3ba10*/  ISETP.GT.AND P1, PT, R0, 0xc, PT ;  /* 0x0000000c0000780c */ /* 0x000fc80003f24270 */
[----:B------:R-:W-:-:S04]  /*3ba20*/  SEL R7, RZ, 0x4, !P1 ;  /* 0x00000004ff077807 */ /* 0x000fc80004800000 */
[----:B------:R-:W-:-:S04]  /*3ba30*/  SEL R7, R7, RZ, !P0 ;  /* 0x000000ff07077207 */ /* 0x000fc80004000000 */
[----:B------:R-:W-:Y:S02]  /*3ba40*/  ISETP.NE.U32.AND P1, PT, R7, RZ, PT ;  /* 0x000000ff0700720c */ /* 0x000fe40003f25070 */
[----:B------:R-:W-:-:S04]  /*3ba50*/  ISETP.GT.AND P2, PT, R0, 0x10, PT ;  /* 0x000000100000780c */ /* 0x000fc80003f44270 */
[----:B------:R-:W-:-:S04]  /*3ba60*/  SEL R7, RZ, 0x4, !P2 ;  /* 0x00000004ff077807 */ /* 0x000fc80005000000 */
[----:B------:R-:W-:-:S03]  /*3ba70*/  SEL R7, R7, RZ, !P0 ;  /* 0x000000ff07077207 */ /* 0x000fc60004000000 */
[----:B------:R1:W-:Y:S01]  /*3ba80*/  LDGSTS.E [R6+0x1800], desc[UR8][R12.64], P1 ;  /* 0x018000000c067fae */ /* 0x0003e20008921848 */
[----:B------:R-:W-:Y:S02]  /*3ba90*/  ISETP.NE.U32.AND P2, PT, R7, RZ, PT ;  /* 0x000000ff0700720c */ /* 0x000fe40003f45070 */
[-C--:B----4-:R-:W-:Y:S02]  /*3baa0*/  IADD3 R44, P3, R44, R5.reuse, RZ ;  /* 0x000000052c2c7210 */ /* 0x090fe40007f7e0ff */
[----:B------:R-:W-:-:S03]  /*3bab0*/  IADD3 R15, P4, R15, R5, RZ ;  /* 0x000000050f0f7210 */ /* 0x000fc60007f9e0ff */
[----:B------:R-:W-:Y:S01]  /*3bac0*/  STL [R1+0x136c], R44 ;  /* 0x00136c2c01007387 */ /* 0x000fe20000100800 */
[----:B-1----:R-:W-:Y:S02]  /*3bad0*/  IMAD.MOV.U32 R12, RZ, RZ, R44 ;  /* 0x000000ffff0c7224 */ /* 0x002fe400078e002c */
[----:B------:R-:W-:-:S05]  /*3bae0*/  IMAD.X R46, R46, 0x1, R4, P3 ;  /* 0x000000012e2e7824 */ /* 0x000fca00018e0604 */
[----:B------:R1:W-:Y:S01]  /*3baf0*/  STL [R1+0x1360], R46 ;  /* 0x0013602e01007387 */ /* 0x0003e20000100800 */
[----:B------:R-:W-:-:S03]  /*3bb00*/  IADD3.X R43, R43, R4, RZ, P4, !PT ;  /* 0x000000042b2b7210 */ /* 0x000fc600027fe4ff */
[----:B------:R-:W-:Y:S01]  /*3bb10*/  STL [R1+0x1334], R15 ;  /* 0x0013340f01007387 */ /* 0x000fe20000100800 */
[----:B------:R-:W-:-:S03]  /*3bb20*/  MOV R13, R46 ;  /* 0x0000002e000d7202 */ /* 0x000fc60000000f00 */
[----:B------:R4:W-:Y:S04]  /*3bb30*/  STL [R1+0x1328], R43 ;  /* 0x0013282b01007387 */ /* 0x0009e80000100800 */
[----:B-1----:R-:W2:Y:S04]  /*3bb40*/  LDL.LU R46, [R1+0x12a0] ;  /* 0x0012a000012e7983 */ /* 0x002ea80000300800 */
[----:B------:R-:W2:Y:S04]  /*3bb50*/  LDL.LU R44, [R1+0x12ac] ;  /* 0x0012ac00012c7983 */ /* 0x000ea80000300800 */
[----:B------:R1:W-:Y:S01]  /*3bb60*/  LDGSTS.E [R6+0x1900], desc[UR8][R12.64], P1 ;  /* 0x019000000c067fae */ /* 0x0003e20008921848 */
[----:B------:R-:W-:-:S02]  /*3bb70*/  ISETP.GT.AND P1, PT, R0, 0x14, PT ;  /* 0x000000140000780c */ /* 0x000fc40003f24270 */
[----:B------:R-:W-:Y:S02]  /*3bb80*/  IADD3 R49, P3, R49, R5, RZ ;  /* 0x0000000531317210 */ /* 0x000fe40007f7e0ff */
[----:B------:R-:W-:Y:S02]  /*3bb90*/  SEL R7, RZ, 0x4, !P1 ;  /* 0x00000004ff077807 */ /* 0x000fe40004800000 */
[----:B-1----:R-:W-:Y:S01]  /*3bba0*/  MOV R13, R43 ;  /* 0x0000002b000d7202 */ /* 0x002fe20000000f00 */
[----:B------:R-:W-:Y:S01]  /*3bbb0*/  IMAD.MOV.U32 R12, RZ, RZ, R15 ;  /* 0x000000ffff0c7224 */ /* 0x000fe200078e000f */
[----:B----4-:R-:W4:Y:S04]  /*3bbc0*/  LDL.LU R43, [R1+0x1264] ;  /* 0x00126400012b7983 */ /* 0x010f280000300800 */
[----:B------:R-:W4:Y:S01]  /*3bbd0*/  LDL.LU R15, [R1+0x1268] ;  /* 0x00126800010f7983 */ /* 0x000f220000300800 */
[----:B------:R-:W-:-:S02]  /*3bbe0*/  SEL R7, R7, RZ, !P0 ;  /* 0x000000ff07077207 */ /* 0x000fc40004000000 */
[----:B------:R-:W-:Y:S01]  /*3bbf0*/  IADD3 R39, P4, R39, R5, RZ ;  /* 0x0000000527277210 */ /* 0x000fe20007f9e0ff */
[----:B------:R1:W-:Y:S01]  /*3bc00*/  LDGSTS.E [R6+0x2000], desc[UR8][R12.64], P2 ;  /* 0x020000000c067fae */ /* 0x0003e20009121848 */
[----:B------:R-:W-:-:S03]  /*3bc10*/  ISETP.NE.U32.AND P1, PT, R7, RZ, PT ;  /* 0x000000ff0700720c */ /* 0x000fc60003f25070 */
[----:B------:R-:W-:Y:S01]  /*3bc20*/  STL [R1+0x132c], R49 ;  /* 0x00132c3101007387 */ /* 0x000fe20000100800 */
[----:B-1----:R-:W-:Y:S02]  /*3bc30*/  IMAD.MOV.U32 R12, RZ, RZ, R49 ;  /* 0x000000ffff0c7224 */ /* 0x002fe400078e0031 */
[----:B---3--:R-:W-:-:S05]  /*3bc40*/  IMAD.X R50, R50, 0x1, R4, P3 ;  /* 0x0000000132327824 */ /* 0x008fca00018e0604 */
[----:B------:R-:W-:Y:S02]  /*3bc50*/  MOV R13, R50 ;  /* 0x00000032000d7202 */ /* 0x000fe40000000f00 */
[----:B--2---:R-:W-:Y:S01]  /*3bc60*/  IADD3.X R41, R41, R4, RZ, P4, !PT ;  /* 0x0000000429297210 */ /* 0x004fe200027fe4ff */
[----:B------:R-:W-:Y:S04]  /*3bc70*/  STL [R1+0x1320], R50 ;  /* 0x0013203201007387 */ /* 0x000fe80000100800 */
[----:B------:R1:W-:Y:S04]  /*3bc80*/  LDGSTS.E [R6+0x2100], desc[UR8][R12.64], P2 ;  /* 0x021000000c067fae */ /* 0x0003e80009121848 */
[----:B------:R-:W-:Y:S01]  /*3bc90*/  STL [R1+0x12f4], R39 ;  /* 0x0012f42701007387 */ /* 0x000fe20000100800 */
[----:B------:R-:W-:Y:S01]  /*3bca0*/  IADD3 R40, P3, R40, R5, RZ ;  /* 0x0000000528287210 */ /* 0x000fe20007f7e0ff */
[----:B-1----:R-:W-:Y:S01]  /*3bcb0*/  IMAD.MOV.U32 R12, RZ, RZ, R39 ;  /* 0x000000ffff0c7224 */ /* 0x002fe200078e0027 */
[----:B------:R-:W-:Y:S01]  /*3bcc0*/  MOV R13, R41 ;  /* 0x00000029000d7202 */ /* 0x000fe20000000f00 */
[----:B------:R1:W-:Y:S02]  /*3bcd0*/  STL [R1+0x12e8], R41 ;  /* 0x0012e82901007387 */ /* 0x0003e40000100800 */
[----:B------:R-:W-:-:S02]  /*3bce0*/  IMAD.X R47, R47, 0x1, R4, P3 ;  /* 0x000000012f2f7824 */ /* 0x000fc400018e0604 */
[----:B------:R2:W-:Y:S01]  /*3bcf0*/  LDGSTS.E [R6+0x2800], desc[UR8][R12.64], P1 ;  /* 0x028000000c067fae */ /* 0x0005e20008921848 */
[----:B------:R-:W-:-:S04]  /*3bd00*/  IADD3 R14, P4, R14, R5, RZ ;  /* 0x000000050e0e7210 */ /* 0x000fc80007f9e0ff */
[----:B------:R-:W-:Y:S01]  /*3bd10*/  IADD3.X R48, R48, R4, RZ, P4, !PT ;  /* 0x0000000430307210 */ /* 0x000fe200027fe4ff */
[----:B-1----:R-:W3:Y:S04]  /*3bd20*/  LDL.LU R41, [R1+0x1270] ;  /* 0x0012700001297983 */ /* 0x002ee80000300800 */
[----:B------:R-:W3:Y:S01]  /*3bd30*/  LDL.LU R39, [R1+0x1228] ;  /* 0x0012280001277983 */ /* 0x000ee20000300800 */
[----:B--2---:R-:W-:-:S03]  /*3bd40*/  MOV R13, R47 ;  /* 0x0000002f000d7202 */ /* 0x004fc60000000f00 */
[----:B------:R-:W-:Y:S01]  /*3bd50*/  STL [R1+0x12ec], R40 ;  /* 0x0012ec2801007387 */ /* 0x000fe20000100800 */
[----:B------:R-:W-:-:S03]  /*3bd60*/  IMAD.MOV.U32 R12, RZ, RZ, R40 ;  /* 0x000000ffff0c7224 */ /* 0x000fc600078e0028 */
[----:B------:R1:W-:Y:S04]  /*3bd70*/  STL [R1+0x12e0], R47 ;  /* 0x0012e02f01007387 */ /* 0x0003e80000100800 */
[----:B------:R2:W-:Y:S01]  /*3bd80*/  STL [R1+0x12b4], R14 ;  /* 0x0012b40e01007387 */ /* 0x0005e20000100800 */
[----:B------:R-:W-:-:S03]  /*3bd90*/  ISETP.GT.AND P2, PT, R0, 0x18, PT ;  /* 0x000000180000780c */ /* 0x000fc60003f44270 */
[----:B------:R2:W-:Y:S04]  /*3bda0*/  LDGSTS.E [R6+0x2900], desc[UR8][R12.64], P1 ;  /* 0x029000000c067fae */ /* 0x0005e80008921848 */
[----:B-1----:R-:W3:Y:S04]  /*3bdb0*/  LDL.LU R47, [R1+0x126c] ;  /* 0x00126c00012f7983 */ /* 0x002ee80000300800 */
[----:B------:R-:W-:Y:S04]  /*3bdc0*/  STL [R1+0x12a8], R48 ;  /* 0x0012a83001007387 */ /* 0x000fe80000100800 */
[----:B------:R-:W3:Y:S01]  /*3bdd0*/  LDL.LU R40, [R1+0x1224] ;  /* 0x0012240001287983 */ /* 0x000ee20000300800 */
[----:B------:R-:W-:Y:S01]  /*3bde0*/  SEL R7, RZ, 0x4, !P2 ;  /* 0x00000004ff077807 */ /* 0x000fe20005000000 */
[----:B--2---:R-:W-:Y:S01]  /*3bdf0*/  IMAD.MOV.U32 R12, RZ, RZ, R14 ;  /* 0x000000ffff0c7224 */ /* 0x004fe200078e000e */
[----:B------:R-:W-:Y:S01]  /*3be00*/  MOV R13, R48 ;  /* 0x00000030000d7202 */ /* 0x000fe20000000f00 */
[----:B------:R-:W2:Y:S01]  /*3be10*/  LDL.LU R49, [R1+0x1230] ;  /* 0x0012300001317983 */ /* 0x000ea20000300800 */
[----:B------:R-:W-:-:S03]  /*3be20*/  SEL R7, R7, RZ, !P0 ;  /* 0x000000ff07077207 */ /* 0x000fc60004000000 */
[----:B------:R-:W2:Y:S01]  /*3be30*/  LDL.LU R14, [R1+0x11e8] ;  /* 0x0011e800010e7983 */ /* 0x000ea20000300800 */
[----:B------:R-:W-:Y:S02]  /*3be40*/  ISETP.NE.U32.AND P2, PT, R7, RZ, PT ;  /* 0x000000ff0700720c */ /* 0x000fe40003f45070 */
[----:B------:R-:W-:-:S04]  /*3be50*/  ISETP.GT.AND P1, PT, R0, 0x1c, PT ;  /* 0x0000001c0000780c */ /* 0x000fc80003f24270 */
[----:B------:R-:W-:-:S07]  /*3be60*/  SEL R7, RZ, 0x4, !P1 ;  /* 0x00000004ff077807 */ /* 0x000fce0004800000 */
[----:B------:R1:W-:Y:S01]  /*3be70*/  LDGSTS.E [R6+0x3000], desc[UR8][R12.64], P2 ;  /* 0x030000000c067fae */ /* 0x0003e20009121848 */
[----:B------:R-:W-:-:S04]  /*3be80*/  SEL R7, R7, RZ, !P0 ;  /* 0x000000ff07077207 */ /* 0x000fc80004000000 */
[----:B------:R-:W-:Y:S02]  /*3be90*/  ISETP.NE.U32.AND P1, PT, R7, RZ, PT ;  /* 0x000000ff0700720c */ /* 0x000fe40003f25070 */
[----:B------:R-:W-:-:S05]  /*3bea0*/  IADD3 R44, P3, R44, R5, RZ ;  /* 0x000000052c2c7210 */ /* 0x000fca0007f7e0ff */
[----:B------:R-:W-:Y:S01]  /*3beb0*/  IMAD.X R46, R46, 0x1, R4, P3 ;  /* 0x000000012e2e7824 */ /* 0x000fe200018e0604 */
[----:B------:R4:W-:Y:S01]  /*3bec0*/  STL [R1+0x12ac], R44 ;  /* 0x0012ac2c01007387 */ /* 0x0009e20000100800 */
[----:B-1----:R-:W-:-:S03]  /*3bed0*/  IMAD.MOV.U32 R12, RZ, RZ, R44 ;  /* 0x000000ffff0c7224 */ /* 0x002fc600078e002c */
[----:B------:R1:W-:Y:S01]  /*3bee0*/  STL [R1+0x12a0], R46 ;  /* 0x0012a02e01007387 */ /* 0x0003e20000100800 */
[----:B------:R-:W-:-:S05]  /*3bef0*/  MOV R13, R46 ;  /* 0x0000002e000d7202 */ /* 0x000fca0000000f00 */
[----:B------:R1:W-:Y:S01]  /*3bf00*/  LDGSTS.E [R6+0x3100], desc[UR8][R12.64], P2 ;  /* 0x031000000c067fae */ /* 0x0003e20009121848 */
[----:B----4-:R-:W-:-:S04]  /*3bf10*/  IADD3 R15, P4, R15, R5, RZ ;  /* 0x000000050f0f7210 */ /* 0x010fc80007f9e0ff */
[----:B------:R-:W-:Y:S01]  /*3bf20*/  IADD3.X R43, R43, R4, RZ, P4, !PT ;  /* 0x000000042b2b7210 */ /* 0x000fe200027fe4ff */
[----:B------:R-:W-:Y:S04]  /*3bf30*/  STL [R1+0x1268], R15 ;  /* 0x0012680f01007387 */ /* 0x000fe80000100800 */
[----:B------:R-:W4:Y:S01]  /*3bf40*/  LDL.LU R50, [R1+0x122c] ;  /* 0x00122c0001327983 */ /* 0x000f220000300800 */
[----:B-1----:R-:W-:-:S03]  /*3bf50*/  MOV R13, R43 ;  /* 0x0000002b000d7202 */ /* 0x002fc60000000f00 */
[----:B------:R1:W-:Y:S04]  /*3bf60*/  STL [R1+0x1264], R43 ;  /* 0x0012642b01007387 */ /* 0x0003e80000100800 */
[----:B------:R-:W4:Y:S04]  /*3bf70*/  LDL.LU R44, [R1+0x11e4] ;  /* 0x0011e400012c7983 */ /* 0x000f280000300800 */
[----:B------:R-:W4:Y:S01]  /*3bf80*/  LDL.LU R46, [R1+0x11ec] ;  /* 0x0011ec00012e7983 */ /* 0x000f220000300800 */
[----:B------:R-:W-:-:S03]  /*3bf90*/  IMAD.MOV.U32 R12, RZ, RZ, R15 ;  /* 0x000000ffff0c7224 */ /* 0x000fc600078e000f */
[----:B-1----:R-:W4:Y:S04]  /*3bfa0*/  LDL.LU R43, [R1+0x11f0] ;  /* 0x0011f000012b7983 */ /* 0x002f280000300800 */
[----:B------:R-:W4:Y:S04]  /*3bfb0*/  LDL.LU R48, [R1+0x11a4] ;  /* 0x0011a40001307983 */ /* 0x000f280000300800 */
[----:B------:R-:W4:Y:S04]  /*3bfc0*/  LDL.LU R15, [R1+0x11a8] ;  /* 0x0011a800010f7983 */ /* 0x000f280000300800 */
[----:B------:R1:W-:Y:S01]  /*3bfd0*/  LDGSTS.E [R6+0x3800], desc[UR8][R12.64], P1 ;  /* 0x038000000c067fae */ /* 0x0003e20008921848 */
[----:B---3--:R-:W-:-:S02]  /*3bfe0*/  IADD3 R41, P3, R41, R5, RZ ;  /* 0x0000000529297210 */ /* 0x008fc40007f7e0ff */
        /* <DEDUP_REMOVED lines=9> */
[----:B-1----:R-:W4:Y:S04]  /*3c080*/  LDL.LU R47, [R1+0x11ac] ;  /* 0x0011ac00012f7983 */ /* 0x002f280000300800 */
[----:B------:R-:W4:Y:S04]  /*3c090*/  LDL.LU R41, [R1+0x11b0] ;  /* 0x0011b00001297983 */ /* 0x000f280000300800 */
[----:B------:R1:W-:Y:S02]  /*3c0a0*/  LDGSTS.E [R6+0x3900], desc[UR8][R12.64], P1 ;  /* 0x039000000c067fae */ /* 0x0003e40008921848 */
[----:B-1----:R-:W-:Y:S01]  /*3c0b0*/  MOV R13, R40 ;  /* 0x00000028000d7202 */ /* 0x002fe20000000f00 */
[----:B------:R-:W-:Y:S01]  /*3c0c0*/  IMAD.MOV.U32 R12, RZ, RZ, R39 ;  /* 0x000000ffff0c7224 */ /* 0x000fe200078e0027 */
[----:B---3--:R-:W3:Y:S04]  /*3c0d0*/  LDL.LU R40, [R1+0x1154] ;  /* 0x0011540001287983 */ /* 0x008ee80000300800 */
[----:B------:R-:W3:Y:S01]  /*3c0e0*/  LDL.LU R39, [R1+0x1158] ;  /* 0x0011580001277983 */ /* 0x000ee20000300800 */
[----:B------:R-:W-:-:S04]  /*3c0f0*/  ISETP.GT.AND P2, PT, R0, 0x20, PT ;  /* 0x000000200000780c */ /* 0x000fc80003f44270 */
[----:B------:R-:W-:-:S04]  /*3c100*/  SEL R7, RZ, 0x4, !P2 ;  /* 0x00000004ff077807 */ /* 0x000fc80005000000 */
[----:B------:R-:W-:Y:S02]  /*3c110*/  SEL R7, R7, RZ, !P0 ;  /* 0x000000ff07077207 */ /* 0x000fe40004000000 */
[----:B------:R-:W-:Y:S02]  /*3c120*/  ISETP.GT.AND P1, PT, R0, 0x24, PT ;  /* 0x000000240000780c */ /* 0x000fe40003f24270 */
[----:B------:R-:W-:Y:S02]  /*3c130*/  ISETP.NE.U32.AND P2, PT, R7, RZ, PT ;  /* 0x000000ff0700720c */ /* 0x000fe40003f45070 */
[----:B------:R-:W-:Y:S02]  /*3c140*/  SEL R7, RZ, 0x4, !P1 ;  /* 0x00000004ff077807 */ /* 0x000fe40004800000 */
[----:B--2---:R-:W-:Y:S02]  /*3c150*/  IADD3 R49, P3, R49, R5, RZ ;  /* 0x0000000531317210 */ /* 0x004fe40007f7e0ff */
[----:B------:R-:W-:-:S02]  /*3c160*/  SEL R7, R7, RZ, !P0 ;  /* 0x000000ff07077207 */ /* 0x000fc40004000000 */
[----:B------:R-:W-:Y:S02]  /*3c170*/  IADD3 R14, P4, R14, R5, RZ ;  /* 0x000000050e0e7210 */ /* 0x000fe40007f9e0ff */
[----:B------:R-:W-:-:S03]  /*3c180*/  ISETP.NE.U32.AND P1, PT, R7, RZ, PT ;  /* 0x000000ff0700720c */ /* 0x000fc60003f25070 */
[----:B------:R1:W-:Y:S04]  /*3c190*/  LDGSTS.E [R6+0x4000], desc[UR8][R12.64], P2 ;  /* 0x040000000c067fae */ /* 0x0003e80009121848 */
[----:B------:R-:W-:Y:S01]  /*3c1a0*/  STL [R1+0x1230], R49 ;  /* 0x0012303101007387 */ /* 0x000fe20000100800 */
[----:B-1----:R-:W-:Y:S02]  /*3c1b0*/  IMAD.MOV.U32 R12, RZ, RZ, R49 ;  /* 0x000000ffff0c7224 */ /* 0x002fe400078e0031 */
[----:B----4-:R-:W-:-:S05]  /*3c1c0*/  IMAD.X R50, R50, 0x1, R4, P3 ;  /* 0x0000000132327824 */ /* 0x010fca00018e0604 */
[----:B------:R-:W-:Y:S02]  /*3c1d0*/  MOV R13, R50 ;  /* 0x00000032000d7202 */ /* 0x000fe40000000f00 */
[----:B------:R-:W-:Y:S01]  /*3c1e0*/  IADD3.X R44, R44, R4, RZ, P4, !PT ;  /* 0x000000042c2c7210 */ /* 0x000fe200027fe4ff */
[----:B------:R-:W-:Y:S04]  /*3c1f0*/  STL [R1+0x122c], R50 ;  /* 0x00122c3201007387 */ /* 0x000fe80000100800 */
[----:B------:R1:W-:Y:S01]  /*3c200*/  LDGSTS.E [R6+0x4100], desc[UR8][R12.64], P2 ;  /* 0x041000000c067fae */ /* 0x0003e20009121848 */
[----:B------:R-:W-:-:S03]  /*3c210*/  IADD3 R43, P3, R43, R5, RZ ;  /* 0x000000052b2b7210 */ /* 0x000fc60007f7e0ff */
[----:B------:R-:W-:Y:S01]  /*3c220*/  STL [R1+0x11e8], R14 ;  /* 0x0011e80e01007387 */ /* 0x000fe20000100800 */
[----:B------:R-:W-:Y:S01]  /*3c230*/  ISETP.GT.AND P2, PT, R0, 0x28, PT ;  /* 0x000000280000780c */ /* 0x000fe20003f44270 */
[----:B------:R-:W-:Y:S02]  /*3c240*/  IMAD.X R46, R46, 0x1, R4, P3 ;  /* 0x000000012e2e7824 */ /* 0x000fe400018e0604 */
[----:B------:R2:W-:Y:S01]  /*3c250*/  STL [R1+0x11e4], R44 ;  /* 0x0011e42c01007387 */ /* 0x0005e20000100800 */
[----:B------:R-:W-:Y:S01]  /*3c260*/  IADD3 R15, P4, R15, R5, RZ ;  /* 0x000000050f0f7210 */ /* 0x000fe20007f9e0ff */
[----:B-1----:R-:W-:Y:S01]  /*3c270*/  IMAD.MOV.U32 R12, RZ, RZ, R14 ;  /* 0x000000ffff0c7224 */ /* 0x002fe200078e000e */
[----:B------:R-:W-:Y:S02]  /*3c280*/  MOV R13, R44 ;  /* 0x0000002c000d7202 */ /* 0x000fe40000000f00 */
[----:B------:R-:W-:Y:S02]  /*3c290*/  IADD3.X R48, R48, R4, RZ, P4, !PT ;  /* 0x0000000430307210 */ /* 0x000fe400027fe4ff */
[----:B------:R-:W-:Y:S01]  /*3c2a0*/  SEL R7, RZ, 0x4, !P2 ;  /* 0x00000004ff077807 */ /* 0x000fe20005000000 */
[----:B------:R1:W-:Y:S04]  /*3c2b0*/  LDGSTS.E [R6+0x4800], desc[UR8][R12.64], P1 ;  /* 0x048000000c067fae */ /* 0x0003e80008921848 */
[----:B--2---:R-:W2:Y:S04]  /*3c2c0*/  LDL.LU R44, [R1+0x1160] ;  /* 0x00116000012c7983 */ /* 0x004ea80000300800 */
[----:B------:R-:W4:Y:S04]  /*3c2d0*/  LDL.LU R14, [R1+0x1118] ;  /* 0x00111800010e7983 */ /* 0x000f280000300800 */
[----:B------:R-:W-:Y:S01]  /*3c2e0*/  STL [R1+0x11f0], R43 ;  /* 0x0011f02b01007387 */ /* 0x000fe20000100800 */
[----:B-1----:R-:W-:-:S03]  /*3c2f0*/  MOV R13, R46 ;  /* 0x0000002e000d7202 */ /* 0x002fc60000000f00 */
[----:B------:R1:W-:Y:S01]  /*3c300*/  STL [R1+0x11ec], R46 ;  /* 0x0011ec2e01007387 */ /* 0x0003e20000100800 */
[----:B------:R-:W-:Y:S01]  /*3c310*/  SEL R7, R7, RZ, !P0 ;  /* 0x000000ff07077207 */ /* 0x000fe20004000000 */
[----:B------:R-:W-:Y:S02]  /*3c320*/  IMAD.MOV.U32 R12, RZ, RZ, R43 ;  /* 0x000000ffff0c7224 */ /* 0x000fe400078e002b */
[----:B------:R1:W-:Y:S01]  /*3c330*/  STL [R1+0x11a8], R15 ;  /* 0x0011a80f01007387 */ /* 0x0003e20000100800 */
[----:B------:R-:W-:-:S03]  /*3c340*/  ISETP.NE.U32.AND P2, PT, R7, RZ, PT ;  /* 0x000000ff0700720c */ /* 0x000fc60003f45070 */
[----:B------:R1:W-:Y:S04]  /*3c350*/  LDGSTS.E [R6+0x4900], desc[UR8][R12.64], P1 ;  /* 0x049000000c067fae */ /* 0x0003e80008921848 */
[----:B-1----:R-:W4:Y:S04]  /*3c360*/  LDL.LU R46, [R1+0x115c] ;  /* 0x00115c00012e7983 */ /* 0x002f280000300800 */
[----:B------:R-:W-:Y:S04]  /*3c370*/  STL [R1+0x11a4], R48 ;  /* 0x0011a43001007387 */ /* 0x000fe80000100800 */
[----:B------:R-:W4:Y:S01]  /*3c380*/  LDL.LU R43, [R1+0x1114] ;  /* 0x00111400012b7983 */ /* 0x000f220000300800 */
[----:B------:R-:W-:Y:S01]  /*3c390*/  IMAD.MOV.U32 R12, RZ, RZ, R15 ;  /* 0x000000ffff0c7224 */ /* 0x000fe200078e000f */
[----:B------:R-:W-:-:S02]  /*3c3a0*/  MOV R13, R48 ;  /* 0x00000030000d7202 */ /* 0x000fc40000000f00 */
[----:B------:R-:W4:Y:S04]  /*3c3b0*/  LDL.LU R49, [R1+0x1120] ;  /* 0x0011200001317983 */ /* 0x000f280000300800 */
[----:B------:R-:W4:Y:S04]  /*3c3c0*/  LDL.LU R15, [R1+0x10d8] ;  /* 0x0010d800010f7983 */ /* 0x000f280000300800 */
[----:B------:R1:W-:Y:S01]  /*3c3d0*/  LDGSTS.E [R6+0x5000], desc[UR8][R12.64], P2 ;  /* 0x050000000c067fae */ /* 0x0003e20009121848 */
[----:B------:R-:W-:-:S05]  /*3c3e0*/  IADD3 R41, P3, R41, R5, RZ ;  /* 0x0000000529297210 */ /* 0x000fca0007f7e0ff */
[----:B------:R-:W-:Y:S01]  /*3c3f0*/  IMAD.X R47, R47, 0x1, R4, P3 ;  /* 0x000000012f2f7824 */ /* 0x000fe200018e0604 */
[----:B------:R3:W-:Y:S01]  /*3c400*/  STL [R1+0x11b0], R41 ;  /* 0x0011b02901007387 */ /* 0x0007e20000100800 */
[----:B-1----:R-:W-:-:S03]  /*3c410*/  IMAD.MOV.U32 R12, RZ, RZ, R41 ;  /* 0x000000ffff0c7224 */ /* 0x002fc600078e0029 */
[----:B------:R1:W-:Y:S01]  /*3c420*/  STL [R1+0x11ac], R47 ;  /* 0x0011ac2f01007387 */ /* 0x0003e20000100800 */
[----:B------:R-:W-:-:S05]  /*3c430*/  MOV R13, R47 ;  /* 0x0000002f000d7202 */ /* 0x000fca0000000f00 */
[----:B------:R1:W-:Y:S01]  /*3c440*/  LDGSTS.E [R6+0x5100], desc[UR8][R12.64], P2 ;  /* 0x051000000c067fae */ /* 0x0003e20009121848 */
[----:B---3--:R-:W-:-:S04]  /*3c450*/  IADD3 R39, P4, R39, R5, RZ ;  /* 0x0000000527277210 */ /* 0x008fc80007f9e0ff */
[----:B------:R-:W-:Y:S01]  /*3c460*/  IADD3.X R40, R40, R4, RZ, P4, !PT ;  /* 0x0000000428287210 */ /* 0x000fe200027fe4ff */
[----:B------:R-:W-:Y:S04]  /*3c470*/  STL [R1+0x1158], R39 ;  /* 0x0011582701007387 */ /* 0x000fe80000100800 */
[----:B------:R-:W3:Y:S01]  /*3c480*/  LDL.LU R50, [R1+0x111c] ;  /* 0x00111c0001327983 */ /* 0x000ee20000300800 */
[----:B-1----:R-:W-:-:S03]  /*3c490*/  MOV R13, R40 ;  /* 0x00000028000d7202 */ /* 0x002fc60000000f00 */
[----:B------:R1:W-:Y:S04]  /*3c4a0*/  STL [R1+0x1154], R40 ;  /* 0x0011542801007387 */ /* 0x0003e80000100800 */
[----:B------:R-:W3:Y:S04]  /*3c4b0*/  LDL.LU R41, [R1+0x10d4] ;  /* 0x0010d40001297983 */ /* 0x000ee80000300800 */
[----:B------:R-:W3:Y:S01]  /*3c4c0*/  LDL.LU R47, [R1+0x10dc] ;  /* 0x0010dc00012f7983 */ /* 0x000ee20000300800 */
[----:B------:R-:W-:-:S03]  /*3c4d0*/  IMAD.MOV.U32 R12, RZ, RZ, R39 ;  /* 0x000000ffff0c7224 */ /* 0x000fc600078e0027 */
[----:B-1----:R-:W3:Y:S04]  /*3c4e0*/  LDL.LU R40, [R1+0x10e0] ;  /* 0x0010e00001287983 */ /* 0x002ee80000300800 */
[----:B------:R-:W3:Y:S04]  /*3c4f0*/  LDL.LU R48, [R1+0x1094] ;  /* 0x0010940001307983 */ /* 0x000ee80000300800 */
[----:B------:R-:W3:Y:S01]  /*3c500*/  LDL.LU R39, [R1+0x1098] ;  /* 0x0010980001277983 */ /* 0x000ee20000300800 */
        /* <DEDUP_REMOVED lines=9> */
[-C--:B--2---:R-:W-:Y:S02]  /*3c5a0*/  IADD3 R44, P3, R44, R5.reuse, RZ ;  /* 0x000000052c2c7210 */ /* 0x084fe40007f7e0ff */
[----:B----4-:R-:W-:-:S03]  /*3c5b0*/  IADD3 R14, P4, R14, R5, RZ ;  /* 0x000000050e0e7210 */ /* 0x010fc60007f9e0ff */
        /* <DEDUP_REMOVED lines=10> */
[----:B------:R1:W-:Y:S01]  /*3c660*/  LDGSTS.E [R6+0x5900], desc[UR8][R12.64], P1 ;  /* 0x059000000c067fae */ /* 0x0003e20008921848 */
[----:B------:R-:W-:-:S02]  /*3c670*/  ISETP.GT.AND P1, PT, R0, 0x34, PT ;  /* 0x000000340000780c */ /* 0x000fc40003f24270 */
[----:B------:R-:W-:Y:S02]  /*3c680*/  IADD3 R49, P3, R49, R5, RZ ;  /* 0x0000000531317210 */ /* 0x000fe40007f7e0ff */
[----:B------:R-:W-:Y:S02]  /*3c690*/  SEL R7, RZ, 0x4, !P1 ;  /* 0x00000004ff077807 */ /* 0x000fe40004800000 */
[----:B-1----:R-:W-:Y:S01]  /*3c6a0*/  MOV R13, R43 ;  /* 0x0000002b000d7202 */ /* 0x002fe20000000f00 */
[----:B------:R-:W-:Y:S01]  /*3c6b0*/  IMAD.MOV.U32 R12, RZ, RZ, R14 ;  /* 0x000000ffff0c7224 */ /* 0x000fe200078e000e */
[----:B--2---:R-:W2:Y:S04]  /*3c6c0*/  LDL.LU R43, [R1+0x1044] ;  /* 0x00104400012b7983 */ /* 0x004ea80000300800 */
[----:B------:R-:W2:Y:S01]  /*3c6d0*/  LDL.LU R14, [R1+0x1048] ;  /* 0x00104800010e7983 */ /* 0x000ea20000300800 */
        /* <DEDUP_REMOVED lines=8> */
[----:B------:R-:W-:Y:S01]  /*3c760*/  IADD3.X R41, R41, R4, RZ, P4, !PT ;  /* 0x0000000429297210 */ /* 0x000fe200027fe4ff */
[----:B------:R-:W-:Y:S04]  /*3c770*/  STL [R1+0x111c], R50 ;  /* 0x00111c3201007387 */ /* 0x000fe80000100800 */
[----:B------:R1:W-:Y:S01]  /*3c780*/  LDGSTS.E [R6+0x6100], desc[UR8][R12.64], P2 ;  /* 0x061000000c067fae */ /* 0x0003e20009121848 */
[----:B------:R-:W-:-:S03]  /*3c790*/  IADD3 R40, P3, R40, R5, RZ ;  /* 0x0000000528287210 */ /* 0x000fc60007f7e0ff */
[----:B------:R-:W-:Y:S02]  /*3c7a0*/  STL [R1+0x10d8], R15 ;  /* 0x0010d80f01007387 */ /* 0x000fe40000100800 */
[----:B------:R-:W-:Y:S02]  /*3c7b0*/  IMAD.X R47, R47, 0x1, R4, P3 ;  /* 0x000000012f2f7824 */ /* 0x000fe400018e0604 */
[----:B------:R3:W-:Y:S01]  /*3c7c0*/  STL [R1+0x10d4], R41 ;  /* 0x0010d42901007387 */ /* 0x0007e20000100800 */
[----:B------:R-:W-:Y:S01]  /*3c7d0*/  IADD3 R39, P4, R39, R5, RZ ;  /* 0x0000000527277210 */ /* 0x000fe20007f9e0ff */
[----:B-1----:R-:W-:Y:S01]  /*3c7e0*/  IMAD.MOV.U32 R12, RZ, RZ, R15 ;  /* 0x000000ffff0c7224 */ /* 0x002fe200078e000f */
[----:B------:R-:W-:Y:S02]  /*3c7f0*/  MOV R13, R41 ;  /* 0x00000029000d7202 */ /* 0x000fe40000000f00 */
[----:B------:R-:W-:-:S03]  /*3c800*/  IADD3.X R48, R48, R4, RZ, P4, !PT ;  /* 0x0000000430307210 */ /* 0x000fc600027fe4ff */
[----:B------:R1:W-:Y:S04]  /*3c810*/  LDGSTS.E [R6+0x6800], desc[UR8][R12.64], P1 ;  /* 0x068000000c067fae */ /* 0x0003e80008921848 */
[----:B---3--:R-:W3:Y:S04]  /*3c820*/  LDL.LU R41, [R1+0x1050] ;  /* 0x0010500001297983 */ /* 0x008ee80000300800 */
[----:B------:R-:W3:Y:S04]  /*3c830*/  LDL.LU R15, [R1+0x1008] ;  /* 0x00100800010f7983 */ /* 0x000ee80000300800 */
[----:B------:R-:W-:Y:S01]  /*3c840*/  STL [R1+0x10e0], R40 ;  /* 0x0010e02801007387 */ /* 0x000fe20000100800 */
[----:B-1----:R-:W-:-:S03]  /*3c850*/  MOV R13, R47 ;  /* 0x0000002f000d7202 */ /* 0x002fc60000000f00 */
[----:B------:R1:W-:Y:S01]  /*3c860*/  STL [R1+0x10dc], R47 ;  /* 0x0010dc2f01007387 */ /* 0x0003e20000100800 */
[----:B------:R-:W-:-:S03]  /*3c870*/  IMAD.MOV.U32 R12, RZ, RZ, R40 ;  /* 0x000000ffff0c7224 */ /* 0x000fc600078e0028 */
[----:B------:R1:W-:Y:S01]  /*3c880*/  STL [R1+0x1098], R39 ;  /* 0x0010982701007387 */ /* 0x0003e20000100800 */
[----:B------:R-:W-:-:S03]  /*3c890*/  ISETP.GT.AND P2, PT, R0, 0x38, PT ;  /* 0x000000380000780c */ /* 0x000fc60003f44270 */
[----:B------:R1:W-:Y:S04]  /*3c8a0*/  LDGSTS.E [R6+0x6900], desc[UR8][R12.64], P1 ;  /* 0x069000000c067fae */ /* 0x0003e80008921848 */
[----:B-1----:R-:W3:Y:S04]  /*3c8b0*/  LDL.LU R47, [R1+0x104c] ;  /* 0x00104c00012f7983 */ /* 0x002ee80000300800 */
[----:B------:R-:W-:Y:S04]  /*3c8c0*/  STL [R1+0x1094], R48 ;  /* 0x0010943001007387 */ /* 0x000fe80000100800 */
[----:B------:R-:W3:Y:S01]  /*3c8d0*/  LDL.LU R40, [R1+0x1004] ;  /* 0x0010040001287983 */ /* 0x000ee20000300800 */
[----:B------:R-:W-:Y:S01]  /*3c8e0*/  SEL R7, RZ, 0x4, !P2 ;  /* 0x00000004ff077807 */ /* 0x000fe20005000000 */
[----:B------:R-:W-:Y:S01]  /*3c8f0*/  IMAD.MOV.U32 R12, RZ, RZ, R39 ;  /* 0x000000ffff0c7224 */ /* 0x000fe200078e0027 */
[----:B------:R-:W-:Y:S01]  /*3c900*/  MOV R13, R48 ;  /* 0x00000030000d7202 */ /* 0x000fe20000000f00 */
[----:B------:R-:W3:Y:S01]  /*3c910*/  LDL.LU R49, [R1+0x1010] ;  /* 0x0010100001317983 */ /* 0x000ee20000300800 */
[----:B------:R-:W-:-:S03]  /*3c920*/  SEL R7, R7, RZ, !P0 ;  /* 0x000000ff07077207 */ /* 0x000fc60004000000 */
[----:B------:R-:W3:Y:S01]  /*3c930*/  LDL.LU R39, [R1+0xfc8] ;  /* 0x000fc80001277983 */ /* 0x000ee20000300800 */
[----:B------:R-:W-:Y:S02]  /*3c940*/  ISETP.NE.U32.AND P2, PT, R7, RZ, PT ;  /* 0x000000ff0700720c */ /* 0x000fe40003f45070 */
[----:B------:R-:W-:-:S04]  /*3c950*/  ISETP.GT.AND P1, PT, R0, 0x3c, PT ;  /* 0x0000003c0000780c */ /* 0x000fc80003f24270 */
[----:B------:R-:W-:-:S07]  /*3c960*/  SEL R7, RZ, 0x4, !P1 ;  /* 0x00000004ff077807 */ /* 0x000fce0004800000 */
[----:B------:R1:W-:Y:S01]  /*3c970*/  LDGSTS.E [R6+0x7000], desc[UR8][R12.64], P2 ;  /* 0x070000000c067fae */ /* 0x0003e20009121848 */
[----:B------:R-:W-:-:S04]  /*3c980*/  SEL R7, R7, RZ, !P0 ;  /* 0x000000ff07077207 */ /* 0x000fc80004000000 */
[----:B------:R-:W-:Y:S02]  /*3c990*/  ISETP.NE.U32.AND P1, PT, R7, RZ, PT ;  /* 0x000000ff0700720c */ /* 0x000fe40003f25070 */
[----:B----4-:R-:W-:-:S05]  /*3c9a0*/  IADD3 R44, P3, R44, R5, RZ ;  /* 0x000000052c2c7210 */ /* 0x010fca0007f7e0ff */
[----:B------:R-:W-:Y:S01]  /*3c9b0*/  IMAD.X R46, R46, 0x1, R4, P3 ;  /* 0x000000012e2e7824 */ /* 0x000fe200018e0604 */
[----:B------:R4:W-:Y:S01]  /*3c9c0*/  STL [R1+0x10a0], R44 ;  /* 0x0010a02c01007387 */ /* 0x0009e20000100800 */
[----:B-1----:R-:W-:-:S03]  /*3c9d0*/  IMAD.MOV.U32 R12, RZ, RZ, R44 ;  /* 0x000000ffff0c7224 */ /* 0x002fc600078e002c */
[----:B------:R1:W-:Y:S01]  /*3c9e0*/  STL [R1+0x109c], R46 ;  /* 0x00109c2e01007387 */ /* 0x0003e20000100800 */
[----:B------:R-:W-:-:S05]  /*3c9f0*/  MOV R13, R46 ;  /* 0x0000002e000d7202 */ /* 0x000fca0000000f00 */
[----:B------:R4:W-:Y:S01]  /*3ca00*/  LDGSTS.E [R6+0x7100], desc[UR8][R12.64], P2 ;  /* 0x071000000c067fae */ /* 0x0009e20009121848 */
[----:B--2---:R-:W-:-:S04]  /*3ca10*/  IADD3 R14, P4, R14, R5, RZ ;  /* 0x000000050e0e7210 */ /* 0x004fc80007f9e0ff */
[----:B------:R-:W-:Y:S01]  /*3ca20*/  IADD3.X R43, R43, R4, RZ, P4, !PT ;  /* 0x000000042b2b7210 */ /* 0x000fe200027fe4ff */
[----:B------:R-:W-:Y:S04]  /*3ca30*/  STL [R1+0x1048], R14 ;  /* 0x0010480e01007387 */ /* 0x000fe80000100800 */
[----:B------:R-:W2:Y:S01]  /*3ca40*/  LDL.LU R50, [R1+0x100c] ;  /* 0x00100c0001327983 */ /* 0x000ea20000300800 */
[----:B----4-:R-:W-:-:S03]  /*3ca50*/  MOV R13, R43 ;  /* 0x0000002b000d7202 */ /* 0x010fc60000000f00 */
[----:B------:R4:W-:Y:S04]  /*3ca60*/  STL [R1+0x1044], R43 ;  /* 0x0010442b01007387 */ /* 0x0009e80000100800 */
[----:B------:R-:W2:Y:S04]  /*3ca70*/  LDL.LU R44, [R1+0xfc4] ;  /* 0x000fc400012c7983 */ /* 0x000ea80000300800 */
[----:B-1----:R-:W2:Y:S04]  /*3ca80*/  LDL.LU R46, [R1+0xfcc] ;  /* 0x000fcc00012e7983 */ /* 0x002ea80000300800 */
[----:B----4-:R-:W4:Y:S01]  /*3ca90*/  LDL.LU R43, [R1+0xfd0] ;  /* 0x000fd000012b7983 */ /* 0x010f220000300800 */
[----:B------:R-:W-:-:S03]  /*3caa0*/  IMAD.MOV.U32 R12, RZ, RZ, R14 ;  /* 0x000000ffff0c7224 */ /* 0x000fc600078e000e */
[----:B------:R-:W4:Y:S04]  /*3cab0*/  LDL.LU R48, [R1+0xf84] ;  /* 0x000f840001307983 */ /* 0x000f280000300800 */
[----:B------:R-:W4:Y:S04]  /*3cac0*/  LDL.LU R14, [R1+0xf88] ;  /* 0x000f8800010e7983 */ /* 0x000f280000300800 */
[----:B------:R1:W-:Y:S01]  /*3cad0*/  LDGSTS.E [R6+0x7800], desc[UR8][R12.64], P1 ;  /* 0x078000000c067fae */ /* 0x0003e20008921848 */
[-C--:B---3--:R-:W-:Y:S02]  /*3cae0*/  IADD3 R41, P3, R41, R5.reuse, RZ ;  /* 0x0000000529297210 */ /* 0x088fe40007f7e0ff */
        /* <DEDUP_REMOVED lines=22> */
[----:B------:R-:W-:Y:S02]  /*3cc50*/  IADD3 R49, P3, R49, R5, RZ ;  /* 0x0000000531317210 */ /* 0x000fe40007f7e0ff */
[----:B------:R-:W-:-:S02]  /*3cc60*/  SEL R7, R7, RZ, !P0 ;  /* 0x000000ff07077207 */ /* 0x000fc40004000000 */
[----:B------:R-:W-:Y:S02]  /*3cc70*/  IADD3 R39, P4, R39, R5, RZ ;  /* 0x0000000527277210 */ /* 0x000fe40007f9e0ff */
[----:B------:R-:W-:-:S03]  /*3cc80*/  ISETP.NE.U32.AND P1, PT, R7, RZ, PT ;  /* 0x000000ff0700720c */ /* 0x000fc60003f25070 */
[----:B------:R1:W-:Y:S04]  /*3cc90*/  LDGSTS.E [R6+0x8000], desc[UR8][R12.64], P2 ;  /* 0x080000000c067fae */ /* 0x0003e80009121848 */
[----:B------:R-:W-:Y:S01]  /*3cca0*/  STL [R1+0x1010], R49 ;  /* 0x0010103101007387 */ /* 0x000fe20000100800 */
[----:B-1----:R-:W-:Y:S02]  /*3ccb0*/  IMAD.MOV.U32 R12, RZ, RZ, R49 ;  /* 0x000000ffff0c7224 */ /* 0x002fe400078e0031 */
[----:B--2---:R-:W-:-:S05]  /*3ccc0*/  IMAD.X R50, R50, 0x1, R4, P3 ;  /* 0x0000000132327824 */ /* 0x004fca00018e0604 */
[----:B------:R-:W-:Y:S02]  /*3ccd0*/  MOV R13, R50 ;  /* 0x00000032000d7202 */ /* 0x000fe40000000f00 */
[----:B------:R-:W-:Y:S01]  /*3cce0*/  IADD3.X R44, R44, R4, RZ, P4, !PT ;  /* 0x000000042c2c7210 */ /* 0x000fe200027fe4ff */
[----:B------:R-:W-:Y:S04]  /*3ccf0*/  STL [R1+0x100c], R50 ;  /* 0x00100c3201007387 */ /* 0x000fe80000100800 */
[----:B------:R1:W-:Y:S01]  /*3cd00*/  LDGSTS.E [R6+0x8100], desc[UR8][R12.64], P2 ;  /* 0x081000000c067fae */ /* 0x0003e20009121848 */
[----:B----4-:R-:W-:-:S03]  /*3cd10*/  IADD3 R43, P3, R43, R5, RZ ;  /* 0x000000052b2b7210 */ /* 0x010fc60007f7e0ff */
[----:B------:R-:W-:Y:S01]  /*3cd20*/  STL [R1+0xfc8], R39 ;  /* 0x000fc82701007387 */ /* 0x000fe20000100800 */
[----:B------:R-:W-:Y:S01]  /*3cd30*/  ISETP.GT.AND P2, PT, R0, 0x48, PT ;  /* 0x000000480000780c */ /* 0x000fe20003f44270 */
[----:B------:R-:W-:Y:S02]  /*3cd40*/  IMAD.X R46, R46, 0x1, R4, P3 ;  /* 0x000000012e2e7824 */ /* 0x000fe400018e0604 */
[----:B------:R2:W-:Y:S01]  /*3cd50*/  STL [R1+0xfc4], R44 ;  /* 0x000fc42c01007387 */ /* 0x0005e20000100800 */
[----:B------:R-:W-:Y:S01]  /*3cd60*/  IADD3 R14, P4, R14, R5, RZ ;  /* 0x000000050e0e7210 */ /* 0x000fe20007f9e0ff */
[----:B-1----:R-:W-:Y:S01]  /*3cd70*/  IMAD.MOV.U32 R12, RZ, RZ, R39 ;  /* 0x000000ffff0c7224 */ /* 0x002fe200078e0027 */
[----:B------:R-:W-:Y:S02]  /*3cd80*/  MOV R13, R44 ;  /* 0x0000002c000d7202 */ /* 0x000fe40000000f00 */
[----:B------:R-:W-:-:S03]  /*3cd90*/  SEL R7, RZ, 0x4, !P2 ;  /* 0x00000004ff077807 */ /* 0x000fc60005000000 */
[----:B------:R1:W-:Y:S04]  /*3cda0*/  LDGSTS.E [R6+0x8800], desc[UR8][R12.64], P1 ;  /* 0x088000000c067fae */ /* 0x0003e80008921848 */
[----:B--2---:R-:W2:Y:S04]  /*3cdb0*/  LDL.LU R44, [R1+0xf50] ;  /* 0x000f5000012c7983 */ /* 0x004ea80000300800 */
[----:B------:R-:W4:Y:S04]  /*3cdc0*/  LDL.LU R39, [R1+0x43c] ;  /* 0x00043c0001277983 */ /* 0x000f280000300800 */
[----:B------:R-:W-:Y:S01]  /*3cdd0*/  STL [R1+0xfd0], R43 ;  /* 0x000fd02b01007387 */ /* 0x000fe20000100800 */
[----:B-1----:R-:W-:-:S03]  /*3cde0*/  MOV R13, R46 ;  /* 0x0000002e000d7202 */ /* 0x002fc60000000f00 */
[----:B------:R1:W-:Y:S01]  /*3cdf0*/  STL [R1+0xfcc], R46 ;  /* 0x000fcc2e01007387 */ /* 0x0003e20000100800 */
[----:B------:R-:W-:-:S03]  /*3ce00*/  SEL R7, R7, RZ, !P0 ;  /* 0x000000ff07077207 */ /* 0x000fc60004000000 */
[----:B------:R1:W-:Y:S01]  /*3ce10*/  STL [R1+0xf88], R14 ;  /* 0x000f880e01007387 */ /* 0x0003e20000100800 */
[----:B------:R-:W-:-:S03]  /*3ce20*/  IADD3.X R48, R48, R4, RZ, P4, !PT ;  /* 0x0000000430307210 */ /* 0x000fc600027fe4ff */
[----:B-1----:R-:W4:Y:S01]  /*3ce30*/  LDL.LU R46, [R1+0xf4c] ;  /* 0x000f4c00012e7983 */ /* 0x002f220000300800 */
[----:B------:R-:W-:Y:S01]  /*3ce40*/  ISETP.NE.U32.AND P2, PT, R7, RZ, PT ;  /* 0x000000ff0700720c */ /* 0x000fe20003f45070 */
[----:B------:R-:W-:Y:S02]  /*3ce50*/  IMAD.MOV.U32 R12, RZ, RZ, R43 ;  /* 0x000000ffff0c7224 */ /* 0x000fe400078e002b */
[----:B------:R-:W-:Y:S04]  /*3ce60*/  STL [R1+0xf84], R48 ;  /* 0x000f843001007387 */ /* 0x000fe80000100800 */
[----:B------:R-:W4:Y:S04]  /*3ce70*/  LDL.LU R43, [R1+0x438] ;  /* 0x00043800012b7983 */ /* 0x000f280000300800 */
[----:B------:R1:W-:Y:S04]  /*3ce80*/  LDGSTS.E [R6+0x8900], desc[UR8][R12.64], P1 ;  /* 0x089000000c067fae */ /* 0x0003e80008921848 */
[----:B------:R-:W4:Y:S01]  /*3ce90*/  LDL.LU R49, [R1+0x444] ;  /* 0x0004440001317983 */ /* 0x000f220000300800 */
[----:B-1----:R-:W-:Y:S01]  /*3cea0*/  IMAD.MOV.U32 R12, RZ, RZ, R14 ;  /* 0x000000ffff0c7224 */ /* 0x002fe200078e000e */
[----:B------:R-:W-:-:S02]  /*3ceb0*/  MOV R13, R48 ;  /* 0x00000030000d7202 */ /* 0x000fc40000000f00 */
        /* <DEDUP_REMOVED lines=32> */
[----:B-1----:R-:W-:Y:S01]  /*3d0c0*/  IMAD.MOV.U32 R12, RZ, RZ, R44 ;  /* 0x000000ffff0c7224 */ /* 0x002fe200078e002c */
[----:B------:R-:W-:Y:S01]  /*3d0d0*/  STL [R1+0xf50], R44 ;  /* 0x000f502c01007387 */ /* 0x000fe20000100800 */
[----:B------:R-:W-:-:S05]  /*3d0e0*/  IMAD.X R46, R46, 0x1, R4, P3 ;  /* 0x000000012e2e7824 */ /* 0x000fca00018e0604 */
[----:B------:R-:W-:Y:S02]  /*3d0f0*/  MOV R13, R46 ;  /* 0x0000002e000d7202 */ /* 0x000fe40000000f00 */
[----:B------:R-:W-:Y:S01]  /*3d100*/  IADD3.X R43, R43, R4, RZ, P4, !PT ;  /* 0x000000042b2b7210 */ /* 0x000fe200027fe4ff */
[----:B------:R1:W-:Y:S04]  /*3d110*/  STL [R1+0xf4c], R46 ;  /* 0x000f4c2e01007387 */ /* 0x0003e80000100800 */
[----:B------:R2:W-:Y:S01]  /*3d120*/  LDGSTS.E [R6+0x9900], desc[UR8][R12.64], P1 ;  /* 0x099000000c067fae */ /* 0x0005e20008921848 */
[----:B------:R-:W-:-:S03]  /*3d130*/  ISETP.GT.AND P1, PT, R0, 0x54, PT ;  /* 0x000000540000780c */ /* 0x000fc60003f24270 */
[----:B------:R-:W-:Y:S01]  /*3d140*/  STL [R1+0x43c], R39 ;  /* 0x00043c2701007387 */ /* 0x000fe20000100800 */
[----:B------:R-:W-:-:S03]  /*3d150*/  SEL R7, RZ, 0x4, !P1 ;  /* 0x00000004ff077807 */ /* 0x000fc60004800000 */
[----:B------:R4:W-:Y:S01]  /*3d160*/  STL [R1+0x438], R43 ;  /* 0x0004382b01007387 */ /* 0x0009e20000100800 */
[----:B------:R-:W-:-:S03]  /*3d170*/  IADD3 R49, P3, R49, R5, RZ ;  /* 0x0000000531317210 */ /* 0x000fc60007f7e0ff */
[----:B-1----:R-:W3:Y:S04]  /*3d180*/  LDL.LU R46, [R1+0x4c0] ;  /* 0x0004c000012e7983 */ /* 0x002ee80000300800 */
[----:B------:R-:W3:Y:S01]  /*3d190*/  LDL.LU R44, [R1+0x4c4] ;  /* 0x0004c400012c7983 */ /* 0x000ee20000300800 */
[----:B--2---:R-:W-:Y:S01]  /*3d1a0*/  MOV R13, R43 ;  /* 0x0000002b000d7202 */ /* 0x004fe20000000f00 */
[----:B------:R-:W-:Y:S01]  /*3d1b0*/  IMAD.MOV.U32 R12, RZ, RZ, R39 ;  /* 0x000000ffff0c7224 */ /* 0x000fe200078e0027 */
[----:B------:R-:W-:Y:S01]  /*3d1c0*/  SEL R7, R7, RZ, !P0 ;  /* 0x000000ff07077207 */ /* 0x000fe20004000000 */
[----:B----4-:R-:W2:Y:S01]  /*3d1d0*/  LDL.LU R43, [R1+0x4f8] ;  /* 0x0004f800012b7983 */ /* 0x010ea20000300800 */
[----:B------:R-:W-:-:S03]  /*3d1e0*/  IADD3 R14, P4, R14, R5, RZ ;  /* 0x000000050e0e7210 */ /* 0x000fc60007f9e0ff */
[----:B------:R-:W4:Y:S01]  /*3d1f0*/  LDL.LU R39, [R1+0x4fc] ;  /* 0x0004fc0001277983 */ /* 0x000f220000300800 */
[----:B------:R-:W-:-:S03]  /*3d200*/  ISETP.NE.U32.AND P1, PT, R7, RZ, PT ;  /* 0x000000ff0700720c */ /* 0x000fc60003f25070 */
[----:B------:R1:W-:Y:S04]  /*3d210*/  LDGSTS.E [R6+0xa000], desc[UR8][R12.64], P2 ;  /* 0x0a0000000c067fae */ /* 0x0003e80009121848 */
        /* <DEDUP_REMOVED lines=32> */
[----:B------:R-:W-:-:S02]  /*3d420*/  SEL R7, R7, RZ, !P0 ;  /* 0x000000ff07077207 */ /* 0x000fc40004000000 */
[----:B------:R-:W-:Y:S01]  /*3d430*/  ISETP.GT.AND P1, PT, R0, 0x5c, PT ;  /* 0x0000005c0000780c */ /* 0x000fe20003f24270 */
[----:B------:R-:W3:Y:S01]  /*3d440*/  LDL.LU R15, [R1+0x57c] ;  /* 0x00057c00010f7983 */ /* 0x000ee20000300800 */
[----:B------:R-:W-:Y:S02]  /*3d450*/  ISETP.NE.U32.AND P2, PT, R7, RZ, PT ;  /* 0x000000ff0700720c */ /* 0x000fe40003f45070 */
[----:B------:R-:W-:-:S04]  /*3d460*/  SEL R7, RZ, 0x4, !P1 ;  /* 0x00000004ff077807 */ /* 0x000fc80004800000 */
[----:B------:R-:W-:-:S07]  /*3d470*/  SEL R7, R7, RZ, !P0 ;  /* 0x000000ff07077207 */ /* 0x000fce0004000000 */
[----:B------:R1:W-:Y:S01]  /*3d480*/  LDGSTS.E [R6+0xb000], desc[UR8][R12.64], P2 ;  /* 0x0b0000000c067fae */ /* 0x0003e20009121848 */
[----:B------:R-:W-:Y:S02]  /*3d490*/  ISETP.NE.U32.AND P1, PT, R7, RZ, PT ;  /* 0x000000ff0700720c */ /* 0x000fe40003f25070 */
[----:B------:R-:W-:-:S05]  /*3d4a0*/  IADD3 R44, P3, R44, R5, RZ ;  /* 0x000000052c2c7210 */ /* 0x000fca0007f7e0ff */
[----:B------:R-:W-:Y:S01]  /*3d4b0*/  IMAD.X R46, R46, 0x1, R4, P3 ;  /* 0x000000012e2e7824 */ /* 0x000fe200018e0604 */
[----:B----4-:R-:W-:Y:S01]  /*3d4c0*/  IADD3 R39, P4, R39, R5, RZ ;  /* 0x0000000527277210 */ /* 0x010fe20007f9e0ff */
[----:B------:R4:W-:Y:S01]  /*3d4d0*/  STL [R1+0x4c4], R44 ;  /* 0x0004c42c01007387 */ /* 0x0009e20000100800 */
[----:B-1----:R-:W-:Y:S02]  /*3d4e0*/  IMAD.MOV.U32 R12, RZ, RZ, R44 ;  /* 0x000000ffff0c7224 */ /* 0x002fe400078e002c */
[----:B------:R-:W-:Y:S02]  /*3d4f0*/  MOV R13, R46 ;  /* 0x0000002e000d7202 */ /* 0x000fe40000000f00 */
[----:B--2---:R-:W-:Y:S01]  /*3d500*/  IADD3.X R43, R43, R4, RZ, P4, !PT ;  /* 0x000000042b2b7210 */ /* 0x004fe200027fe4ff */
[----:B------:R1:W-:Y:S04]  /*3d510*/  STL [R1+0x4c0], R46 ;  /* 0x0004c02e01007387 */ /* 0x0003e80000100800 */
[----:B------:R-:W-:Y:S04]  /*3d520*/  STL [R1+0x4fc], R39 ;  /* 0x0004fc2701007387 */ /* 0x000fe80000100800 */
[----:B------:R-:W2:Y:S04]  /*3d530*/  LDL.LU R50, [R1+0x540] ;  /* 0x0005400001327983 */ /* 0x000ea80000300800 */
[----:B------:R1:W-:Y:S04]  /*3d540*/  STL [R1+0x4f8], R43 ;  /* 0x0004f82b01007387 */ /* 0x0003e80000100800 */
[----:B----4-:R-:W4:Y:S04]  /*3d550*/  LDL.LU R44, [R1+0x578] ;  /* 0x00057800012c7983 */ /* 0x010f280000300800 */
[----:B------:R1:W-:Y:S04]  /*3d560*/  LDGSTS.E [R6+0xb100], desc[UR8][R12.64], P2 ;  /* 0x0b1000000c067fae */ /* 0x0003e80009121848 */
[----:B-1----:R-:W4:Y:S01]  /*3d570*/  LDL.LU R46, [R1+0x580] ;  /* 0x00058000012e7983 */ /* 0x002f220000300800 */
[----:B------:R-:W-:-:S03]  /*3d580*/  MOV R13, R43 ;  /* 0x0000002b000d7202 */ /* 0x000fc60000000f00 */
[----:B------:R-:W4:Y:S01]  /*3d590*/  LDL.LU R43, [R1+0x584] ;  /* 0x00058400012b7983 */ /* 0x000f220000300800 */
        /* <DEDUP_REMOVED lines=36> */
[----:B----4-:R-:W-:Y:S01]  /*3d7e0*/  IADD3.X R44, R44, R4, RZ, P4, !PT ;  /* 0x000000042c2c7210 */ /* 0x010fe200027fe4ff */
[----:B------:R-:W-:Y:S04]  /*3d7f0*/  STL [R1+0x540], R50 ;  /* 0x0005403201007387 */ /* 0x000fe80000100800 */
[----:B------:R1:W-:Y:S01]  /*3d800*/  LDGSTS.E [R6+0xc100], desc[UR8][R12.64], P2 ;  /* 0x0c1000000c067fae */ /* 0x0003e20009121848 */
[----:B------:R-:W-:-:S03]  /*3d810*/  ISETP.GT.AND P2, PT, R0, 0x68, PT ;  /* 0x000000680000780c */ /* 0x000fc60003f44270 */
[----:B------:R-:W-:Y:S01]  /*3d820*/  STL [R1+0x57c], R15 ;  /* 0x00057c0f01007387 */ /* 0x000fe20000100800 */
[-C--:B------:R-:W-:Y:S01]  /*3d830*/  IADD3 R43, P3, R43, R5.reuse, RZ ;  /* 0x000000052b2b7210 */ /* 0x080fe20007f7e0ff */
[----:B-1----:R-:W-:Y:S01]  /*3d840*/  IMAD.MOV.U32 R12, RZ, RZ, R15 ;  /* 0x000000ffff0c7224 */ /* 0x002fe200078e000f */
[----:B------:R-:W-:Y:S01]  /*3d850*/  MOV R13, R44 ;  /* 0x0000002c000d7202 */ /* 0x000fe20000000f00 */
[----:B------:R1:W-:Y:S02]  /*3d860*/  STL [R1+0x578], R44 ;  /* 0x0005782c01007387 */ /* 0x0003e40000100800 */
[----:B------:R-:W-:Y:S01]  /*3d870*/  IMAD.X R46, R46, 0x1, R4, P3 ;  /* 0x000000012e2e7824 */ /* 0x000fe200018e0604 */
[----:B------:R-:W-:Y:S01]  /*3d880*/  IADD3 R39, P4, R39, R5, RZ ;  /* 0x0000000527277210 */ /* 0x000fe20007f9e0ff */
[----:B------:R2:W-:Y:S01]  /*3d890*/  LDGSTS.E [R6+0xc800], desc[UR8][R12.64], P1 ;  /* 0x0c8000000c067fae */ /* 0x0005e20008921848 */
[----:B------:R-:W-:-:S03]  /*3d8a0*/  SEL R7, RZ, 0x4, !P2 ;  /* 0x00000004ff077807 */ /* 0x000fc60005000000 */
[----:B-1----:R-:W4:Y:S01]  /*3d8b0*/  LDL.LU R44, [R1+0x604] ;  /* 0x00060400012c7983 */ /* 0x002f220000300800 */
[----:B------:R-:W-:-:S03]  /*3d8c0*/  IADD3.X R48, R48, R4, RZ, P4, !PT ;  /* 0x0000000430307210 */ /* 0x000fc600027fe4ff */
[----:B------:R-:W4:Y:S04]  /*3d8d0*/  LDL.LU R15, [R1+0x63c] ;  /* 0x00063c00010f7983 */ /* 0x000f280000300800 */
[----:B------:R-:W-:Y:S01]  /*3d8e0*/  STL [R1+0x584], R43 ;  /* 0x0005842b01007387 */ /* 0x000fe20000100800 */
[----:B--2---:R-:W-:-:S03]  /*3d8f0*/  MOV R13, R46 ;  /* 0x0000002e000d7202 */ /* 0x004fc60000000f00 */
[----:B------:R1:W-:Y:S01]  /*3d900*/  STL [R1+0x580], R46 ;  /* 0x0005802e01007387 */ /* 0x0003e20000100800 */
[----:B------:R-:W-:-:S03]  /*3d910*/  SEL R7, R7, RZ, !P0 ;  /* 0x000000ff07077207 */ /* 0x000fc60004000000 */
[----:B------:R2:W-:Y:S01]  /*3d920*/  STL [R1+0x5bc], R39 ;  /* 0x0005bc2701007387 */ /* 0x0005e20000100800 */
[----:B------:R-:W-:-:S03]  /*3d930*/  IMAD.MOV.U32 R12, RZ, RZ, R43 ;  /* 0x000000ffff0c7224 */ /* 0x000fc600078e002b */
[----:B-1----:R-:W4:Y:S01]  /*3d940*/  LDL.LU R46, [R1+0x600] ;  /* 0x00060000012e7983 */ /* 0x002f220000300800 */
[----:B------:R-:W-:-:S03]  /*3d950*/  ISETP.NE.U32.AND P2, PT, R7, RZ, PT ;  /* 0x000000ff0700720c */ /* 0x000fc60003f45070 */
[----:B------:R-:W-:Y:S04]  /*3d960*/  STL [R1+0x5b8], R48 ;  /* 0x0005b83001007387 */ /* 0x000fe80000100800 */
[----:B------:R-:W4:Y:S04]  /*3d970*/  LDL.LU R43, [R1+0x638] ;  /* 0x00063800012b7983 */ /* 0x000f280000300800 */
[----:B------:R1:W-:Y:S04]  /*3d980*/  LDGSTS.E [R6+0xc900], desc[UR8][R12.64], P1 ;  /* 0x0c9000000c067fae */ /* 0x0003e80008921848 */
[----:B------:R-:W4:Y:S01]  /*3d990*/  LDL.LU R49, [R1+0x644] ;  /* 0x0006440001317983 */ /* 0x000f220000300800 */
[----:B-1----:R-:W-:-:S03]  /*3d9a0*/  IMAD.MOV.U32 R12, RZ, RZ, R39 ;  /* 0x000000ffff0c7224 */ /* 0x002fc600078e0027 */
[----:B--2---:R-:W2:Y:S01]  /*3d9b0*/  LDL.LU R39, [R1+0x67c] ;  /* 0x00067c0001277983 */ /* 0x004ea20000300800 */
[----:B------:R-:W-:-:S05]  /*3d9c0*/  MOV R13, R48 ;  /* 0x00000030000d7202 */ /* 0x000fca0000000f00 */
[----:B------:R1:W-:Y:S01]  /*3d9d0*/  LDGSTS.E [R6+0xd000], desc[UR8][R12.64], P2 ;  /* 0x0d0000000c067fae */ /* 0x0003e20009121848 */
[----:B------:R-:W-:-:S05]  /*3d9e0*/  IADD3 R41, P3, R41, R5, RZ ;  /* 0x0000000529297210 */ /* 0x000fca0007f7e0ff */
[----:B------:R-:W-:Y:S01]  /*3d9f0*/  IMAD.X R47, R47, 0x1, R4, P3 ;  /* 0x000000012f2f7824 */ /* 0x000fe200018e0604 */
[----:B------:R3:W-:Y:S04]  /*3da00*/  STL [R1+0x5c4], R41 ;  /* 0x0005c42901007387 */ /* 0x0007e80000100800 */
[----:B------:R3:W-:Y:S01]  /*3da10*/  STL [R1+0x5c0], R47 ;  /* 0x0005c02f01007387 */ /* 0x0007e20000100800 */
[----:B-1----:R-:W-:Y:S01]  /*3da20*/  IMAD.MOV.U32 R12, RZ, RZ, R41 ;  /* 0x000000ffff0c7224 */ /* 0x002fe200078e0029 */
[----:B---3--:R-:W-:-:S04]  /*3da30*/  IADD3 R14, P4, R14, R5, RZ ;  /* 0x000000050e0e7210 */ /* 0x008fc80007f9e0ff */
[----:B------:R-:W-:Y:S01]  /*3da40*/  IADD3.X R40, R40, R4, RZ, P4, !PT ;  /* 0x0000000428287210 */ /* 0x000fe200027fe4ff */
[----:B------:R-:W-:Y:S04]  /*3da50*/  STL [R1+0x5fc], R14 ;  /* 0x0005fc0e01007387 */ /* 0x000fe80000100800 */
[----:B------:R-:W3:Y:S04]  /*3da60*/  LDL.LU R50, [R1+0x640] ;  /* 0x0006400001327983 */ /* 0x000ee80000300800 */
[----:B------:R1:W-:Y:S04]  /*3da70*/  STL [R1+0x5f8], R40 ;  /* 0x0005f82801007387 */ /* 0x0003e80000100800 */
[----:B------:R-:W3:Y:S01]  /*3da80*/  LDL.LU R41, [R1+0x678] ;  /* 0x0006780001297983 */ /* 0x000ee20000300800 */
[----:B------:R-:W-:-:S03]  /*3da90*/  MOV R13, R47 ;  /* 0x0000002f000d7202 */ /* 0x000fc60000000f00 */
[----:B------:R-:W3:Y:S04]  /*3daa0*/  LDL.LU R48, [R1+0x680] ;  /* 0x0006800001307983 */ /* 0x000ee80000300800 */
[----:B------:R-:W3:Y:S04]  /*3dab0*/  LDL.LU R47, [R1+0x684] ;  /* 0x00068400012f7983 */ /* 0x000ee80000300800 */
[----:B------:R1:W-:Y:S02]  /*3dac0*/  LDGSTS.E [R6+0xd100], desc[UR8][R12.64], P2 ;  /* 0x0d1000000c067fae */ /* 0x0003e40009121848 */
[----:B-1----:R-:W-:Y:S01]  /*3dad0*/  MOV R13, R40 ;  /* 0x00000028000d7202 */ /* 0x002fe20000000f00 */
[----:B------:R-:W-:Y:S01]  /*3dae0*/  IMAD.MOV.U32 R12, RZ, RZ, R14 ;  /* 0x000000ffff0c7224 */ /* 0x000fe200078e000e */
        /* <DEDUP_REMOVED lines=13> */
[----:B-1----:R-:W-:Y:S01]  /*3dbc0*/  IMAD.MOV.U32 R12, RZ, RZ, R44 ;  /* 0x000000ffff0c7224 */ /* 0x002fe200078e002c */
[----:B------:R-:W-:Y:S01]  /*3dbd0*/  STL [R1+0x604], R44 ;  /* 0x0006042c01007387 */ /* 0x000fe20000100800 */
[----:B------:R-:W-:-:S05]  /*3dbe0*/  IMAD.X R46, R46, 0x1, R4, P3 ;  /* 0x000000012e2e7824 */ /* 0x000fca00018e0604 */
[----:B------:R-:W-:Y:S02]  /*3dbf0*/  MOV R13, R46 ;  /* 0x0000002e000d7202 */ /* 0x000fe40000000f00 */
[----:B------:R-:W-:Y:S01]  /*3dc00*/  IADD3.X R43, R43, R4, RZ, P4, !PT ;  /* 0x000000042b2b7210 */ /* 0x000fe200027fe4ff */
[----:B------:R1:W-:Y:S04]  /*3dc10*/  STL [R1+0x600], R46 ;  /* 0x0006002e01007387 */ /* 0x0003e80000100800 */
[----:B------:R4:W-:Y:S01]  /*3dc20*/  STL [R1+0x63c], R15 ;  /* 0x00063c0f01007387 */ /* 0x0009e20000100800 */
[----:B------:R-:W-:-:S03]  /*3dc30*/  IADD3 R49, P3, R49, R5, RZ ;  /* 0x0000000531317210 */ /* 0x000fc60007f7e0ff */
[----:B------:R4:W-:Y:S04]  /*3dc40*/  LDGSTS.E [R6+0xd900], desc[UR8][R12.64], P1 ;  /* 0x0d9000000c067fae */ /* 0x0009e80008921848 */
[----:B------:R2:W-:Y:S04]  /*3dc50*/  STL [R1+0x638], R43 ;  /* 0x0006382b01007387 */ /* 0x0005e80000100800 */
[----:B-1----:R-:W3:Y:S01]  /*3dc60*/  LDL.LU R46, [R1+0x6c0] ;  /* 0x0006c000012e7983 */ /* 0x002ee20000300800 */
[----:B----4-:R-:W-:-:S03]  /*3dc70*/  IMAD.MOV.U32 R12, RZ, RZ, R15 ;  /* 0x000000ffff0c7224 */ /* 0x010fc600078e000f */
[----:B------:R-:W4:Y:S01]  /*3dc80*/  LDL.LU R15, [R1+0x6c4] ;  /* 0x0006c400010f7983 */ /* 0x000f220000300800 */
[----:B------:R-:W-:Y:S02]  /*3dc90*/  MOV R13, R43 ;  /* 0x0000002b000d7202 */ /* 0x000fe40000000f00 */
[----:B------:R-:W-:Y:S01]  /*3dca0*/  ISETP.GT.AND P1, PT, R0, 0x74, PT ;  /* 0x000000740000780c */ /* 0x000fe20003f24270 */
[----:B------:R-:W4:Y:S01]  /*3dcb0*/  LDL.LU R44, [R1+0x6f8] ;  /* 0x0006f800012c7983 */ /* 0x000f220000300800 */
[----:B--2---:R-:W-:-:S03]  /*3dcc0*/  IADD3 R39, P4, R39, R5, RZ ;  /* 0x0000000527277210 */ /* 0x004fc60007f9e0ff */
[----:B------:R-:W2:Y:S01]  /*3dcd0*/  LDL.LU R43, [R1+0x6fc] ;  /* 0x0006fc00012b7983 */ /* 0x000ea20000300800 */
[----:B------:R-:W-:-:S03]  /*3dce0*/  SEL R7, RZ, 0x4, !P1 ;  /* 0x00000004ff077807 */ /* 0x000fc60004800000 */
[----:B------:R1:W-:Y:S01]  /*3dcf0*/  LDGSTS.E [R6+0xe000], desc[UR8][R12.64], P2 ;  /* 0x0e0000000c067fae */ /* 0x0003e20009121848 */
[----:B------:R-:W-:-:S03]  /*3dd00*/  SEL R7, R7, RZ, !P0 ;  /* 0x000000ff07077207 */ /* 0x000fc60004000000 */
[----:B------:R-:W-:Y:S01]  /*3dd10*/  STL [R1+0x644], R49 ;  /* 0x0006443101007387 */ /* 0x000fe20000100800 */
[----:B-1----:R-:W-:Y:S01]  /*3dd20*/  IMAD.MOV.U32 R12, RZ, RZ, R49 ;  /* 0x000000ffff0c7224 */ /* 0x002fe200078e0031 */
[----:B------:R-:W-:Y:S01]  /*3dd30*/  ISETP.NE.U32.AND P1, PT, R7, RZ, PT ;  /* 0x000000ff0700720c */ /* 0x000fe20003f25070 */
[----:B---3--:R-:W-:-:S05]  /*3dd40*/  IMAD.X R50, R50, 0x1, R4, P3 ;  /* 0x0000000132327824 */ /* 0x008fca00018e0604 */
[----:B------:R-:W-:Y:S02]  /*3dd50*/  MOV R13, R50 ;  /* 0x00000032000d7202 */ /* 0x000fe40000000f00 */
[----:B------:R-:W-:Y:S01]  /*3dd60*/  IADD3.X R41, R41, R4, RZ, P4, !PT ;  /* 0x0000000429297210 */ /* 0x000fe200027fe4ff */
[----:B------:R-:W-:Y:S04]  /*3dd70*/  STL [R1+0x640], R50 ;  /* 0x0006403201007387 */ /* 0x000fe80000100800 */
[----:B------:R-:W-:Y:S04]  /*3dd80*/  STL [R1+0x67c], R39 ;  /* 0x00067c2701007387 */ /* 0x000fe80000100800 */
[----:B------:R1:W-:Y:S04]  /*3dd90*/  LDGSTS.E [R6+0xe100], desc[UR8][R12.64], P2 ;  /* 0x0e1000000c067fae */ /* 0x0003e80009121848 */
[----:B------:R3:W-:Y:S01]  /*3dda0*/  STL [R1+0x678], R41 ;  /* 0x0006782901007387 */ /* 0x0007e20000100800 */
[----:B------:R-:W-:-:S02]  /*3ddb0*/  IADD3 R47, P3, R47, R5, RZ ;  /* 0x000000052f2f7210 */ /* 0x000fc40007f7e0ff */
[----:B-1----:R-:W-:Y:S01]  /*3ddc0*/  MOV R13, R41 ;  /* 0x00000029000d7202 */ /* 0x002fe20000000f00 */
[----:B------:R-:W-:Y:S01]  /*3ddd0*/  IMAD.MOV.U32 R12, RZ, RZ, R39 ;  /* 0x000000ffff0c7224 */ /* 0x000fe200078e0027 */
[----:B---3--:R-:W3:Y:S04]  /*3dde0*/  LDL.LU R41, [R1+0x700] ;  /* 0x0007000001297983 */ /* 0x008ee80000300800 */
[----:B------:R-:W3:Y:S01]  /*3ddf0*/  LDL.LU R39, [R1+0x704] ;  /* 0x0007040001277983 */ /* 0x000ee20000300800 */
[----:B------:R-:W-:Y:S01]  /*3de00*/  IMAD.X R48, R48, 0x1, R4, P3 ;  /* 0x0000000130307824 */ /* 0x000fe200018e0604 */
[----:B------:R-:W-:Y:S02]  /*3de10*/  IADD3 R14, P4, R14, R5, RZ ;  /* 0x000000050e0e7210 */ /* 0x000fe40007f9e0ff */
[----:B------:R1:W-:Y:S02]  /*3de20*/  LDGSTS.E [R6+0xe800], desc[UR8][R12.64], P1 ;  /* 0x0e8000000c067fae */ /* 0x0003e40008921848 */
[----:B------:R-:W-:-:S02]  /*3de30*/  IADD3.X R40, R40, R4, RZ, P4, !PT ;  /* 0x0000000428287210 */ /* 0x000fc400027fe4ff */
[----:B------:R-:W-:Y:S04]  /*3de40*/  STL [R1+0x684], R47 ;  /* 0x0006842f01007387 */ /* 0x000fe80000100800 */
[----:B------:R-:W-:Y:S01]  /*3de50*/  STL [R1+0x680], R48 ;  /* 0x0006803001007387 */ /* 0x000fe20000100800 */
[----:B-1----:R-:W-:Y:S01]  /*3de60*/  IMAD.MOV.U32 R12, RZ, RZ, R47 ;  /* 0x000000ffff0c7224 */ /* 0x002fe200078e002f */
[----:B------:R-:W-:Y:S02]  /*3de70*/  MOV R13, R48 ;  /* 0x00000030000d7202 */ /* 0x000fe40000000f00 */
[----:B------:R-:W-:Y:S04]  /*3de80*/  STL [R1+0x6bc], R14 ;  /* 0x0006bc0e01007387 */ /* 0x000fe80000100800 */
[----:B------:R1:W-:Y:S04]  /*3de90*/  LDGSTS.E [R6+0xe900], desc[UR8][R12.64], P1 ;  /* 0x0e9000000c067fae */ /* 0x0003e80008921848 */
[----:B------:R1:W-:Y:S02]  /*3dea0*/  STL [R1+0x6b8], R40 ;  /* 0x0006b82801007387 */ /* 0x0003e40000100800 */
[----:B-1----:R-:W-:Y:S01]  /*3deb0*/  MOV R13, R40 ;  /* 0x00000028000d7202 */ /* 0x002fe20000000f00 */
[----:B------:R-:W-:Y:S01]  /*3dec0*/  IMAD.MOV.U32 R12, RZ, RZ, R14 ;  /* 0x000000ffff0c7224 */ /* 0x000fe200078e000e */
[----:B------:R-:W3:Y:S04]  /*3ded0*/  LDL.LU R40, [R1+0x1418] ;  /* 0x0014180001287983 */ /* 0x000ee80000300800 */
[----:B------:R-:W3:Y:S01]  /*3dee0*/  LDL.LU R14, [R1+0x1430] ;  /* 0x00143000010e7983 */ /* 0x000ee20000300800 */
[----:B------:R-:W-:-:S04]  /*3def0*/  ISETP.GT.AND P2, PT, R0, 0x78, PT ;  /* 0x000000780000780c */ /* 0x000fc80003f44270 */
[----:B------:R-:W-:-:S04]  /*3df00*/  SEL R7, RZ, 0x4, !P2 ;  /* 0x00000004ff077807 */ /* 0x000fc80005000000 */
[----:B------:R-:W-:Y:S02]  /*3df10*/  SEL R7, R7, RZ, !P0 ;  /* 0x000000ff07077207 */ /* 0x000fe40004000000 */
[----:B------:R-:W-:Y:S02]  /*3df20*/  ISETP.GT.AND P1, PT, R0, 0x7c, PT ;  /* 0x0000007c0000780c */ /* 0x000fe40003f24270 */
[----:B------:R-:W-:Y:S02]  /*3df30*/  ISETP.NE.U32.AND P2, PT, R7, RZ, PT ;  /* 0x000000ff0700720c */ /* 0x000fe40003f45070 */
[----:B------:R-:W-:-:S04]  /*3df40*/  SEL R7, RZ, 0x4, !P1 ;  /* 0x00000004ff077807 */ /* 0x000fc80004800000 */
[----:B------:R-:W-:-:S07]  /*3df50*/  SEL R7, R7, RZ, !P0 ;  /* 0x000000ff07077207 */ /* 0x000fce0004000000 */
[----:B------:R1:W-:Y:S01]  /*3df60*/  LDGSTS.E [R6+0xf000], desc[UR8][R12.64], P2 ;  /* 0x0f0000000c067fae */ /* 0x0003e20009121848 */
[----:B------:R-:W-:Y:S02]  /*3df70*/  ISETP.NE.U32.AND P3, PT, R7, RZ, PT ;  /* 0x000000ff0700720c */ /* 0x000fe40003f65070 */
[----:B----4-:R-:W-:-:S05]  /*3df80*/  IADD3 R15, P1, R15, R5, RZ ;  /* 0x000000050f0f7210 */ /* 0x010fca0007f3e0ff */
[----:B------:R-:W-:Y:S01]  /*3df90*/  IMAD.X R46, R46, 0x1, R4, P1 ;  /* 0x000000012e2e7824 */ /* 0x000fe200008e0604 */
[----:B--2---:R-:W-:Y:S01]  /*3dfa0*/  IADD3 R43, P4, R43, R5, RZ ;  /* 0x000000052b2b7210 */ /* 0x004fe20007f9e0ff */
[----:B-1----:R-:W-:-:S03]  /*3dfb0*/  IMAD.MOV.U32 R12, RZ, RZ, R15 ;  /* 0x000000ffff0c7224 */ /* 0x002fc600078e000f */
[----:B------:R-:W-:Y:S01]  /*3dfc0*/  MOV R13, R46 ;  /* 0x0000002e000d7202 */ /* 0x000fe20000000f00 */
[----:B------:R1:W-:Y:S01]  /*3dfd0*/  STL [R1+0x6c4], R15 ;  /* 0x0006c40f01007387 */ /* 0x0003e20000100800 */
[----:B------:R-:W-:-:S03]  /*3dfe0*/  IADD3.X R44, R44, R4, RZ, P4, !PT ;  /* 0x000000042c2c7210 */ /* 0x000fc600027fe4ff */
[----:B------:R-:W-:Y:S04]  /*3dff0*/  STL [R1+0x6c0], R46 ;  /* 0x0006c02e01007387 */ /* 0x000fe80000100800 */
[----:B------:R-:W-:Y:S04]  /*3e000*/  STL [R1+0x6fc], R43 ;  /* 0x0006fc2b01007387 */ /* 0x000fe80000100800 */
[----:B------:R-:W2:Y:S04]  /*3e010*/  LDL.LU R49, [R1+0x141c] ;  /* 0x00141c0001317983 */ /* 0x000ea80000300800 */
[----:B------:R4:W-:Y:S04]  /*3e020*/  LDGSTS.E [R6+0xf100], desc[UR8][R12.64], P2 ;  /* 0x0f1000000c067fae */ /* 0x0009e80009121848 */
[----:B------:R4:W-:Y:S04]  /*3e030*/  STL [R1+0x6f8], R44 ;  /* 0x0006f82c01007387 */ /* 0x0009e80000100800 */
[----:B-1----:R-:W2:Y:S04]  /*3e040*/  LDL.LU R15, [R1+0x13e4] ;  /* 0x0013e400010f7983 */ /* 0x002ea80000300800 */
[----:B------:R-:W2:Y:S01]  /*3e050*/  LDL.LU R50, [R1+0x1410] ;  /* 0x0014100001327983 */ /* 0x000ea20000300800 */
[----:B----4-:R-:W-:Y:S01]  /*3e060*/  MOV R13, R44 ;  /* 0x0000002c000d7202 */ /* 0x010fe20000000f00 */
[----:B------:R-:W-:-:S02]  /*3e070*/  IMAD.MOV.U32 R12, RZ, RZ, R43 ;  /* 0x000000ffff0c7224 */ /* 0x000fc400078e002b */
[----:B------:R-:W4:Y:S04]  /*3e080*/  LDL.LU R44, [R1+0x13d8] ;  /* 0x0013d800012c7983 */ /* 0x000f280000300800 */
[----:B------:R1:W-:Y:S01]  /*3e090*/  LDGSTS.E [R6+0xf800], desc[UR8][R12.64], P3 ;  /* 0x0f8000000c067fae */ /* 0x0003e20009921848 */
[----:B---3--:R-:W-:-:S05]  /*3e0a0*/  IADD3 R39, P2, R39, R5, RZ ;  /* 0x0000000527277210 */ /* 0x008fca0007f5e0ff */
[----:B------:R-:W-:Y:S01]  /*3e0b0*/  IMAD.X R41, R41, 0x1, R4, P2 ;  /* 0x0000000129297824 */ /* 0x000fe200010e0604 */
[----:B------:R3:W-:Y:S04]  /*3e0c0*/  STL [R1+0x704], R39 ;  /* 0x0007042701007387 */ /* 0x0007e80000100800 */
[----:B------:R3:W-:Y:S04]  /*3e0d0*/  STL [R1+0x700], R41 ;  /* 0x0007002901007387 */ /* 0x0007e80000100800 */
[----:B------:R-:W4:Y:S04]  /*3e0e0*/  LDL.LU R46, [R1+0x13d0] ;  /* 0x0013d000012e7983 */ /* 0x000f280000300800 */
[----:B------:R-:W4:Y:S01]  /*3e0f0*/  LDL.LU R43, [R1+0x13dc] ;  /* 0x0013dc00012b7983 */ /* 0x000f220000300800 */
[----:B-1----:R-:W-:-:S03]  /*3e100*/  MOV R12, R39 ;  /* 0x00000027000c7202 */ /* 0x002fc60000000f00 */
[----:B------:R-:W4:Y:S04]  /*3e110*/  LDL.LU R48, [R1+0x1398] ;  /* 0x0013980001307983 */ /* 0x000f280000300800 */
[----:B---3--:R-:W3:Y:S01]  /*3e120*/  LDL.LU R39, [R1+0x13a4] ;  /* 0x0013a40001277983 */ /* 0x008ee20000300800 */
[----:B------:R-:W-:-:S05]  /*3e130*/  IMAD.MOV.U32 R13, RZ, RZ, R41 ;  /* 0x000000ffff0d7224 */ /* 0x000fca00078e0029 */
[----:B------:R1:W-:Y:S01]  /*3e140*/  LDGSTS.E [R6+0xf900], desc[UR8][R12.64], P3 ;  /* 0x0f9000000c067fae */ /* 0x0003e20009921848 */
[----:B------:R-:W-:-:S04]  /*3e150*/  IADD3 R14, P2, R14, R5, RZ ;  /* 0x000000050e0e7210 */ /* 0x000fc80007f5e0ff */
[----:B------:R-:W-:Y:S01]  /*3e160*/  IADD3.X R40, R40, R4, RZ, P2, !PT ;  /* 0x0000000428287210 */ /* 0x000fe200017fe4ff */
[----:B------:R-:W-:Y:S04]  /*3e170*/  STL [R1+0x1430], R14 ;  /* 0x0014300e01007387 */ /* 0x000fe80000100800 */
[----:B------:R1:W-:Y:S04]  /*3e180*/  STL [R1+0x1418], R40 ;  /* 0x0014182801007387 */ /* 0x0003e80000100800 */
[----:B------:R-:W3:Y:S01]  /*3e190*/  LDL.LU R47, [R1+0x1390] ;  /* 0x00139000012f7983 */ /* 0x000ee20000300800 */
[----:B-1----:R-:W-:-:S03]  /*3e1a0*/  IMAD.MOV.U32 R13, RZ, RZ, R40 ;  /* 0x000000ffff0d7224 */ /* 0x002fc600078e0028 */
[----:B------:R-:W3:Y:S01]  /*3e1b0*/  LDL.LU R41, [R1+0x139c] ;  /* 0x00139c0001297983 */ /* 0x000ee20000300800 */
[----:B------:R-:W-:-:S03]  /*3e1c0*/  MOV R12, R14 ;  /* 0x0000000e000c7202 */ /* 0x000fc60000000f00 */
[----:B------:R-:W3:Y:S04]  /*3e1d0*/  LDL.LU R40, [R1+0x1358] ;  /* 0x0013580001287983 */ /* 0x000ee80000300800 */
[----:B------:R-:W3:Y:S01]  /*3e1e0*/  LDL.LU R14, [R1+0x1364] ;  /* 0x00136400010e7983 */ /* 0x000ee20000300800 */
[----:B------:R-:W-:-:S04]  /*3e1f0*/  ISETP.GT.AND P1, PT, R0, 0x1, PT ;  /* 0x000000010000780c */ /* 0x000fc80003f24270 */
[----:B------:R-:W-:-:S04]  /*3e200*/  SEL R7, RZ, 0x4, !P1 ;  /* 0x00000004ff077807 */ /* 0x000fc80004800000 */
[----:B------:R-:W-:-:S04]  /*3e210*/  SEL R7, R7, RZ, !P0 ;  /* 0x000000ff07077207 */ /* 0x000fc80004000000 */
[----:B------:R-:W-:Y:S02]  /*3e220*/  ISETP.NE.U32.AND P1, PT, R7, RZ, PT ;  /* 0x000000ff0700720c */ /* 0x000fe40003f25070 */
[----:B------:R-:W-:Y:S02]  /*3e230*/  LOP3.LUT R7, R36, 0x20, RZ, 0x3c, !PT ;  /* 0x0000002024077812 */ /* 0x000fe400078e3cff */
[----:B------:R-:W-:-:S03]  /*3e240*/  ISETP.GT.AND P2, PT, R0, 0x5, PT ;  /* 0x000000050000780c */ /* 0x000fc60003f44270 */
[----:B------:R-:W-:-:S06]  /*3e250*/  VIADD R7, R7, UR7 ;  /* 0x0000000707077c36 */ /* 0x000fcc0008000000 */
[----:B------:R1:W-:Y:S02]  /*3e260*/  LDGSTS.E [R7+0x200], desc[UR8][R12.64], P1 ;  /* 0x002000000c077fae */ /* 0x0003e40008921848 */
[----:B-1----:R-:W-:-:S04]  /*3e270*/  SEL R12, RZ, 0x4, !P2 ;  /* 0x00000004ff0c7807 */ /* 0x002fc80005000000 */
[----:B------:R-:W-:-:S04]  /*3e280*/  SEL R12, R12, RZ, !P0 ;  /* 0x000000ff0c0c7207 */ /* 0x000fc80004000000 */
[----:B------:R-:W-:Y:S02]  /*3e290*/  ISETP.NE.U32.AND P2, PT, R12, RZ, PT ;  /* 0x000000ff0c00720c */ /* 0x000fe40003f45070 */
[----:B--2---:R-:W-:-:S04]  /*3e2a0*/  IADD3 R49, P3, R49, R5, RZ ;  /* 0x0000000531317210 */ /* 0x004fc80007f7e0ff */
[----:B------:R-:W-:Y:S02]  /*3e2b0*/  MOV R12, R49 ;  /* 0x00000031000c7202 */ /* 0x000fe40000000f00 */
[----:B------:R-:W-:Y:S02]  /*3e2c0*/  IADD3 R15, P4, R15, R5, RZ ;  /* 0x000000050f0f7210 */ /* 0x000fe40007f9e0ff */
[----:B------:R-:W-:-:S05]  /*3e2d0*/  IADD3.X R50, R50, R4, RZ, P3, !PT ;  /* 0x0000000432327210 */ /* 0x000fca0001ffe4ff */
[----:B------:R-:W-:Y:S02]  /*3e2e0*/  IMAD.MOV.U32 R13, RZ, RZ, R50 ;  /* 0x000000ffff0d7224 */ /* 0x000fe400078e0032 */
[----:B----4-:R-:W-:Y:S01]  /*3e2f0*/  IMAD.X R44, R44, 0x1, R4, P4 ;  /* 0x000000012c2c7824 */ /* 0x010fe200020e0604 */
[----:B------:R-:W-:Y:S04]  /*3e300*/  STL [R1+0x141c], R49 ;  /* 0x00141c3101007387 */ /* 0x000fe80000100800 */
[----:B------:R1:W-:Y:S01]  /*3e310*/  LDGSTS.E [R7+0x300], desc[UR8][R12.64], P1 ;  /* 0x003000000c077fae */ /* 0x0003e20008921848 */
[----:B------:R-:W-:-:S03]  /*3e320*/  ISETP.GT.AND P1, PT, R0, 0x9, PT ;  /* 0x000000090000780c */ /* 0x000fc60003f24270 */
[----:B------:R-:W-:Y:S04]  /*3e330*/  STL [R1+0x1410], R50 ;  /* 0x0014103201007387 */ /* 0x000fe80000100800 */
[----:B------:R-:W-:Y:S01]  /*3e340*/  STL [R1+0x13e4], R15 ;  /* 0x0013e40f01007387 */ /* 0x000fe20000100800 */
[----:B-1----:R-:W-:Y:S01]  /*3e350*/  MOV R12, R15 ;  /* 0x0000000f000c7202 */ /* 0x002fe20000000f00 */
[----:B------:R-:W-:Y:S02]  /*3e360*/  IMAD.MOV.U32 R13, RZ, RZ, R44 ;  /* 0x000000ffff0d7224 */ /* 0x000fe400078e002c */
[----:B------:R1:W-:Y:S04]  /*3e370*/  STL [R1+0x13d8], R44 ;  /* 0x0013d82c01007387 */ /* 0x0003e80000100800 */
[----:B------:R2:W-:Y:S04]  /*3e380*/  LDGSTS.E [R7+0xa00], desc[UR8][R12.64], P2 ;  /* 0x00a000000c077fae */ /* 0x0005e80009121848 */
[----:B-1----:R-:W4:Y:S04]  /*3e390*/  LDL.LU R44, [R1+0x135c] ;  /* 0x00135c00012c7983 */ /* 0x002f280000300800 */
[----:B------:R-:W4:Y:S01]  /*3e3a0*/  LDL.LU R15, [R1+0x1324] ;  /* 0x00132400010f7983 */ /* 0x000f220000300800 */
[----:B--2---:R-:W-:-:S04]  /*3e3b0*/  SEL R12, RZ, 0x4, !P1 ;  /* 0x00000004ff0c7807 */ /* 0x004fc80004800000 */
[----:B------:R-:W-:-:S04]  /*3e3c0*/  SEL R12, R12, RZ, !P0 ;  /* 0x000000ff0c0c7207 */ /* 0x000fc80004000000 */
[----:B------:R-:W-:Y:S02]  /*3e3d0*/  ISETP.NE.U32.AND P1, PT, R12, RZ, PT ;  /* 0x000000ff0c00720c */ /* 0x000fe40003f25070 */
[----:B------:R-:W-:-:S04]  /*3e3e0*/  IADD3 R43, P3, R43, R5, RZ ;  /* 0x000000052b2b7210 */ /* 0x000fc80007f7e0ff */
[----:B------:R-:W-:Y:S01]  /*3e3f0*/  IADD3.X R46, R46, R4, RZ, P3, !PT ;  /* 0x000000042e2e7210 */ /* 0x000fe20001ffe4ff */
[----:B------:R-:W-:Y:S01]  /*3e400*/  STL [R1+0x13dc], R43 ;  /* 0x0013dc2b01007387 */ /* 0x000fe20000100800 */
[----:B---3--:R-:W-:-:S03]  /*3e410*/  IADD3 R39, P4, R39, R5, RZ ;  /* 0x0000000527277210 */ /* 0x008fc60007f9e0ff */
[----:B------:R1:W-:Y:S01]  /*3e420*/  STL [R1+0x13d0], R46 ;  /* 0x0013d02e01007387 */ /* 0x0003e20000100800 */
[----:B------:R-:W-:-:S03]  /*3e430*/  IMAD.MOV.U32 R13, RZ, RZ, R46 ;  /* 0x000000ffff0d7224 */ /* 0x000fc600078e002e */
[----:B------:R2:W-:Y:S01]  /*3e440*/  STL [R1+0x13a4], R39 ;  /* 0x0013a42701007387 */ /* 0x0005e20000100800 */
[----:B------:R-:W-:-:S03]  /*3e450*/  IMAD.X R48, R48, 0x1, R4, P4 ;  /* 0x0000000130307824 */ /* 0x000fc600020e0604 */
[----:B-1----:R-:W3:Y:S01]  /*3e460*/  LDL.LU R46, [R1+0x1350] ;  /* 0x00135000012e7983 */ /* 0x002ee20000300800 */
[----:B------:R-:W-:-:S03]  /*3e470*/  MOV R12, R43 ;  /* 0x0000002b000c7202 */ /* 0x000fc60000000f00 */
[----:B------:R-:W-:Y:S04]  /*3e480*/  STL [R1+0x1398], R48 ;  /* 0x0013983001007387 */ /* 0x000fe80000100800 */
[----:B------:R-:W3:Y:S04]  /*3e490*/  LDL.LU R43, [R1+0x1318] ;  /* 0x00131800012b7983 */ /* 0x000ee80000300800 */
[----:B------:R1:W-:Y:S01]  /*3e4a0*/  LDGSTS.E [R7+0xb00], desc[UR8][R12.64], P2 ;  /* 0x00b000000c077fae */ /* 0x0003e20009121848 */
[----:B------:R-:W-:-:S03]  /*3e4b0*/  ISETP.GT.AND P2, PT, R0, 0xd, PT ;  /* 0x0000000d0000780c */ /* 0x000fc60003f44270 */
[----:B------:R-:W3:Y:S01]  /*3e4c0*/  LDL.LU R49, [R1+0x131c] ;  /* 0x00131c0001317983 */ /* 0x000ee20000300800 */
[----:B------:R-:W-:Y:S02]  /*3e4d0*/  IADD3 R41, P3, R41, R5, RZ ;  /* 0x0000000529297210 */ /* 0x000fe40007f7e0ff */
[----:B-1----:R-:W-:Y:S01]  /*3e4e0*/  MOV R12, R39 ;  /* 0x00000027000c7202 */ /* 0x002fe20000000f00 */
[----:B------:R-:W-:Y:S01]  /*3e4f0*/  IMAD.MOV.U32 R13, RZ, RZ, R48 ;  /* 0x000000ffff0d7224 */ /* 0x000fe200078e0030 */
[----:B------:R-:W-:Y:S01]  /*3e500*/  IADD3.X R47, R47, R4, RZ, P3, !PT ;  /* 0x000000042f2f7210 */ /* 0x000fe20001ffe4ff */
[----:B--2---:R-:W2:Y:S01]  /*3e510*/  LDL.LU R39, [R1+0x12e4] ;  /* 0x0012e40001277983 */ /* 0x004ea20000300800 */
[----:B------:R-:W-:-:S03]  /*3e520*/  IADD3 R14, P4, R14, R5, RZ ;  /* 0x000000050e0e7210 */ /* 0x000fc60007f9e0ff */
[----:B------:R1:W-:Y:S04]  /*3e530*/  LDGSTS.E [R7+0x1200], desc[UR8][R12.64], P1 ;  /* 0x012000000c077fae */ /* 0x0003e80008921848 */
[----:B------:R1:W-:Y:S01]  /*3e540*/  STL [R1+0x139c], R41 ;  /* 0x00139c2901007387 */ /* 0x0003e20000100800 */
[----:B------:R-:W-:-:S03]  /*3e550*/  IMAD.X R40, R40, 0x1, R4, P4 ;  /* 0x0000000128287824 */ /* 0x000fc600020e0604 */
[----:B------:R1:W-:Y:S02]  /*3e560*/  STL [R1+0x1390], R47 ;  /* 0x0013902f01007387 */ /* 0x0003e40000100800 */
[----:B-1----:R-:W-:Y:S02]  /*3e570*/  SEL R12, RZ, 0x4, !P2 ;  /* 0x00000004ff0c7807 */ /* 0x002fe40005000000 */
[----:B------:R-:W-:Y:S02]  /*3e580*/  STL [R1+0x1364], R14 ;  /* 0x0013640e01007387 */ /* 0x000fe40000100800 */
[----:B------:R-:W-:Y:S02]  /*3e590*/  SEL R12, R12, RZ, !P0 ;  /* 0x000000ff0c0c7207 */ /* 0x000fe40004000000 */
[----:B------:R-:W2:Y:S01]  /*3e5a0*/  LDL.LU R50, [R1+0x1310] ;  /* 0x0013100001327983 */ /* 0x000ea20000300800 */
[----:B------:R-:W-:Y:S01]  /*3e5b0*/  IMAD.MOV.U32 R13, RZ, RZ, R47 ;  /* 0x000000ffff0d7224 */ /* 0x000fe200078e002f */
[----:B------:R-:W-:-:S02]  /*3e5c0*/  ISETP.NE.U32.AND P2, PT, R12, RZ, PT ;  /* 0x000000ff0c00720c */ /* 0x000fc40003f45070 */
[----:B------:R1:W-:Y:S01]  /*3e5d0*/  STL [R1+0x1358], R40 ;  /* 0x0013582801007387 */ /* 0x0003e20000100800 */
[----:B------:R-:W-:-:S03]  /*3e5e0*/  MOV R12, R41 ;  /* 0x00000029000c7202 */ /* 0x000fc60000000f00 */
[----:B------:R-:W2:Y:S04]  /*3e5f0*/  LDL.LU R41, [R1+0x12d8] ;  /* 0x0012d80001297983 */ /* 0x000ea80000300800 */
[----:B------:R1:W-:Y:S04]  /*3e600*/  LDGSTS.E [R7+0x1300], desc[UR8][R12.64], P1 ;  /* 0x013000000c077fae */ /* 0x0003e80008921848 */
[----:B------:R-:W2:Y:S01]  /*3e610*/  LDL.LU R47, [R1+0x12d0] ;  /* 0x0012d000012f7983 */ /* 0x000ea20000300800 */
[----:B-1----:R-:W-:Y:S01]  /*3e620*/  IMAD.MOV.U32 R13, RZ, RZ, R40 ;  /* 0x000000ffff0d7224 */ /* 0x002fe200078e0028 */
[----:B------:R-:W-:-:S02]  /*3e630*/  MOV R12, R14 ;  /* 0x0000000e000c7202 */ /* 0x000fc40000000f00 */
[----:B------:R-:W2:Y:S04]  /*3e640*/  LDL.LU R40, [R1+0x12dc] ;  /* 0x0012dc0001287983 */ /* 0x000ea80000300800 */
[----:B------:R-:W2:Y:S04]  /*3e650*/  LDL.LU R48, [R1+0x1298] ;  /* 0x0012980001307983 */ /* 0x000ea80000300800 */
[----:B------:R-:W2:Y:S01]  /*3e660*/  LDL.LU R14, [R1+0x12a4] ;  /* 0x0012a400010e7983 */ /* 0x000ea20000300800 */
[----:B------:R-:W-:-:S03]  /*3e670*/  ISETP.GT.AND P1, PT, R0, 0x11, PT ;  /* 0x000000110000780c */ /* 0x000fc60003f24270 */
[----:B------:R1:W-:Y:S02]  /*3e680*/  LDGSTS.E [R7+0x1a00], desc[UR8][R12.64], P2 ;  /* 0x01a000000c077fae */ /* 0x0003e40009121848 */
[----:B-1----:R-:W-:-:S04]  /*3e690*/  SEL R12, RZ, 0x4, !P1 ;  /* 0x00000004ff0c7807 */ /* 0x002fc80004800000 */
[----:B------:R-:W-:-:S04]  /*3e6a0*/  SEL R12, R12, RZ, !P0 ;  /* 0x000000ff0c0c7207 */ /* 0x000fc80004000000 */
[----:B------:R-:W-:Y:S02]  /*3e6b0*/  ISETP.NE.U32.AND P1, PT, R12, RZ, PT ;  /* 0x000000ff0c00720c */ /* 0x000fe40003f25070 */
[-C--:B----4-:R-:W-:Y:S02]  /*3e6c0*/  IADD3 R44, P3, R44, R5.reuse, RZ ;  /* 0x000000052c2c7210 */ /* 0x090fe40007f7e0ff */
[----:B------:R-:W-:Y:S02]  /*3e6d0*/  IADD3 R15, P4, R15, R5, RZ ;  /* 0x000000050f0f7210 */ /* 0x000fe40007f9e0ff */
[----:B------:R-:W-:Y:S01]  /*3e6e0*/  MOV R12, R44 ;  /* 0x0000002c000c7202 */ /* 0x000fe20000000f00 */
[----:B------:R-:W-:Y:S01]  /*3e6f0*/  STL [R1+0x135c], R44 ;  /* 0x00135c2c01007387 */ /* 0x000fe20000100800 */
[----:B---3--:R-:W-:-:S05]  /*3e700*/  IADD3.X R46, R46, R4, RZ, P3, !PT ;  /* 0x000000042e2e7210 */ /* 0x008fca0001ffe4ff */
[----:B------:R-:W-:Y:S02]  /*3e710*/  IMAD.MOV.U32 R13, RZ, RZ, R46 ;  /* 0x000000ffff0d7224 */ /* 0x000fe400078e002e */
[----:B------:R-:W-:Y:S01]  /*3e720*/  IMAD.X R43, R43, 0x1, R4, P4 ;  /* 0x000000012b2b7824 */ /* 0x000fe200020e0604 */
[----:B------:R1:W-:Y:S04]  /*3e730*/  STL [R1+0x1350], R46 ;  /* 0x0013502e01007387 */ /* 0x0003e80000100800 */
[----:B------:R-:W-:Y:S04]  /*3e740*/  STL [R1+0x1324], R15 ;  /* 0x0013240f01007387 */ /* 0x000fe80000100800 */
[----:B------:R3:W-:Y:S01]  /*3e750*/  LDGSTS.E [R7+0x1b00], desc[UR8][R12.64], P2 ;  /* 0x01b000000c077fae */ /* 0x0007e20009121848 */
[----:B------:R-:W-:-:S03]  /*3e760*/  ISETP.GT.AND P2, PT, R0, 0x15, PT ;  /* 0x000000150000780c */ /* 0x000fc60003f44270 */
[----:B------:R4:W-:Y:S04]  /*3e770*/  STL [R1+0x1318], R43 ;  /* 0x0013182b01007387 */ /* 0x0009e80000100800 */
[----:B-1----:R-:W2:Y:S01]  /*3e780*/  LDL.LU R46, [R1+0x1290] ;  /* 0x00129000012e7983 */ /* 0x002ea20000300800 */
[----:B---3--:R-:W-:Y:S01]  /*3e790*/  MOV R12, R15 ;  /* 0x0000000f000c7202 */ /* 0x008fe20000000f00 */
[----:B------:R-:W-:Y:S02]  /*3e7a0*/  IMAD.MOV.U32 R13, RZ, RZ, R43 ;  /* 0x000000ffff0d7224 */ /* 0x000fe400078e002b */
[----:B------:R-:W3:Y:S01]  /*3e7b0*/  LDL.LU R44, [R1+0x129c] ;  /* 0x00129c00012c7983 */ /* 0x000ee20000300800 */
[----:B------:R-:W-:-:S03]  /*3e7c0*/  IADD3 R49, P3, R49, R5, RZ ;  /* 0x0000000531317210 */ /* 0x000fc60007f7e0ff */
[----:B------:R1:W-:Y:S04]  /*3e7d0*/  LDGSTS.E [R7+0x2200], desc[UR8][R12.64], P1 ;  /* 0x022000000c077fae */ /* 0x0003e80008921848 */
[----:B----4-:R-:W4:Y:S04]  /*3e7e0*/  LDL.LU R43, [R1+0x1258] ;  /* 0x00125800012b7983 */ /* 0x010f280000300800 */
[----:B------:R-:W4:Y:S01]  /*3e7f0*/  LDL.LU R15, [R1+0x1274] ;  /* 0x00127400010f7983 */ /* 0x000f220000300800 */
[----:B-1----:R-:W-:Y:S02]  /*3e800*/  SEL R12, RZ, 0x4, !P2 ;  /* 0x00000004ff0c7807 */ /* 0x002fe40005000000 */
[----:B--2---:R-:W-:-:S02]  /*3e810*/  IADD3.X R50, R50, R4, RZ, P3, !PT ;  /* 0x0000000432327210 */ /* 0x004fc40001ffe4ff */
[----:B------:R-:W-:Y:S02]  /*3e820*/  SEL R12, R12, RZ, !P0 ;  /* 0x000000ff0c0c7207 */ /* 0x000fe40004000000 */
[----:B------:R-:W-:Y:S02]  /*3e830*/  IADD3 R39, P4, R39, R5, RZ ;  /* 0x0000000527277210 */ /* 0x000fe40007f9e0ff */
[----:B------:R-:W-:Y:S01]  /*3e840*/  ISETP.NE.U32.AND P2, PT, R12, RZ, PT ;  /* 0x000000ff0c00720c */ /* 0x000fe20003f45070 */
[----:B------:R-:W-:Y:S01]  /*3e850*/  IMAD.MOV.U32 R13, RZ, RZ, R50 ;  /* 0x000000ffff0d7224 */ /* 0x000fe200078e0032 */
[----:B------:R-:W-:Y:S01]  /*3e860*/  MOV R12, R49 ;  /* 0x00000031000c7202 */ /* 0x000fe20000000f00 */
[----:B------:R-:W-:-:S04]  /*3e870*/  IMAD.X R41, R41, 0x1, R4, P4 ;  /* 0x0000000129297824 */ /* 0x000fc800020e0604 */
[----:B------:R1:W-:Y:S01]  /*3e880*/  LDGSTS.E [R7+0x2300], desc[UR8][R12.64], P1 ;  /* 0x023000000c077fae */ /* 0x0003e20008921848 */
[----:B------:R-:W-:-:S03]  /*3e890*/  ISETP.GT.AND P1, PT, R0, 0x19, PT ;  /* 0x000000190000780c */ /* 0x000fc60003f24270 */
[----:B------:R-:W-:Y:S01]  /*3e8a0*/  STL [R1+0x131c], R49 ;  /* 0x00131c3101007387 */ /* 0x000fe20000100800 */
[----:B-1----:R-:W-:Y:S01]  /*3e8b0*/  MOV R12, R39 ;  /* 0x00000027000c7202 */ /* 0x002fe20000000f00 */
[----:B------:R-:W-:Y:S01]  /*3e8c0*/  IMAD.MOV.U32 R13, RZ, RZ, R41 ;  /* 0x000000ffff0d7224 */ /* 0x000fe200078e0029 */
[-C--:B------:R-:W-:Y:S01]  /*3e8d0*/  IADD3 R40, P3, R40, R5.reuse, RZ ;  /* 0x0000000528287210 */ /* 0x080fe20007f7e0ff */
[----:B------:R-:W-:Y:S04]  /*3e8e0*/  STL [R1+0x1310], R50 ;  /* 0x0013103201007387 */ /* 0x000fe80000100800 */
[----:B------:R1:W-:Y:S01]  /*3e8f0*/  LDGSTS.E [R7+0x2a00], desc[UR8][R12.64], P2 ;  /* 0x02a000000c077fae */ /* 0x0003e20009121848 */
[----:B------:R-:W-:Y:S02]  /*3e900*/  IADD3 R14, P4, R14, R5, RZ ;  /* 0x000000050e0e7210 */ /* 0x000fe40007f9e0ff */
[----:B------:R-:W-:Y:S01]  /*3e910*/  IADD3.X R47, R47, R4, RZ, P3, !PT ;  /* 0x000000042f2f7210 */ /* 0x000fe20001ffe4ff */
[----:B------:R-:W-:Y:S02]  /*3e920*/  STL [R1+0x12e4], R39 ;  /* 0x0012e42701007387 */ /* 0x000fe40000100800 */
[----:B------:R-:W-:-:S02]  /*3e930*/  IMAD.X R48, R48, 0x1, R4, P4 ;  /* 0x0000000130307824 */ /* 0x000fc400020e0604 */
[----:B------:R2:W-:Y:S01]  /*3e940*/  STL [R1+0x12d8], R41 ;  /* 0x0012d82901007387 */ /* 0x0005e20000100800 */
[----:B-1----:R-:W-:Y:S01]  /*3e950*/  SEL R12, RZ, 0x4, !P1 ;  /* 0x00000004ff0c7807 */ /* 0x002fe20004800000 */
[----:B------:R-:W-:-:S03]  /*3e960*/  IMAD.MOV.U32 R13, RZ, RZ, R47 ;  /* 0x000000ffff0d7224 */ /* 0x000fc600078e002f */
[----:B------:R-:W-:Y:S01]  /*3e970*/  SEL R12, R12, RZ, !P0 ;  /* 0x000000ff0c0c7207 */ /* 0x000fe20004000000 */
[----:B--2---:R-:W2:Y:S04]  /*3e980*/  LDL.LU R41, [R1+0x125c] ;  /* 0x00125c0001297983 */ /* 0x004ea80000300800 */
[----:B------:R-:W2:Y:S01]  /*3e990*/  LDL.LU R39, [R1+0x1234] ;  /* 0x0012340001277983 */ /* 0x000ea20000300800 */
[----:B------:R-:W-:-:S03]  /*3e9a0*/  ISETP.NE.U32.AND P1, PT, R12, RZ, PT ;  /* 0x000000ff0c00720c */ /* 0x000fc60003f25070 */
[----:B------:R-:W-:Y:S01]  /*3e9b0*/  STL [R1+0x12dc], R40 ;  /* 0x0012dc2801007387 */ /* 0x000fe20000100800 */
[----:B------:R-:W-:-:S03]  /*3e9c0*/  MOV R12, R40 ;  /* 0x00000028000c7202 */ /* 0x000fc60000000f00 */
[----:B------:R1:W-:Y:S04]  /*3e9d0*/  STL [R1+0x12d0], R47 ;  /* 0x0012d02f01007387 */ /* 0x0003e80000100800 */
[----:B------:R1:W-:Y:S04]  /*3e9e0*/  STL [R1+0x12a4], R14 ;  /* 0x0012a40e01007387 */ /* 0x0003e80000100800 */
[----:B------:R1:W-:Y:S04]  /*3e9f0*/  LDGSTS.E [R7+0x2b00], desc[UR8][R12.64], P2 ;  /* 0x02b000000c077fae */ /* 0x0003e80009121848 */
[----:B-1----:R-:W2:Y:S04]  /*3ea00*/  LDL.LU R47, [R1+0x1250] ;  /* 0x00125000012f7983 */ /* 0x002ea80000300800 */
[----:B------:R-:W-:Y:S04]  /*3ea10*/  STL [R1+0x1298], R48 ;  /* 0x0012983001007387 */ /* 0x000fe80000100800 */
[----:B------:R-:W2:Y:S01]  /*3ea20*/  LDL.LU R40, [R1+0x1218] ;  /* 0x0012180001287983 */ /* 0x000ea20000300800 */
[----:B------:R-:W-:Y:S01]  /*3ea30*/  MOV R12, R14 ;  /* 0x0000000e000c7202 */ /* 0x000fe20000000f00 */
[----:B------:R-:W-:Y:S01]  /*3ea40*/  IMAD.MOV.U32 R13, RZ, RZ, R48 ;  /* 0x000000ffff0d7224 */ /* 0x000fe200078e0030 */
[----:B------:R-:W-:Y:S01]  /*3ea50*/  ISETP.GT.AND P2, PT, R0, 0x1d, PT ;  /* 0x0000001d0000780c */ /* 0x000fe20003f44270 */
[----:B------:R-:W2:Y:S04]  /*3ea60*/  LDL.LU R49, [R1+0x121c] ;  /* 0x00121c0001317983 */ /* 0x000ea80000300800 */
[----:B------:R1:W-:Y:S04]  /*3ea70*/  LDGSTS.E [R7+0x3200], desc[UR8][R12.64], P1 ;  /* 0x032000000c077fae */ /* 0x0003e80008921848 */
[----:B------:R-:W2:Y:S01]  /*3ea80*/  LDL.LU R14, [R1+0x11f4] ;  /* 0x0011f400010e7983 */ /* 0x000ea20000300800 */
[----:B-1----:R-:W-:-:S04]  /*3ea90*/  SEL R12, RZ, 0x4, !P2 ;  /* 0x00000004ff0c7807 */ /* 0x002fc80005000000 */
[----:B------:R-:W-:-:S04]  /*3eaa0*/  SEL R12, R12, RZ, !P0 ;  /* 0x000000ff0c0c7207 */ /* 0x000fc80004000000 */
[----:B------:R-:W-:Y:S02]  /*3eab0*/  ISETP.NE.U32.AND P2, PT, R12, RZ, PT ;  /* 0x000000ff0c00720c */ /* 0x000fe40003f45070 */
[----:B---3--:R-:W-:-:S04]  /*3eac0*/  IADD3 R44, P3, R44, R5, RZ ;  /* 0x000000052c2c7210 */ /* 0x008fc80007f7e0ff */
[----:B------:R-:W-:Y:S01]  /*3ead0*/  IADD3.X R46, R46, R4, RZ, P3, !PT ;  /* 0x000000042e2e7210 */ /* 0x000fe20001ffe4ff */
[----:B------:R1:W-:Y:S01]  /*3eae0*/  STL [R1+0x129c], R44 ;  /* 0x00129c2c01007387 */ /* 0x0003e20000100800 */
[----:B----4-:R-:W-:-:S03]  /*3eaf0*/  IADD3 R15, P4, R15, R5, RZ ;  /* 0x000000050f0f7210 */ /* 0x010fc60007f9e0ff */
[----:B------:R3:W-:Y:S04]  /*3eb00*/  STL [R1+0x1290], R46 ;  /* 0x0012902e01007387 */ /* 0x0007e80000100800 */
[----:B------:R-:W-:Y:S01]  /*3eb10*/  STL [R1+0x1274], R15 ;  /* 0x0012740f01007387 */ /* 0x000fe20000100800 */
[----:B------:R-:W-:-:S03]  /*3eb20*/  IMAD.X R43, R43, 0x1, R4, P4 ;  /* 0x000000012b2b7824 */ /* 0x000fc600020e0604 */
[----:B------:R-:W4:Y:S01]  /*3eb30*/  LDL.LU R50, [R1+0x1210] ;  /* 0x0012100001327983 */ /* 0x000f220000300800 */
[----:B------:R-:W-:Y:S01]  /*3eb40*/  MOV R12, R44 ;  /* 0x0000002c000c7202 */ /* 0x000fe20000000f00 */
[----:B------:R-:W-:Y:S02]  /*3eb50*/  IMAD.MOV.U32 R13, RZ, RZ, R46 ;  /* 0x000000ffff0d7224 */ /* 0x000fe400078e002e */
[----:B------:R3:W-:Y:S04]  /*3eb60*/  STL [R1+0x1258], R43 ;  /* 0x0012582b01007387 */ /* 0x0007e80000100800 */
[----:B-1----:R-:W4:Y:S04]  /*3eb70*/  LDL.LU R44, [R1+0x11d8] ;  /* 0x0011d800012c7983 */ /* 0x002f280000300800 */
[----:B------:R1:W-:Y:S04]  /*3eb80*/  LDGSTS.E [R7+0x3300], desc[UR8][R12.64], P1 ;  /* 0x033000000c077fae */ /* 0x0003e80008921848 */
[----:B---3--:R-:W3:Y:S01]  /*3eb90*/  LDL.LU R46, [R1+0x11d0] ;  /* 0x0011d000012e7983 */ /* 0x008ee20000300800 */
[----:B------:R-:W-:Y:S01]  /*3eba0*/  ISETP.GT.AND P1, PT, R0, 0x21, PT ;  /* 0x000000210000780c */ /* 0x000fe20003f24270 */
[----:B-1----:R-:W-:-:S02]  /*3ebb0*/  IMAD.MOV.U32 R13, RZ, RZ, R43 ;  /* 0x000000ffff0d7224 */ /* 0x002fc400078e002b */
[----:B------:R-:W3:Y:S01]  /*3ebc0*/  LDL.LU R43, [R1+0x11dc] ;  /* 0x0011dc00012b7983 */ /* 0x000ee20000300800 */
[----:B------:R-:W-:-:S03]  /*3ebd0*/  MOV R12, R15 ;  /* 0x0000000f000c7202 */ /* 0x000fc60000000f00 */
[----:B------:R-:W3:Y:S04]  /*3ebe0*/  LDL.LU R48, [R1+0x1198] ;  /* 0x0011980001307983 */ /* 0x000ee80000300800 */
[----:B------:R-:W3:Y:S04]  /*3ebf0*/  LDL.LU R15, [R1+0x11b4] ;  /* 0x0011b400010f7983 */ /* 0x000ee80000300800 */
[----:B------:R1:W-:Y:S01]  /*3ec00*/  LDGSTS.E [R7+0x3a00], desc[UR8][R12.64], P2 ;  /* 0x03a000000c077fae */ /* 0x0003e20009121848 */
[----:B--2---:R-:W-:Y:S02]  /*3ec10*/  IADD3 R41, P3, R41, R5, RZ ;  /* 0x0000000529297210 */ /* 0x004fe40007f7e0ff */
[----:B-1----:R-:W-:-:S02]  /*3ec20*/  SEL R12, RZ, 0x4, !P1 ;  /* 0x00000004ff0c7807 */ /* 0x002fc40004800000 */
[----:B------:R-:W-:Y:S02]  /*3ec30*/  IADD3 R39, P4, R39, R5, RZ ;  /* 0x0000000527277210 */ /* 0x000fe40007f9e0ff */
[----:B------:R-:W-:Y:S01]  /*3ec40*/  SEL R12, R12, RZ, !P0 ;  /* 0x000000ff0c0c7207 */ /* 0x000fe20004000000 */
[----:B------:R-:W-:Y:S03]  /*3ec50*/  STL [R1+0x125c], R41 ;  /* 0x00125c2901007387 */ /* 0x000fe60000100800 */
[----:B------:R-:W-:Y:S02]  /*3ec60*/  ISETP.NE.U32.AND P1, PT, R12, RZ, PT ;  /* 0x000000ff0c00720c */ /* 0x000fe40003f25070 */
[----:B------:R-:W-:Y:S02]  /*3ec70*/  MOV R12, R41 ;  /* 0x00000029000c7202 */ /* 0x000fe40000000f00 */
[----:B------:R-:W-:-:S05]  /*3ec80*/  IADD3.X R47, R47, R4, RZ, P3, !PT ;  /* 0x000000042f2f7210 */ /* 0x000fca0001ffe4ff */
[----:B------:R1:W-:Y:S01]  /*3ec90*/  STL [R1+0x1250], R47 ;  /* 0x0012502f01007387 */ /* 0x0003e20000100800 */
[----:B------:R-:W-:-:S03]  /*3eca0*/  IMAD.X R40, R40, 0x1, R4, P4 ;  /* 0x0000000128287824 */ /* 0x000fc600020e0604 */
[----:B------:R-:W-:Y:S01]  /*3ecb0*/  STL [R1+0x1234], R39 ;  /* 0x0012342701007387 */ /* 0x000fe20000100800 */
[----:B------:R-:W-:-:S03]  /*3ecc0*/  IMAD.MOV.U32 R13, RZ, RZ, R47 ;  /* 0x000000ffff0d7224 */ /* 0x000fc600078e002f */
[----:B------:R2:W-:Y:S04]  /*3ecd0*/  STL [R1+0x1218], R40 ;  /* 0x0012182801007387 */ /* 0x0005e80000100800 */
[----:B-1----:R-:W3:Y:S04]  /*3ece0*/  LDL.LU R47, [R1+0x1190] ;  /* 0x00119000012f7983 */ /* 0x002ee80000300800 */
[----:B------:R-:W3:Y:S04]  /*3ecf0*/  LDL.LU R41, [R1+0x119c] ;  /* 0x00119c0001297983 */ /* 0x000ee80000300800 */
[----:B------:R1:W-:Y:S02]  /*3ed00*/  LDGSTS.E [R7+0x3b00], desc[UR8][R12.64], P2 ;  /* 0x03b000000c077fae */ /* 0x0003e40009121848 */
[----:B-1----:R-:W-:Y:S01]  /*3ed10*/  IMAD.MOV.U32 R13, RZ, RZ, R40 ;  /* 0x000000ffff0d7224 */ /* 0x002fe200078e0028 */
[----:B------:R-:W-:Y:S01]  /*3ed20*/  MOV R12, R39 ;  /* 0x00000027000c7202 */ /* 0x000fe20000000f00 */
[----:B--2---:R-:W2:Y:S04]  /*3ed30*/  LDL.LU R40, [R1+0x1164] ;  /* 0x0011640001287983 */ /* 0x004ea80000300800 */
[----:B------:R-:W2:Y:S01]  /*3ed40*/  LDL.LU R39, [R1+0x1168] ;  /* 0x0011680001277983 */ /* 0x000ea20000300800 */
[----:B------:R-:W-:-:S03]  /*3ed50*/  ISETP.GT.AND P2, PT, R0, 0x25, PT ;  /* 0x000000250000780c */ /* 0x000fc60003f44270 */
[----:B------:R1:W-:Y:S01]  /*3ed60*/  LDGSTS.E [R7+0x4200], desc[UR8][R12.64], P1 ;  /* 0x042000000c077fae */ /* 0x0003e20008921848 */
[-C--:B------:R-:W-:Y:S02]  /*3ed70*/  IADD3 R49, P3, R49, R5.reuse, RZ ;  /* 0x0000000531317210 */ /* 0x080fe40007f7e0ff */
[----:B------:R-:W-:Y:S02]  /*3ed80*/  IADD3 R14, P4, R14, R5, RZ ;  /* 0x000000050e0e7210 */ /* 0x000fe40007f9e0ff */
[----:B-1----:R-:W-:-:S04]  /*3ed90*/  SEL R12, RZ, 0x4, !P2 ;  /* 0x00000004ff0c7807 */ /* 0x002fc80005000000 */
[----:B------:R-:W-:-:S04]  /*3eda0*/  SEL R12, R12, RZ, !P0 ;  /* 0x000000ff0c0c7207 */ /* 0x000fc80004000000 */
[----:B------:R-:W-:Y:S02]  /*3edb0*/  ISETP.NE.U32.AND P2, PT, R12, RZ, PT ;  /* 0x000000ff0c00720c */ /* 0x000fe40003f45070 */
[----:B------:R-:W-:Y:S01]  /*3edc0*/  MOV R12, R49 ;  /* 0x00000031000c7202 */ /* 0x000fe20000000f00 */
[----:B------:R-:W-:Y:S01]  /*3edd0*/  STL [R1+0x121c], R49 ;  /* 0x00121c3101007387 */ /* 0x000fe20000100800 */
[----:B----4-:R-:W-:-:S05]  /*3ede0*/  IADD3.X R50, R50, R4, RZ, P3, !PT ;  /* 0x0000000432327210 */ /* 0x010fca0001ffe4ff */
[----:B------:R-:W-:Y:S02]  /*3edf0*/  IMAD.MOV.U32 R13, RZ, RZ, R50 ;  /* 0x000000ffff0d7224 */ /* 0x000fe400078e0032 */
[----:B------:R-:W-:-:S03]  /*3ee00*/  IMAD.X R44, R44, 0x1, R4, P4 ;  /* 0x000000012c2c7824 */ /* 0x000fc600020e0604 */
[----:B------:R1:W-:Y:S01]  /*3ee10*/  LDGSTS.E [R7+0x4300], desc[UR8][R12.64], P1 ;  /* 0x043000000c077fae */ /* 0x0003e20008921848 */
[----:B------:R-:W-:-:S03]  /*3ee20*/  ISETP.GT.AND P1, PT, R0, 0x29, PT ;  /* 0x000000290000780c */ /* 0x000fc60003f24270 */
[----:B------:R-:W-:Y:S04]  /*3ee30*/  STL [R1+0x1210], R50 ;  /* 0x0012103201007387 */ /* 0x000fe80000100800 */
[----:B------:R-:W-:Y:S01]  /*3ee40*/  STL [R1+0x11f4], R14 ;  /* 0x0011f40e01007387 */ /* 0x000fe20000100800 */
[----:B-1----:R-:W-:Y:S01]  /*3ee50*/  MOV R12, R14 ;  /* 0x0000000e000c7202 */ /* 0x002fe20000000f00 */
[----:B------:R-:W-:Y:S01]  /*3ee60*/  IMAD.MOV.U32 R13, RZ, RZ, R44 ;  /* 0x000000ffff0d7224 */ /* 0x000fe200078e002c */
[-C--:B---3--:R-:W-:Y:S01]  /*3ee70*/  IADD3 R43, P3, R43, R5.reuse, RZ ;  /* 0x000000052b2b7210 */ /* 0x088fe20007f7e0ff */
[----:B------:R1:W-:Y:S03]  /*3ee80*/  STL [R1+0x11d8], R44 ;  /* 0x0011d82c01007387 */ /* 0x0003e60000100800 */
[----:B------:R-:W-:Y:S01]  /*3ee90*/  IADD3.X R46, R46, R4, RZ, P3, !PT ;  /* 0x000000042e2e7210 */ /* 0x000fe20001ffe4ff */
[----:B------:R3:W-:Y:S01]  /*3eea0*/  LDGSTS.E [R7+0x4a00], desc[UR8][R12.64], P2 ;  /* 0x04a000000c077fae */ /* 0x0007e20009121848 */
[----:B------:R-:W-:-:S03]  /*3eeb0*/  IADD3 R15, P4, R15, R5, RZ ;  /* 0x000000050f0f7210 */ /* 0x000fc60007f9e0ff */
[----:B-1----:R-:W4:Y:S04]  /*3eec0*/  LDL.LU R44, [R1+0x1170] ;  /* 0x00117000012c7983 */ /* 0x002f280000300800 */
[----:B------:R-:W4:Y:S01]  /*3eed0*/  LDL.LU R14, [R1+0x1128] ;  /* 0x00112800010e7983 */ /* 0x000f220000300800 */
[----:B---3--:R-:W-:-:S03]  /*3eee0*/  SEL R12, RZ, 0x4, !P1 ;  /* 0x00000004ff0c7807 */ /* 0x008fc60004800000 */
[----:B------:R-:W-:Y:S01]  /*3eef0*/  STL [R1+0x11dc], R43 ;  /* 0x0011dc2b01007387 */ /* 0x000fe20000100800 */
[----:B------:R-:W-:Y:S01]  /*3ef00*/  IMAD.MOV.U32 R13, RZ, RZ, R46 ;  /* 0x000000ffff0d7224 */ /* 0x000fe200078e002e */
[----:B------:R-:W-:Y:S02]  /*3ef10*/  SEL R12, R12, RZ, !P0 ;  /* 0x000000ff0c0c7207 */ /* 0x000fe40004000000 */
[----:B------:R1:W-:Y:S01]  /*3ef20*/  STL [R1+0x11d0], R46 ;  /* 0x0011d02e01007387 */ /* 0x0003e20000100800 */
[----:B------:R-:W-:-:S03]  /*3ef30*/  IMAD.X R48, R48, 0x1, R4, P4 ;  /* 0x0000000130307824 */ /* 0x000fc600020e0604 */
[----:B------:R3:W-:Y:S01]  /*3ef40*/  STL [R1+0x11b4], R15 ;  /* 0x0011b40f01007387 */ /* 0x0007e20000100800 */
[----:B------:R-:W-:-:S03]  /*3ef50*/  ISETP.NE.U32.AND P1, PT, R12, RZ, PT ;  /* 0x000000ff0c00720c */ /* 0x000fc60003f25070 */
[----:B-1----:R-:W4:Y:S01]  /*3ef60*/  LDL.LU R46, [R1+0x116c] ;  /* 0x00116c00012e7983 */ /* 0x002f220000300800 */
[----:B------:R-:W-:-:S03]  /*3ef70*/  MOV R12, R43 ;  /* 0x0000002b000c7202 */ /* 0x000fc60000000f00 */
[----:B------:R-:W-:Y:S04]  /*3ef80*/  STL [R1+0x1198], R48 ;  /* 0x0011983001007387 */ /* 0x000fe80000100800 */
[----:B------:R-:W4:Y:S04]  /*3ef90*/  LDL.LU R43, [R1+0x1124] ;  /* 0x00112400012b7983 */ /* 0x000f280000300800 */
[----:B------:R1:W-:Y:S01]  /*3efa0*/  LDGSTS.E [R7+0x4b00], desc[UR8][R12.64], P2 ;  /* 0x04b000000c077fae */ /* 0x0003e20009121848 */
[----:B------:R-:W-:-:S03]  /*3efb0*/  ISETP.GT.AND P2, PT, R0, 0x2d, PT ;  /* 0x0000002d0000780c */ /* 0x000fc60003f44270 */
[----:B------:R-:W4:Y:S01]  /*3efc0*/  LDL.LU R49, [R1+0x1130] ;  /* 0x0011300001317983 */ /* 0x000f220000300800 */
[----:B-1----:R-:W-:Y:S01]  /*3efd0*/  MOV R12, R15 ;  /* 0x0000000f000c7202 */ /* 0x002fe20000000f00 */
[----:B------:R-:W-:Y:S02]  /*3efe0*/  IMAD.MOV.U32 R13, RZ, RZ, R48 ;  /* 0x000000ffff0d7224 */ /* 0x000fe400078e0030 */
[----:B---3--:R-:W3:Y:S04]  /*3eff0*/  LDL.LU R15, [R1+0x10e8] ;  /* 0x0010e800010f7983 */ /* 0x008ee80000300800 */
[----:B------:R1:W-:Y:S01]  /*3f000*/  LDGSTS.E [R7+0x5200], desc[UR8][R12.64], P1 ;  /* 0x052000000c077fae */ /* 0x0003e20008921848 */
[----:B------:R-:W-:-:S04]  /*3f010*/  IADD3 R41, P3, R41, R5, RZ ;  /* 0x0000000529297210 */ /* 0x000fc80007f7e0ff */
[----:B------:R-:W-:Y:S01]  /*3f020*/  IADD3.X R47, R47, R4, RZ, P3, !PT ;  /* 0x000000042f2f7210 */ /* 0x000fe20001ffe4ff */
[----:B------:R2:W-:Y:S01]  /*3f030*/  STL [R1+0x119c], R41 ;  /* 0x00119c2901007387 */ /* 0x0005e20000100800 */
[----:B-1----:R-:W-:-:S03]  /*3f040*/  SEL R12, RZ, 0x4, !P2 ;  /* 0x00000004ff0c7807 */ /* 0x002fc60005000000 */
[----:B------:R1:W-:Y:S01]  /*3f050*/  STL [R1+0x1190], R47 ;  /* 0x0011902f01007387 */ /* 0x0003e20000100800 */
[----:B------:R-:W-:Y:S02]  /*3f060*/  SEL R12, R12, RZ, !P0 ;  /* 0x000000ff0c0c7207 */ /* 0x000fe40004000000 */
[----:B--2---:R-:W-:-:S05]  /*3f070*/  IADD3 R39, P4, R39, R5, RZ ;  /* 0x0000000527277210 */ /* 0x004fca0007f9e0ff */
[----:B------:R-:W-:Y:S01]  /*3f080*/  STL [R1+0x1168], R39 ;  /* 0x0011682701007387 */ /* 0x000fe20000100800 */
[----:B------:R-:W-:-:S03]  /*3f090*/  IMAD.X R40, R40, 0x1, R4, P4 ;  /* 0x0000000128287824 */ /* 0x000fc600020e0604 */
[----:B------:R-:W2:Y:S01]  /*3f0a0*/  LDL.LU R50, [R1+0x112c] ;  /* 0x00112c0001327983 */ /* 0x000ea20000300800 */
[----:B------:R-:W-:Y:S01]  /*3f0b0*/  ISETP.NE.U32.AND P2, PT, R12, RZ, PT ;  /* 0x000000ff0c00720c */ /* 0x000fe20003f45070 */
[----:B------:R-:W-:Y:S01]  /*3f0c0*/  IMAD.MOV.U32 R13, RZ, RZ, R47 ;  /* 0x000000ffff0d7224 */ /* 0x000fe200078e002f */
[----:B------:R-:W-:Y:S01]  /*3f0d0*/  MOV R12, R41 ;  /* 0x00000029000c7202 */ /* 0x000fe20000000f00 */
[----:B------:R1:W-:Y:S04]  /*3f0e0*/  STL [R1+0x1164], R40 ;  /* 0x0011642801007387 */ /* 0x0003e80000100800 */
[----:B------:R-:W2:Y:S04]  /*3f0f0*/  LDL.LU R41, [R1+0x10e4] ;  /* 0x0010e40001297983 */ /* 0x000ea80000300800 */
[----:B------:R1:W-:Y:S04]  /*3f100*/  LDGSTS.E [R7+0x5300], desc[UR8][R12.64], P1 ;  /* 0x053000000c077fae */ /* 0x0003e80008921848 */
[----:B-1----:R-:W2:Y:S01]  /*3f110*/  LDL.LU R47, [R1+0x10ec] ;  /* 0x0010ec00012f7983 */ /* 0x002ea20000300800 */
[----:B------:R-:W-:Y:S01]  /*3f120*/  IMAD.MOV.U32 R13, RZ, RZ, R40 ;  /* 0x000000ffff0d7224 */ /* 0x000fe200078e0028 */
        /* <DEDUP_REMOVED lines=13> */
[----:B------:R-:W-:-:S05]  /*3f200*/  IADD3.X R46, R46, R4, RZ, P3, !PT ;  /* 0x000000042e2e7210 */ /* 0x000fca0001ffe4ff */
        /* <DEDUP_REMOVED lines=8> */
[----:B----4-:R-:W-:Y:S01]  /*3f290*/  MOV R12, R14 ;  /* 0x0000000e000c7202 */ /* 0x010fe20000000f00 */
[----:B------:R-:W-:Y:S02]  /*3f2a0*/  IMAD.MOV.U32 R13, RZ, RZ, R43 ;  /* 0x000000ffff0d7224 */ /* 0x000fe400078e002b */
[----:B------:R-:W4:Y:S01]  /*3f2b0*/  LDL.LU R44, [R1+0x10b0] ;  /* 0x0010b000012c7983 */ /* 0x000f220000300800 */
[----:B------:R-:W-:-:S03]  /*3f2c0*/  IADD3 R49, P3, R49, R5, RZ ;  /* 0x0000000531317210 */ /* 0x000fc60007f7e0ff */
[----:B------:R1:W-:Y:S04]  /*3f2d0*/  LDGSTS.E [R7+0x6200], desc[UR8][R12.64], P1 ;  /* 0x062000000c077fae */ /* 0x0003e80008921848 */
[----:B---3--:R-:W3:Y:S04]  /*3f2e0*/  LDL.LU R43, [R1+0x1054] ;  /* 0x00105400012b7983 */ /* 0x008ee80000300800 */
[----:B------:R-:W3:Y:S01]  /*3f2f0*/  LDL.LU R14, [R1+0x1058] ;  /* 0x00105800010e7983 */ /* 0x000ee20000300800 */
[----:B-1----:R-:W-:-:S04]  /*3f300*/  SEL R12, RZ, 0x4, !P2 ;  /* 0x00000004ff0c7807 */ /* 0x002fc80005000000 */
[----:B------:R-:W-:Y:S02]  /*3f310*/  SEL R12, R12, RZ, !P0 ;  /* 0x000000ff0c0c7207 */ /* 0x000fe40004000000 */
[----:B------:R-:W-:Y:S02]  /*3f320*/  IADD3 R15, P4, R15, R5, RZ ;  /* 0x000000050f0f7210 */ /* 0x000fe40007f9e0ff */
[----:B------:R-:W-:Y:S02]  /*3f330*/  ISETP.NE.U32.AND P2, PT, R12, RZ, PT ;  /* 0x000000ff0c00720c */ /* 0x000fe40003f45070 */
[----:B------:R-:W-:Y:S02]  /*3f340*/  MOV R12, R49 ;  /* 0x00000031000c7202 */ /* 0x000fe40000000f00 */
[----:B--2---:R-:W-:-:S05]  /*3f350*/  IADD3.X R50, R50, R4, RZ, P3, !PT ;  /* 0x0000000432327210 */ /* 0x004fca0001ffe4ff */
[----:B------:R-:W-:Y:S02]  /*3f360*/  IMAD.MOV.U32 R13, RZ, RZ, R50 ;  /* 0x000000ffff0d7224 */ /* 0x000fe400078e0032 */
[----:B------:R-:W-:-:S03]  /*3f370*/  IMAD.X R41, R41, 0x1, R4, P4 ;  /* 0x0000000129297824 */ /* 0x000fc600020e0604 */
        /* <DEDUP_REMOVED lines=8> */
[----:B------:R-:W-:Y:S02]  /*3f400*/  IADD3.X R47, R47, R4, RZ, P3, !PT ;  /* 0x000000042f2f7210 */ /* 0x000fe40001ffe4ff */
[----:B------:R-:W-:Y:S01]  /*3f410*/  IADD3 R39, P4, R39, R5, RZ ;  /* 0x0000000527277210 */ /* 0x000fe20007f9e0ff */
[----:B------:R-:W-:Y:S04]  /*3f420*/  STL [R1+0x10e8], R15 ;  /* 0x0010e80f01007387 */ /* 0x000fe80000100800 */
[----:B------:R2:W-:Y:S01]  /*3f430*/  STL [R1+0x10e4], R41 ;  /* 0x0010e42901007387 */ /* 0x0005e20000100800 */
[----:B-1----:R-:W-:Y:S01]  /*3f440*/  SEL R12, RZ, 0x4, !P1 ;  /* 0x00000004ff0c7807 */ /* 0x002fe20004800000 */
[----:B------:R-:W-:-:S03]  /*3f450*/  IMAD.X R48, R48, 0x1, R4, P4 ;  /* 0x0000000130307824 */ /* 0x000fc600020e0604 */
[----:B------:R-:W-:Y:S01]  /*3f460*/  SEL R12, R12, RZ, !P0 ;  /* 0x000000ff0c0c7207 */ /* 0x000fe20004000000 */
[----:B--2---:R-:W2:Y:S01]  /*3f470*/  LDL.LU R41, [R1+0x1060] ;  /* 0x0010600001297983 */ /* 0x004ea20000300800 */
[----:B------:R-:W-:-:S03]  /*3f480*/  IMAD.MOV.U32 R13, RZ, RZ, R47 ;  /* 0x000000ffff0d7224 */ /* 0x000fc600078e002f */
        /* <DEDUP_REMOVED lines=19> */
[----:B----4-:R-:W-:-:S04]  /*3f5c0*/  IADD3 R44, P3, R44, R5, RZ ;  /* 0x000000052c2c7210 */ /* 0x010fc80007f7e0ff */
[----:B------:R-:W-:Y:S01]  /*3f5d0*/  IADD3.X R46, R46, R4, RZ, P3, !PT ;  /* 0x000000042e2e7210 */ /* 0x000fe20001ffe4ff */
[----:B------:R1:W-:Y:S01]  /*3f5e0*/  STL [R1+0x10b0], R44 ;  /* 0x0010b02c01007387 */ /* 0x0003e20000100800 */
[----:B---3--:R-:W-:-:S03]  /*3f5f0*/  IADD3 R14, P4, R14, R5, RZ ;  /* 0x000000050e0e7210 */ /* 0x008fc60007f9e0ff */
        /* <DEDUP_REMOVED lines=16> */
[----:B------:R1:W-:Y:S02]  /*3f700*/  LDGSTS.E [R7+0x7a00], desc[UR8][R12.64], P2 ;  /* 0x07a000000c077fae */ /* 0x0003e40009121848 */
[----:B-1----:R-:W-:-:S04]  /*3f710*/  SEL R12, RZ, 0x4, !P1 ;  /* 0x00000004ff0c7807 */ /* 0x002fc80004800000 */
[----:B------:R-:W-:Y:S02]  /*3f720*/  SEL R12, R12, RZ, !P0 ;  /* 0x000000ff0c0c7207 */ /* 0x000fe40004000000 */
[-C--:B--2---:R-:W-:Y:S02]  /*3f730*/  IADD3 R41, P3, R41, R5.reuse, RZ ;  /* 0x0000000529297210 */ /* 0x084fe40007f7e0ff */
[----:B------:R-:W-:-:S03]  /*3f740*/  IADD3 R15, P4, R15, R5, RZ ;  /* 0x000000050f0f7210 */ /* 0x000fc60007f9e0ff */
[----:B------:R-:W-:Y:S01]  /*3f750*/  STL [R1+0x1060], R41 ;  /* 0x0010602901007387 */ /* 0x000fe20000100800 */
        /* <DEDUP_REMOVED lines=66> */
[----:B------:R2:W-:Y:S01]  /*3fb80*/  STL [R1+0xf58], R15 ;  /* 0x000f580f01007387 */ /* 0x0005e20000100800 */
[----:B------:R-:W-:-:S03]  /*3fb90*/  IMAD.X R40, R40, 0x1, R4, P4 ;  /* 0x0000000128287824 */ /* 0x000fc600020e0604 */
[----:B------:R-:W3:Y:S01]  /*3fba0*/  LDL.LU R50, [R1+0x450] ;  /* 0x0004500001327983 */ /* 0x000ee20000300800 */
[----:B------:R-:W-:Y:S01]  /*3fbb0*/  ISETP.NE.U32.AND P2, PT, R12, RZ, PT ;  /* 0x000000ff0c00720c */ /* 0x000fe20003f45070 */
[----:B------:R-:W-:Y:S01]  /*3fbc0*/  IMAD.MOV.U32 R13, RZ, RZ, R47 ;  /* 0x000000ffff0d7224 */ /* 0x000fe200078e002f */
[----:B------:R-:W-:Y:S01]  /*3fbd0*/  MOV R12, R41 ;  /* 0x00000029000c7202 */ /* 0x000fe20000000f00 */
[----:B------:R2:W-:Y:S04]  /*3fbe0*/  STL [R1+0xf54], R40 ;  /* 0x000f542801007387 */ /* 0x0005e80000100800 */
[----:B------:R-:W3:Y:S04]  /*3fbf0*/  LDL.LU R41, [R1+0x488] ;  /* 0x0004880001297983 */ /* 0x000ee80000300800 */
[----:B------:R2:W-:Y:S04]  /*3fc00*/  LDGSTS.E [R7+0x9300], desc[UR8][R12.64], P1 ;  /* 0x093000000c077fae */ /* 0x0005e80008921848 */
[----:B-1----:R-:W3:Y:S01]  /*3fc10*/  LDL.LU R47, [R1+0x490] ;  /* 0x00049000012f7983 */ /* 0x002ee20000300800 */
[----:B--2---:R-:W-:Y:S01]  /*3fc20*/  MOV R12, R15 ;  /* 0x0000000f000c7202 */ /* 0x004fe20000000f00 */
[----:B------:R-:W-:-:S02]  /*3fc30*/  IMAD.MOV.U32 R13, RZ, RZ, R40 ;  /* 0x000000ffff0d7224 */ /* 0x000fc400078e0028 */
        /* <DEDUP_REMOVED lines=26> */
[----:B------:R-:W4:Y:S04]  /*3fde0*/  LDL.LU R43, [R1+0x508] ;  /* 0x00050800012b7983 */ /* 0x000f280000300800 */
[----:B------:R-:W4:Y:S01]  /*3fdf0*/  LDL.LU R39, [R1+0x50c] ;  /* 0x00050c0001277983 */ /* 0x000f220000300800 */
[----:B-1----:R-:W-:-:S04]  /*3fe00*/  SEL R12, RZ, 0x4, !P2 ;  /* 0x00000004ff0c7807 */ /* 0x002fc80005000000 */
[----:B------:R-:W-:Y:S02]  /*3fe10*/  SEL R12, R12, RZ, !P0 ;  /* 0x000000ff0c0c7207 */ /* 0x000fe40004000000 */
[----:B---3--:R-:W-:Y:S02]  /*3fe20*/  IADD3 R14, P4, R14, R5, RZ ;  /* 0x000000050e0e7210 */ /* 0x008fe40007f9e0ff */
[----:B------:R-:W-:Y:S02]  /*3fe30*/  ISETP.NE.U32.AND P2, PT, R12, RZ, PT ;  /* 0x000000ff0c00720c */ /* 0x000fe40003f45070 */
[----:B------:R-:W-:Y:S01]  /*3fe40*/  MOV R12, R49 ;  /* 0x00000031000c7202 */ /* 0x000fe20000000f00 */
[----:B------:R-:W-:Y:S01]  /*3fe50*/  STL [R1+0x454], R49 ;  /* 0x0004543101007387 */ /* 0x000fe20000100800 */
[----:B------:R-:W-:-:S05]  /*3fe60*/  IADD3.X R50, R50, R4, RZ, P3, !PT ;  /* 0x0000000432327210 */ /* 0x000fca0001ffe4ff */
[----:B------:R-:W-:Y:S02]  /*3fe70*/  IMAD.MOV.U32 R13, RZ, RZ, R50 ;  /* 0x000000ffff0d7224 */ /* 0x000fe400078e0032 */
[----:B------:R-:W-:-:S03]  /*3fe80*/  IMAD.X R41, R41, 0x1, R4, P4 ;  /* 0x0000000129297824 */ /* 0x000fc600020e0604 */
[----:B------:R1:W-:Y:S01]  /*3fe90*/  LDGSTS.E [R7+0xa300], desc[UR8][R12.64], P1 ;  /* 0x0a3000000c077fae */ /* 0x0003e20008921848 */
[----:B------:R-:W-:-:S03]  /*3fea0*/  ISETP.GT.AND P1, PT, R0, 0x59, PT ;  /* 0x000000590000780c */ /* 0x000fc60003f24270 */
[----:B------:R-:W-:Y:S01]  /*3feb0*/  STL [R1+0x450], R50 ;  /* 0x0004503201007387 */ /* 0x000fe20000100800 */
[----:B-1----:R-:W-:Y:S01]  /*3fec0*/  MOV R12, R14 ;  /* 0x0000000e000c7202 */ /* 0x002fe20000000f00 */
[----:B------:R-:W-:Y:S01]  /*3fed0*/  IMAD.MOV.U32 R13, RZ, RZ, R41 ;  /* 0x000000ffff0d7224 */ /* 0x000fe200078e0029 */
[----:B--2---:R-:W-:-:S04]  /*3fee0*/  IADD3 R15, P3, R15, R5, RZ ;  /* 0x000000050f0f7210 */ /* 0x004fc80007f7e0ff */
[----:B------:R1:W-:Y:S01]  /*3fef0*/  LDGSTS.E [R7+0xaa00], desc[UR8][R12.64], P2 ;  /* 0x0aa000000c077fae */ /* 0x0003e20009121848 */
[----:B------:R-:W-:-:S03]  /*3ff00*/  IADD3.X R47, R47, R4, RZ, P3, !PT ;  /* 0x000000042f2f7210 */ /* 0x000fc60001ffe4ff */
[----:B------:R-:W-:Y:S01]  /*3ff10*/  STL [R1+0x48c], R14 ;  /* 0x00048c0e01007387 */ /* 0x000fe20000100800 */
[----:B------:R-:W-:-:S03]  /*3ff20*/  IADD3 R40, P4, R40, R5, RZ ;  /* 0x0000000528287210 */ /* 0x000fc60007f9e0ff */
[----:B------:R2:W-:Y:S01]  /*3ff30*/  STL [R1+0x488], R41 ;  /* 0x0004882901007387 */ /* 0x0005e20000100800 */
[----:B-1----:R-:W-:Y:S01]  /*3ff40*/  SEL R12, RZ, 0x4, !P1 ;  /* 0x00000004ff0c7807 */ /* 0x002fe20004800000 */
[----:B------:R-:W-:-:S03]  /*3ff50*/  IMAD.X R48, R48, 0x1, R4, P4 ;  /* 0x0000000130307824 */ /* 0x000fc600020e0604 */
[----:B------:R-:W-:Y:S01]  /*3ff60*/  SEL R12, R12, RZ, !P0 ;  /* 0x000000ff0c0c7207 */ /* 0x000fe20004000000 */
[----:B--2---:R-:W2:Y:S01]  /*3ff70*/  LDL.LU R41, [R1+0x514] ;  /* 0x0005140001297983 */ /* 0x004ea20000300800 */
[----:B------:R-:W-:-:S03]  /*3ff80*/  IMAD.MOV.U32 R13, RZ, RZ, R47 ;  /* 0x000000ffff0d7224 */ /* 0x000fc600078e002f */
[----:B------:R-:W3:Y:S01]  /*3ff90*/  LDL.LU R14, [R1+0x54c] ;  /* 0x00054c00010e7983 */ /* 0x000ee20000300800 */
[----:B------:R-:W-:-:S03]  /*3ffa0*/  ISETP.NE.U32.AND P1, PT, R12, RZ, PT ;  /* 0x000000ff0c00720c */ /* 0x000fc60003f25070 */
[----:B------:R-:W-:Y:S01]  /*3ffb0*/  STL [R1+0x494], R15 ;  /* 0x0004940f01007387 */ /* 0x000fe20000100800 */
[----:B------:R-:W-:-:S03]  /*3ffc0*/  MOV R12, R15 ;  /* 0x0000000f000c7202 */ /* 0x000fc60000000f00 */
[----:B------:R1:W-:Y:S04]  /*3ffd0*/  STL [R1+0x490], R47 ;  /* 0x0004902f01007387 */ /* 0x0003e80000100800 */
[----:B------:R1:W-:Y:S04]  /*3ffe0*/  STL [R1+0x4cc], R40 ;  /* 0x0004cc2801007387 */ /* 0x0003e80000100800 */
[----:B------:R1:W-:Y:S04]  /*3fff0*/  LDGSTS.E [R7+0xab00], desc[UR8][R12.64], P2 ;  /* 0x0ab000000c077fae */ /* 0x0003e80009121848 */
[----:B-1----:R-:W3:Y:S04]  /*40000*/  LDL.LU R47, [R1+0x510] ;  /* 0x00051000012f7983 */ /* 0x002ee80000300800 */
[----:B------:R-:W-:Y:S04]  /*40010*/  STL [R1+0x4c8], R48 ;  /* 0x0004c83001007387 */ /* 0x000fe80000100800 */
[----:B------:R-:W3:Y:S01]  /*40020*/  LDL.LU R15, [R1+0x548] ;  /* 0x00054800010f7983 */ /* 0x000ee20000300800 */
[----:B------:R-:W-:Y:S01]  /*40030*/  MOV R12, R40 ;  /* 0x00000028000c7202 */ /* 0x000fe20000000f00 */
[----:B------:R-:W-:Y:S01]  /*40040*/  IMAD.MOV.U32 R13, RZ, RZ, R48 ;  /* 0x000000ffff0d7224 */ /* 0x000fe200078e0030 */
[----:B------:R-:W-:Y:S01]  /*40050*/  ISETP.GT.AND P2, PT, R0, 0x5d, PT ;  /* 0x0000005d0000780c */ /* 0x000fe20003f44270 */
[----:B------:R-:W3:Y:S04]  /*40060*/  LDL.LU R49, [R1+0x554] ;  /* 0x0005540001317983 */ /* 0x000ee80000300800 */
[----:B------:R1:W-:Y:S04]  /*40070*/  LDGSTS.E [R7+0xb200], desc[UR8][R12.64], P1 ;  /* 0x0b2000000c077fae */ /* 0x0003e80008921848 */
[----:B------:R-:W3:Y:S01]  /*40080*/  LDL.LU R40, [R1+0x58c] ;  /* 0x00058c0001287983 */ /* 0x000ee20000300800 */
[----:B-1----:R-:W-:-:S04]  /*40090*/  SEL R12, RZ, 0x4, !P2 ;  /* 0x00000004ff0c7807 */ /* 0x002fc80005000000 */
[----:B------:R-:W-:-:S04]  /*400a0*/  SEL R12, R12, RZ, !P0 ;  /* 0x000000ff0c0c7207 */ /* 0x000fc80004000000 */
[----:B------:R-:W-:Y:S02]  /*400b0*/  ISETP.NE.U32.AND P2, PT, R12, RZ, PT ;  /* 0x000000ff0c00720c */ /* 0x000fe40003f45070 */
[----:B----4-:R-:W-:-:S04]  /*400c0*/  IADD3 R44, P3, R44, R5, RZ ;  /* 0x000000052c2c7210 */ /* 0x010fc80007f7e0ff */
[----:B------:R-:W-:Y:S01]  /*400d0*/  IADD3.X R46, R46, R4, RZ, P3, !PT ;  /* 0x000000042e2e7210 */ /* 0x000fe20001ffe4ff */
[----:B------:R1:W-:Y:S01]  /*400e0*/  STL [R1+0x4d4], R44 ;  /* 0x0004d42c01007387 */ /* 0x0003e20000100800 */
[----:B------:R-:W-:-:S03]  /*400f0*/  IADD3 R39, P4, R39, R5, RZ ;  /* 0x0000000527277210 */ /* 0x000fc60007f9e0ff */
[----:B------:R4:W-:Y:S04]  /*40100*/  STL [R1+0x4d0], R46 ;  /* 0x0004d02e01007387 */ /* 0x0009e80000100800 */
[----:B------:R-:W-:Y:S01]  /*40110*/  STL [R1+0x50c], R39 ;  /* 0x00050c2701007387 */ /* 0x000fe20000100800 */
[----:B------:R-:W-:-:S03]  /*40120*/  IMAD.X R43, R43, 0x1, R4, P4 ;  /* 0x000000012b2b7824 */ /* 0x000fc600020e0604 */
[----:B------:R-:W3:Y:S01]  /*40130*/  LDL.LU R50, [R1+0x550] ;  /* 0x0005500001327983 */ /* 0x000ee20000300800 */
[----:B------:R-:W-:Y:S01]  /*40140*/  MOV R12, R44 ;  /* 0x0000002c000c7202 */ /* 0x000fe20000000f00 */
[----:B------:R-:W-:Y:S02]  /*40150*/  IMAD.MOV.U32 R13, RZ, RZ, R46 ;  /* 0x000000ffff0d7224 */ /* 0x000fe400078e002e */
[----:B------:R4:W-:Y:S04]  /*40160*/  STL [R1+0x508], R43 ;  /* 0x0005082b01007387 */ /* 0x0009e80000100800 */
[----:B-1----:R-:W3:Y:S04]  /*40170*/  LDL.LU R44, [R1+0x588] ;  /* 0x00058800012c7983 */ /* 0x002ee80000300800 */
[----:B------:R1:W-:Y:S04]  /*40180*/  LDGSTS.E [R7+0xb300], desc[UR8][R12.64], P1 ;  /* 0x0b3000000c077fae */ /* 0x0003e80008921848 */
[----:B----4-:R-:W4:Y:S01]  /*40190*/  LDL.LU R46, [R1+0x590] ;  /* 0x00059000012e7983 */ /* 0x010f220000300800 */
[----:B------:R-:W-:Y:S01]  /*401a0*/  ISETP.GT.AND P1, PT, R0, 0x61, PT ;  /* 0x000000610000780c */ /* 0x000fe20003f24270 */
[----:B-1----:R-:W-:-:S02]  /*401b0*/  IMAD.MOV.U32 R13, RZ, RZ, R43 ;  /* 0x000000ffff0d7224 */ /* 0x002fc400078e002b */
[----:B------:R-:W4:Y:S01]  /*401c0*/  LDL.LU R43, [R1+0x594] ;  /* 0x00059400012b7983 */ /* 0x000f220000300800 */
[----:B------:R-:W-:-:S03]  /*401d0*/  MOV R12, R39 ;  /* 0x00000027000c7202 */ /* 0x000fc60000000f00 */
[----:B------:R-:W4:Y:S04]  /*401e0*/  LDL.LU R48, [R1+0x5c8] ;  /* 0x0005c80001307983 */ /* 0x000f280000300800 */
[----:B------:R-:W4:Y:S04]  /*401f0*/  LDL.LU R39, [R1+0x5cc] ;  /* 0x0005cc0001277983 */ /* 0x000f280000300800 */
[----:B------:R1:W-:Y:S02]  /*40200*/  LDGSTS.E [R7+0xba00], desc[UR8][R12.64], P2 ;  /* 0x0ba000000c077fae */ /* 0x0003e40009121848 */
[----:B-1----:R-:W-:-:S04]  /*40210*/  SEL R12, RZ, 0x4, !P1 ;  /* 0x00000004ff0c7807 */ /* 0x002fc80004800000 */
[----:B------:R-:W-:-:S04]  /*40220*/  SEL R12, R12, RZ, !P0 ;  /* 0x000000ff0c0c7207 */ /* 0x000fc80004000000 */
[----:B------:R-:W-:Y:S02]  /*40230*/  ISETP.NE.U32.AND P1, PT, R12, RZ, PT ;  /* 0x000000ff0c00720c */ /* 0x000fe40003f25070 */
[-C--:B--2---:R-:W-:Y:S02]  /*40240*/  IADD3 R41, P3, R41, R5.reuse, RZ ;  /* 0x0000000529297210 */ /* 0x084fe40007f7e0ff */
[----:B---3--:R-:W-:-:S03]  /*40250*/  IADD3 R14, P4, R14, R5, RZ ;  /* 0x000000050e0e7210 */ /* 0x008fc60007f9e0ff */
[----:B------:R-:W-:Y:S01]  /*40260*/  STL [R1+0x514], R41 ;  /* 0x0005142901007387 */ /* 0x000fe20000100800 */
        /* <DEDUP_REMOVED lines=32> */
[-C--:B----4-:R-:W-:Y:S01]  /*40470*/  IADD3 R43, P3, R43, R5.reuse, RZ ;  /* 0x000000052b2b7210 */ /* 0x090fe20007f7e0ff */
[----:B------:R1:W-:Y:S03]  /*40480*/  STL [R1+0x588], R44 ;  /* 0x0005882c01007387 */ /* 0x0003e60000100800 */
[----:B------:R-:W-:Y:S01]  /*40490*/  IADD3.X R46, R46, R4, RZ, P3, !PT ;  /* 0x000000042e2e7210 */ /* 0x000fe20001ffe4ff */
[----:B------:R4:W-:Y:S01]  /*404a0*/  LDGSTS.E [R7+0xca00], desc[UR8][R12.64], P2 ;  /* 0x0ca000000c077fae */ /* 0x0009e20009121848 */
[----:B------:R-:W-:-:S03]  /*404b0*/  IADD3 R39, P4, R39, R5, RZ ;  /* 0x0000000527277210 */ /* 0x000fc60007f9e0ff */
[----:B-1----:R-:W2:Y:S04]  /*404c0*/  LDL.LU R44, [R1+0x614] ;  /* 0x00061400012c7983 */ /* 0x002ea80000300800 */
[----:B------:R-:W2:Y:S01]  /*404d0*/  LDL.LU R40, [R1+0x64c] ;  /* 0x00064c0001287983 */ /* 0x000ea20000300800 */
[----:B----4-:R-:W-:-:S03]  /*404e0*/  SEL R12, RZ, 0x4, !P1 ;  /* 0x00000004ff0c7807 */ /* 0x010fc60004800000 */
[----:B------:R-:W-:Y:S01]  /*404f0*/  STL [R1+0x594], R43 ;  /* 0x0005942b01007387 */ /* 0x000fe20000100800 */
[----:B------:R-:W-:Y:S01]  /*40500*/  IMAD.MOV.U32 R13, RZ, RZ, R46 ;  /* 0x000000ffff0d7224 */ /* 0x000fe200078e002e */
[----:B------:R-:W-:Y:S02]  /*40510*/  SEL R12, R12, RZ, !P0 ;  /* 0x000000ff0c0c7207 */ /* 0x000fe40004000000 */
[----:B------:R1:W-:Y:S01]  /*40520*/  STL [R1+0x590], R46 ;  /* 0x0005902e01007387 */ /* 0x0003e20000100800 */
[----:B------:R-:W-:-:S03]  /*40530*/  IMAD.X R48, R48, 0x1, R4, P4 ;  /* 0x0000000130307824 */ /* 0x000fc600020e0604 */
[----:B------:R4:W-:Y:S01]  /*40540*/  STL [R1+0x5cc], R39 ;  /* 0x0005cc2701007387 */ /* 0x0009e20000100800 */
[----:B------:R-:W-:-:S03]  /*40550*/  ISETP.NE.U32.AND P1, PT, R12, RZ, PT ;  /* 0x000000ff0c00720c */ /* 0x000fc60003f25070 */
[----:B-1----:R-:W2:Y:S01]  /*40560*/  LDL.LU R46, [R1+0x610] ;  /* 0x00061000012e7983 */ /* 0x002ea20000300800 */
[----:B------:R-:W-:-:S03]  /*40570*/  MOV R12, R43 ;  /* 0x0000002b000c7202 */ /* 0x000fc60000000f00 */
[----:B------:R-:W-:Y:S04]  /*40580*/  STL [R1+0x5c8], R48 ;  /* 0x0005c83001007387 */ /* 0x000fe80000100800 */
[----:B------:R-:W2:Y:S04]  /*40590*/  LDL.LU R43, [R1+0x648] ;  /* 0x00064800012b7983 */ /* 0x000ea80000300800 */
[----:B------:R1:W-:Y:S01]  /*405a0*/  LDGSTS.E [R7+0xcb00], desc[UR8][R12.64], P2 ;  /* 0x0cb000000c077fae */ /* 0x0003e20009121848 */
[----:B------:R-:W-:-:S03]  /*405b0*/  ISETP.GT.AND P2, PT, R0, 0x6d, PT ;  /* 0x0000006d0000780c */ /* 0x000fc60003f44270 */
[----:B------:R-:W2:Y:S01]  /*405c0*/  LDL.LU R49, [R1+0x654] ;  /* 0x0006540001317983 */ /* 0x000ea20000300800 */
[----:B-1----:R-:W-:Y:S01]  /*405d0*/  MOV R12, R39 ;  /* 0x00000027000c7202 */ /* 0x002fe20000000f00 */
[----:B------:R-:W-:Y:S02]  /*405e0*/  IMAD.MOV.U32 R13, RZ, RZ, R48 ;  /* 0x000000ffff0d7224 */ /* 0x000fe400078e0030 */
[----:B----4-:R-:W4:Y:S04]  /*405f0*/  LDL.LU R39, [R1+0x68c] ;  /* 0x00068c0001277983 */ /* 0x010f280000300800 */
[----:B------:R1:W-:Y:S02]  /*40600*/  LDGSTS.E [R7+0xd200], desc[UR8][R12.64], P1 ;  /* 0x0d2000000c077fae */ /* 0x0003e40008921848 */
[----:B-1----:R-:W-:-:S04]  /*40610*/  SEL R12, RZ, 0x4, !P2 ;  /* 0x00000004ff0c7807 */ /* 0x002fc80005000000 */
[----:B------:R-:W-:Y:S02]  /*40620*/  SEL R12, R12, RZ, !P0 ;  /* 0x000000ff0c0c7207 */ /* 0x000fe40004000000 */
[----:B---3--:R-:W-:-:S04]  /*40630*/  IADD3 R41, P3, R41, R5, RZ ;  /* 0x0000000529297210 */ /* 0x008fc80007f7e0ff */
[----:B------:R-:W-:Y:S01]  /*40640*/  IADD3.X R47, R47, R4, RZ, P3, !PT ;  /* 0x000000042f2f7210 */ /* 0x000fe20001ffe4ff */
[----:B------:R1:W-:Y:S04]  /*40650*/  STL [R1+0x5d4], R41 ;  /* 0x0005d42901007387 */ /* 0x0003e80000100800 */
[----:B------:R3:W-:Y:S01]  /*40660*/  STL [R1+0x5d0], R47 ;  /* 0x0005d02f01007387 */ /* 0x0007e20000100800 */
[----:B------:R-:W-:Y:S02]  /*40670*/  ISETP.NE.U32.AND P2, PT, R12, RZ, PT ;  /* 0x000000ff0c00720c */ /* 0x000fe40003f45070 */
[----:B--2---:R-:W-:-:S05]  /*40680*/  IADD3 R14, P4, R14, R5, RZ ;  /* 0x000000050e0e7210 */ /* 0x004fca0007f9e0ff */
[----:B------:R-:W-:Y:S01]  /*40690*/  STL [R1+0x60c], R14 ;  /* 0x00060c0e01007387 */ /* 0x000fe20000100800 */
[----:B------:R-:W-:-:S03]  /*406a0*/  IMAD.X R15, R15, 0x1, R4, P4 ;  /* 0x000000010f0f7824 */ /* 0x000fc600020e0604 */
[----:B------:R-:W2:Y:S01]  /*406b0*/  LDL.LU R50, [R1+0x650] ;  /* 0x0006500001327983 */ /* 0x000ea20000300800 */
[----:B------:R-:W-:-:S03]  /*406c0*/  MOV R12, R41 ;  /* 0x00000029000c7202 */ /* 0x000fc60000000f00 */
[----:B------:R3:W-:Y:S04]  /*406d0*/  STL [R1+0x608], R15 ;  /* 0x0006080f01007387 */ /* 0x0007e80000100800 */
[----:B-1----:R-:W2:Y:S01]  /*406e0*/  LDL.LU R41, [R1+0x688] ;  /* 0x0006880001297983 */ /* 0x002ea20000300800 */
[----:B------:R-:W-:-:S03]  /*406f0*/  IMAD.MOV.U32 R13, RZ, RZ, R47 ;  /* 0x000000ffff0d7224 */ /* 0x000fc600078e002f */
[----:B------:R-:W2:Y:S04]  /*40700*/  LDL.LU R48, [R1+0x690] ;  /* 0x0006900001307983 */ /* 0x000ea80000300800 */
[----:B------:R1:W-:Y:S01]  /*40710*/  LDGSTS.E [R7+0xd300], desc[UR8][R12.64], P1 ;  /* 0x0d3000000c077fae */ /* 0x0003e20008921848 */
[----:B------:R-:W-:-:S03]  /*40720*/  ISETP.GT.AND P1, PT, R0, 0x71, PT ;  /* 0x000000710000780c */ /* 0x000fc60003f24270 */
[----:B---3--:R-:W3:Y:S01]  /*40730*/  LDL.LU R47, [R1+0x694] ;  /* 0x00069400012f7983 */ /* 0x008ee20000300800 */
[----:B-1----:R-:W-:Y:S01]  /*40740*/  MOV R12, R14 ;  /* 0x0000000e000c7202 */ /* 0x002fe20000000f00 */
[----:B------:R-:W-:Y:S02]  /*40750*/  IMAD.MOV.U32 R13, RZ, RZ, R15 ;  /* 0x000000ffff0d7224 */ /* 0x000fe400078e000f */
[----:B------:R-:W3:Y:S04]  /*40760*/  LDL.LU R15, [R1+0x6c8] ;  /* 0x0006c800010f7983 */ /* 0x000ee80000300800 */
[----:B------:R1:W-:Y:S04]  /*40770*/  LDGSTS.E [R7+0xda00], desc[UR8][R12.64], P2 ;  /* 0x0da000000c077fae */ /* 0x0003e80009121848 */
[----:B------:R-:W3:Y:S01]  /*40780*/  LDL.LU R14, [R1+0x6cc] ;  /* 0x0006cc00010e7983 */ /* 0x000ee20000300800 */
[----:B-1----:R-:W-:-:S04]  /*40790*/  SEL R12, RZ, 0x4, !P1 ;  /* 0x00000004ff0c7807 */ /* 0x002fc80004800000 */
[----:B------:R-:W-:-:S04]  /*407a0*/  SEL R12, R12, RZ, !P0 ;  /* 0x000000ff0c0c7207 */ /* 0x000fc80004000000 */
[----:B------:R-:W-:Y:S02]  /*407b0*/  ISETP.NE.U32.AND P1, PT, R12, RZ, PT ;  /* 0x000000ff0c00720c */ /* 0x000fe40003f25070 */
[-C--:B------:R-:W-:Y:S02]  /*407c0*/  IADD3 R44, P3, R44, R5.reuse, RZ ;  /* 0x000000052c2c7210 */ /* 0x080fe40007f7e0ff */
[----:B------:R-:W-:Y:S02]  /*407d0*/  IADD3 R40, P4, R40, R5, RZ ;  /* 0x0000000528287210 */ /* 0x000fe40007f9e0ff */
[----:B------:R-:W-:Y:S02]  /*407e0*/  MOV R12, R44 ;  /* 0x0000002c000c7202 */ /* 0x000fe40000000f00 */
[----:B------:R-:W-:-:S05]  /*407f0*/  IADD3.X R46, R46, R4, RZ, P3, !PT ;  /* 0x000000042e2e7210 */ /* 0x000fca0001ffe4ff */
[----:B------:R-:W-:Y:S02]  /*40800*/  IMAD.MOV.U32 R13, RZ, RZ, R46 ;  /* 0x000000ffff0d7224 */ /* 0x000fe400078e002e */
[----:B------:R-:W-:-:S03]  /*40810*/  IMAD.X R43, R43, 0x1, R4, P4 ;  /* 0x000000012b2b7824 */ /* 0x000fc600020e0604 */
[----:B------:R1:W-:Y:S01]  /*40820*/  LDGSTS.E [R7+0xdb00], desc[UR8][R12.64], P2 ;  /* 0x0db000000c077fae */ /* 0x0003e20009121848 */
[----:B------:R-:W-:-:S03]  /*40830*/  ISETP.GT.AND P2, PT, R0, 0x75, PT ;  /* 0x000000750000780c */ /* 0x000fc60003f44270 */
[----:B------:R-:W-:Y:S01]  /*40840*/  STL [R1+0x614], R44 ;  /* 0x0006142c01007387 */ /* 0x000fe20000100800 */
[-C--:B------:R-:W-:Y:S02]  /*40850*/  IADD3 R49, P3, R49, R5.reuse, RZ ;  /* 0x0000000531317210 */ /* 0x080fe40007f7e0ff */
[----:B-1----:R-:W-:Y:S01]  /*40860*/  MOV R12, R40 ;  /* 0x00000028000c7202 */ /* 0x002fe20000000f00 */
[----:B------:R-:W-:Y:S01]  /*40870*/  IMAD.MOV.U32 R13, RZ, RZ, R43 ;  /* 0x000000ffff0d7224 */ /* 0x000fe200078e002b */
[----:B------:R1:W-:Y:S04]  /*40880*/  STL [R1+0x610], R46 ;  /* 0x0006102e01007387 */ /* 0x0003e80000100800 */
[----:B------:R1:W-:Y:S01]  /*40890*/  LDGSTS.E [R7+0xe200], desc[UR8][R12.64], P1 ;  /* 0x0e2000000c077fae */ /* 0x0003e20008921848 */
[----:B----4-:R-:W-:-:S03]  /*408a0*/  IADD3 R39, P4, R39, R5, RZ ;  /* 0x0000000527277210 */ /* 0x010fc60007f9e0ff */
[----:B------:R4:W-:Y:S04]  /*408b0*/  STL [R1+0x64c], R40 ;  /* 0x00064c2801007387 */ /* 0x0009e80000100800 */
[----:B------:R4:W-:Y:S01]  /*408c0*/  STL [R1+0x648], R43 ;  /* 0x0006482b01007387 */ /* 0x0009e20000100800 */
[----:B-1----:R-:W-:-:S03]  /*408d0*/  SEL R12, RZ, 0x4, !P2 ;  /* 0x00000004ff0c7807 */ /* 0x002fc60005000000 */
[----:B------:R-:W3:Y:S01]  /*408e0*/  LDL.LU R46, [R1+0x6d0] ;  /* 0x0006d000012e7983 */ /* 0x000ee20000300800 */
[----:B------:R-:W-:-:S03]  /*408f0*/  SEL R12, R12, RZ, !P0 ;  /* 0x000000ff0c0c7207 */ /* 0x000fc60004000000 */
[----:B----4-:R-:W4:Y:S01]  /*40900*/  LDL.LU R40, [R1+0x6d4] ;  /* 0x0006d40001287983 */ /* 0x010f220000300800 */
[----:B------:R-:W-:-:S03]  /*40910*/  ISETP.NE.U32.AND P2, PT, R12, RZ, PT ;  /* 0x000000ff0c00720c */ /* 0x000fc60003f45070 */
[----:B------:R-:W4:Y:S01]  /*40920*/  LDL.LU R44, [R1+0x708] ;  /* 0x00070800012c7983 */ /* 0x000f220000300800 */
[----:B------:R-:W-:-:S03]  /*40930*/  MOV R12, R49 ;  /* 0x00000031000c7202 */ /* 0x000fc60000000f00 */
[----:B------:R-:W4:Y:S04]  /*40940*/  LDL.LU R43, [R1+0x70c] ;  /* 0x00070c00012b7983 */ /* 0x000f280000300800 */
[----:B------:R-:W-:Y:S01]  /*40950*/  STL [R1+0x654], R49 ;  /* 0x0006543101007387 */ /* 0x000fe20000100800 */
[----:B--2---:R-:W-:-:S05]  /*40960*/  IADD3.X R50, R50, R4, RZ, P3, !PT ;  /* 0x0000000432327210 */ /* 0x004fca0001ffe4ff */
[----:B------:R-:W-:Y:S02]  /*40970*/  IMAD.MOV.U32 R13, RZ, RZ, R50 ;  /* 0x000000ffff0d7224 */ /* 0x000fe400078e0032 */
[----:B------:R-:W-:Y:S01]  /*40980*/  IMAD.X R41, R41, 0x1, R4, P4 ;  /* 0x0000000129297824 */ /* 0x000fe200020e0604 */
[----:B------:R-:W-:Y:S04]  /*40990*/  STL [R1+0x650], R50 ;  /* 0x0006503201007387 */ /* 0x000fe80000100800 */
[----:B------:R-:W-:Y:S04]  /*409a0*/  STL [R1+0x68c], R39 ;  /* 0x00068c2701007387 */ /* 0x000fe80000100800 */
[----:B------:R1:W-:Y:S04]  /*409b0*/  LDGSTS.E [R7+0xe300], desc[UR8][R12.64], P1 ;  /* 0x0e3000000c077fae */ /* 0x0003e80008921848 */
[----:B------:R2:W-:Y:S01]  /*409c0*/  STL [R1+0x688], R41 ;  /* 0x0006882901007387 */ /* 0x0005e20000100800 */
[----:B-1----:R-:W-:Y:S01]  /*409d0*/  IMAD.MOV.U32 R13, RZ, RZ, R41 ;  /* 0x000000ffff0d7224 */ /* 0x002fe200078e0029 */
[----:B------:R-:W-:-:S02]  /*409e0*/  MOV R12, R39 ;  /* 0x00000027000c7202 */ /* 0x000fc40000000f00 */
[----:B--2---:R-:W2:Y:S04]  /*409f0*/  LDL.LU R41, [R1+0x710] ;  /* 0x0007100001297983 */ /* 0x004ea80000300800 */
[----:B------:R-:W2:Y:S01]  /*40a00*/  LDL.LU R39, [R1+0x714] ;  /* 0x0007140001277983 */ /* 0x000ea20000300800 */
[----:B------:R-:W-:Y:S02]  /*40a10*/  ISETP.GT.AND P1, PT, R0, 0x79, PT ;  /* 0x000000790000780c */ /* 0x000fe40003f24270 */
[-C--:B---3--:R-:W-:Y:S01]  /*40a20*/  IADD3 R47, P3, R47, R5.reuse, RZ ;  /* 0x000000052f2f7210 */ /* 0x088fe20007f7e0ff */
[----:B------:R1:W-:Y:S01]  /*40a30*/  LDGSTS.E [R7+0xea00], desc[UR8][R12.64], P2 ;  /* 0x0ea000000c077fae */ /* 0x0003e20009121848 */
[----:B------:R-:W-:Y:S02]  /*40a40*/  IADD3 R14, P4, R14, R5, RZ ;  /* 0x000000050e0e7210 */ /* 0x000fe40007f9e0ff */
[----:B------:R-:W-:-:S02]  /*40a50*/  IADD3.X R48, R48, R4, RZ, P3, !PT ;  /* 0x0000000430307210 */ /* 0x000fc40001ffe4ff */
[----:B-1----:R-:W-:-:S04]  /*40a60*/  SEL R12, RZ, 0x4, !P1 ;  /* 0x00000004ff0c7807 */ /* 0x002fc80004800000 */
[----:B------:R-:W-:Y:S01]  /*40a70*/  SEL R12, R12, RZ, !P0 ;  /* 0x000000ff0c0c7207 */ /* 0x000fe20004000000 */
[----:B------:R-:W-:-:S03]  /*40a80*/  IMAD.MOV.U32 R13, RZ, RZ, R48 ;  /* 0x000000ffff0d7224 */ /* 0x000fc600078e0030 */
[----:B------:R-:W-:Y:S01]  /*40a90*/  ISETP.NE.U32.AND P1, PT, R12, RZ, PT ;  /* 0x000000ff0c00720c */ /* 0x000fe20003f25070 */
[----:B------:R-:W-:Y:S01]  /*40aa0*/  IMAD.X R15, R15, 0x1, R4, P4 ;  /* 0x000000010f0f7824 */ /* 0x000fe200020e0604 */
[----:B------:R-:W-:Y:S01]  /*40ab0*/  MOV R12, R47 ;  /* 0x0000002f000c7202 */ /* 0x000fe20000000f00 */
[----:B------:R-:W-:Y:S04]  /*40ac0*/  STL [R1+0x694], R47 ;  /* 0x0006942f01007387 */ /* 0x000fe80000100800 */
[----:B------:R-:W-:Y:S04]  /*40ad0*/  STL [R1+0x690], R48 ;  /* 0x0006903001007387 */ /* 0x000fe80000100800 */
[----:B------:R-:W-:Y:S04]  /*40ae0*/  STL [R1+0x6cc], R14 ;  /* 0x0006cc0e01007387 */ /* 0x000fe80000100800 */
[----:B------:R1:W-:Y:S04]  /*40af0*/  LDGSTS.E [R7+0xeb00], desc[UR8][R12.64], P2 ;  /* 0x0eb000000c077fae */ /* 0x0003e80009121848 */
[----:B------:R3:W-:Y:S01]  /*40b00*/  STL [R1+0x6c8], R15 ;  /* 0x0006c80f01007387 */ /* 0x0007e20000100800 */
[----:B-1----:R-:W-:Y:S01]  /*40b10*/  IMAD.MOV.U32 R13, RZ, RZ, R15 ;  /* 0x000000ffff0d7224 */ /* 0x002fe200078e000f */
[----:B------:R-:W-:-:S02]  /*40b20*/  MOV R12, R14 ;  /* 0x0000000e000c7202 */ /* 0x000fc40000000f00 */
[----:B---3--:R-:W3:Y:S04]  /*40b30*/  LDL.LU R15, [R1+0x1408] ;  /* 0x00140800010f7983 */ /* 0x008ee80000300800 */
[----:B------:R-:W3:Y:S01]  /*40b40*/  LDL.LU R14, [R1+0x1414] ;  /* 0x00141400010e7983 */ /* 0x000ee20000300800 */
[----:B------:R-:W-:-:S03]  /*40b50*/  ISETP.GT.AND P2, PT, R0, 0x7d, PT ;  /* 0x0000007d0000780c */ /* 0x000fc60003f44270 */
[----:B------:R1:W-:Y:S02]  /*40b60*/  LDGSTS.E [R7+0xf200], desc[UR8][R12.64], P1 ;  /* 0x0f2000000c077fae */ /* 0x0003e40008921848 */
[----:B-1----:R-:W-:-:S04]  /*40b70*/  SEL R12, RZ, 0x4, !P2 ;  /* 0x00000004ff0c7807 */ /* 0x002fc80005000000 */
[----:B------:R-:W-:-:S04]  /*40b80*/  SEL R12, R12, RZ, !P0 ;  /* 0x000000ff0c0c7207 */ /* 0x000fc80004000000 */
[----:B------:R-:W-:Y:S01]  /*40b90*/  ISETP.NE.U32.AND P2, PT, R12, RZ, PT ;  /* 0x000000ff0c00720c */ /* 0x000fe20003f45070 */
[C---:B------:R-:W-:Y:S06]  /*40ba0*/  HMMA.1688.F32.TF32 R232, R52.reuse, R138, R100 ;  /* 0x0000008a34e8723c */ /* 0x040fec0000081064 */
[C---:B------:R-:W-:Y:S06]  /*40bb0*/  HMMA.1688.F32.TF32 R228, R52.reuse, R150, R104 ;  /* 0x0000009634e4723c */ /* 0x040fec0000081068 */
[C---:B------:R-:W-:Y:S06]  /*40bc0*/  HMMA.1688.F32.TF32 R208, R52.reuse, R146, R108 ;  /* 0x0000009234d0723c */ /* 0x040fec000008106c */
[C---:B------:R-:W-:Y:S06]  /*40bd0*/  HMMA.1688.F32.TF32 R212, R52.reuse, R126, R112 ;  /* 0x0000007e34d4723c */ /* 0x040fec0000081070 */
[----:B------:R-:W-:Y:S01]  /*40be0*/  HMMA.1688.F32.TF32 R224, R52, R122, R164 ;  /* 0x0000007a34e0723c */ /* 0x000fe200000810a4 */
[----:B----4-:R-:W-:-:S04]  /*40bf0*/  IADD3 R40, P3, R40, R5, RZ ;  /* 0x0000000528287210 */ /* 0x010fc80007f7e0ff */
[----:B------:R-:W-:Y:S02]  /*40c00*/  IADD3.X R46, R46, R4, RZ, P3, !PT ;  /* 0x000000042e2e7210 */ /* 0x000fe40001ffe4ff */
[----:B------:R-:W-:Y:S01]  /*40c10*/  IADD3 R43, P4, R43, R5, RZ ;  /* 0x000000052b2b7210 */ /* 0x000fe20007f9e0ff */
[----:B------:R1:W-:Y:S04]  /*40c20*/  STL [R1+0x6d4], R40 ;  /* 0x0006d42801007387 */ /* 0x0003e80000100800 */
[----:B------:R-:W-:Y:S01]  /*40c30*/  IMAD.X R44, R44, 0x1, R4, P4 ;  /* 0x000000012c2c7824 */ /* 0x000fe200020e0604 */
[----:B------:R-:W-:Y:S01]  /*40c40*/  STL [R1+0x6d0], R46 ;  /* 0x0006d02e01007387 */ /* 0x000fe20000100800 */
[----:B------:R-:W-:-:S03]  /*40c50*/  MOV R12, R40 ;  /* 0x00000028000c7202 */ /* 0x000fc60000000f00 */
[----:B------:R-:W-:Y:S01]  /*40c60*/  STL [R1+0x70c], R43 ;  /* 0x00070c2b01007387 */ /* 0x000fe20000100800 */
[----:B------:R-:W-:-:S03]  /*40c70*/  IMAD.MOV.U32 R13, RZ, RZ, R46 ;  /* 0x000000ffff0d7224 */ /* 0x000fc600078e002e */
[----:B------:R-:W4:Y:S04]  /*40c80*/  LDL.LU R51, [R1+0x140c] ;  /* 0x00140c0001337983 */ /* 0x000f280000300800 */
[----:B------:R-:W-:Y:S04]  /*40c90*/  STL [R1+0x708], R44 ;  /* 0x0007082c01007387 */ /* 0x000fe80000100800 */
[----:B-1----:R-:W4:Y:S04]  /*40ca0*/  LDL.LU R40, [R1+0x13d4] ;  /* 0x0013d40001287983 */ /* 0x002f280000300800 */
[----:B------:R-:W4:Y:S04]  /*40cb0*/  LDL.LU R52, [R1+0x1400] ;  /* 0x0014000001347983 */ /* 0x000f280000300800 */
[----:B------:R1:W-:Y:S04]  /*40cc0*/  LDGSTS.E [R7+0xf300], desc[UR8][R12.64], P1 ;  /* 0x0f3000000c077fae */ /* 0x0003e80008921848 */
[----:B------:R-:W4:Y:S01]  /*40cd0*/  LDL.LU R48, [R1+0x13c8] ;  /* 0x0013c80001307983 */ /* 0x000f220000300800 */
[----:B-1----:R-:W-:Y:S01]  /*40ce0*/  MOV R12, R43 ;  /* 0x0000002b000c7202 */ /* 0x002fe20000000f00 */
[----:B------:R-:W-:-:S05]  /*40cf0*/  IMAD.MOV.U32 R13, RZ, RZ, R44 ;  /* 0x000000ffff0d7224 */ /* 0x000fca00078e002c */
[----:B------:R1:W-:Y:S01]  /*40d00*/  LDGSTS.E [R7+0xfa00], desc[UR8][R12.64], P2 ;  /* 0x0fa000000c077fae */ /* 0x0003e20009121848 */
[----:B--2---:R-:W-:-:S04]  /*40d10*/  IADD3 R39, P3, R39, R5, RZ ;  /* 0x0000000527277210 */ /* 0x004fc80007f7e0ff */
[----:B------:R-:W-:Y:S01]  /*40d20*/  IADD3.X R41, R41, R4, RZ, P3, !PT ;  /* 0x0000000429297210 */ /* 0x000fe20001ffe4ff */
[----:B------:R-:W-:Y:S04]  /*40d30*/  STL [R1+0x714], R39 ;  /* 0x0007142701007387 */ /* 0x000fe80000100800 */
[----:B------:R2:W-:Y:S04]  /*40d40*/  STL [R1+0x710], R41 ;  /* 0x0007102901007387 */ /* 0x0005e80000100800 */
[----:B------:R-:W4:Y:S01]  /*40d50*/  LDL.LU R49, [R1+0x13c0] ;  /* 0x0013c00001317983 */ /* 0x000f220000300800 */
[----:B-1----:R-:W-:-:S03]  /*40d60*/  MOV R13, R41 ;  /* 0x00000029000d7202 */ /* 0x002fc60000000f00 */
[----:B------:R-:W4:Y:S04]  /*40d70*/  LDL.LU R47, [R1+0x13cc] ;  /* 0x0013cc00012f7983 */ /* 0x000f280000300800 */
[----:B------:R-:W4:Y:S04]  /*40d80*/  LDL.LU R50, [R1+0x1388] ;  /* 0x0013880001327983 */ /* 0x000f280000300800 */
[----:B--2---:R-:W2:Y:S01]  /*40d90*/  LDL.LU R41, [R1+0x1394] ;  /* 0x0013940001297983 */ /* 0x004ea20000300800 */
[----:B------:R-:W-:-:S04]  /*40da0*/  ISETP.GT.AND P1, PT, R0, 0x2, PT ;  /* 0x000000020000780c */ /* 0x000fc80003f24270 */
[----:B------:R-:W-:-:S04]  /*40db0*/  SEL R12, RZ, 0x4, !P1 ;  /* 0x00000004ff0c7807 */ /* 0x000fc80004800000 */
[----:B------:R-:W-:-:S04]  /*40dc0*/  SEL R12, R12, RZ, !P0 ;  /* 0x000000ff0c0c7207 */ /* 0x000fc80004000000 */
[----:B------:R-:W-:Y:S01]  /*40dd0*/  ISETP.NE.U32.AND P1, PT, R12, RZ, PT ;  /* 0x000000ff0c00720c */ /* 0x000fe20003f25070 */
[----:B------:R-:W-:-:S05]  /*40de0*/  IMAD.MOV.U32 R12, RZ, RZ, R39 ;  /* 0x000000ffff0c7224 */ /* 0x000fca00078e0027 */
[----:B------:R1:W-:Y:S01]  /*40df0*/  LDGSTS.E [R7+0xfb00], desc[UR8][R12.64], P2 ;  /* 0x0fb000000c077fae */ /* 0x0003e20009121848 */
[----:B---3--:R-:W-:-:S05]  /*40e00*/  IADD3 R14, P2, R14, R5, RZ ;  /* 0x000000050e0e7210 */ /* 0x008fca0007f5e0ff */
[----:B------:R-:W-:Y:S01]  /*40e10*/  IMAD.X R15, R15, 0x1, R4, P2 ;  /* 0x000000010f0f7824 */ /* 0x000fe200010e0604 */
[----:B------:R3:W-:Y:S04]  /*40e20*/  STL [R1+0x1414], R14 ;  /* 0x0014140e01007387 */ /* 0x0007e80000100800 */
[----:B------:R3:W-:Y:S04]  /*40e30*/  STL [R1+0x1408], R15 ;  /* 0x0014080f01007387 */ /* 0x0007e80000100800 */
[----:B------:R-:W2:Y:S04]  /*40e40*/  LDL.LU R46, [R1+0x1380] ;  /* 0x00138000012e7983 */ /* 0x000ea80000300800 */
[----:B------:R-:W2:Y:S01]  /*40e50*/  LDL.LU R44, [R1+0x138c] ;  /* 0x00138c00012c7983 */ /* 0x000ea20000300800 */
[----:B------:R-:W-:-:S03]  /*40e60*/  ISETP.GT.AND P2, PT, R0, 0x6, PT ;  /* 0x000000060000780c */ /* 0x000fc60003f44270 */
[----:B------:R-:W2:Y:S04]  /*40e70*/  LDL.LU R43, [R1+0x1348] ;  /* 0x00134800012b7983 */ /* 0x000ea80000300800 */
[----:B------:R-:W2:Y:S01]  /*40e80*/  LDL.LU R39, [R1+0x1354] ;  /* 0x0013540001277983 */ /* 0x000ea20000300800 */
[----:B-1----:R-:W-:Y:S02]  /*40e90*/  LOP3.LUT R12, R36, 0x40, RZ, 0x3c, !PT ;  /* 0x00000040240c7812 */ /* 0x002fe400078e3cff */
[----:B------:R-:W-:Y:S02]  /*40ea0*/  SEL R13, RZ, 0x4, !P2 ;  /* 0x00000004ff0d7807 */ /* 0x000fe40005000000 */
[----:B------:R-:W-:Y:S02]  /*40eb0*/  IADD3 R12, R12, UR7, RZ ;  /* 0x000000070c0c7c10 */ /* 0x000fe4000fffe0ff */
[----:B------:R-:W-:-:S03]  /*40ec0*/  SEL R13, R13, RZ, !P0 ;  /* 0x000000ff0d0d7207 */ /* 0x000fc60004000000 */
[----:B------:R3:W-:Y:S01]  /*40ed0*/  LDGSTS.E [R12+0x400], desc[UR8][R14.64], P1 ;  /* 0x004000000e0c7fae */ /* 0x0007e20008921848 */
[----:B------:R-:W-:Y:S02]  /*40ee0*/  ISETP.NE.U32.AND P2, PT, R13, RZ, PT ;  /* 0x000000ff0d00720c */ /* 0x000fe40003f45070 */
[----:B----4-:R-:W-:-:S05]  /*40ef0*/  IADD3 R51, P3, R51, R5, RZ ;  /* 0x0000000533337210 */ /* 0x010fca0007f7e0ff */
[----:B---3--:R-:W-:Y:S01]  /*40f00*/  IMAD.MOV.U32 R14, RZ, RZ, R51 ;  /* 0x000000ffff0e7224 */ /* 0x008fe200078e0033 */
[----:B------:R-:W-:Y:S01]  /*40f10*/  IADD3 R40, P4, R40, R5, RZ ;  /* 0x0000000528287210 */ /* 0x000fe20007f9e0ff */
[----:B------:R-:W-:Y:S01]  /*40f20*/  IMAD.X R52, R52, 0x1, R4, P3 ;  /* 0x0000000134347824 */ /* 0x000fe200018e0604 */
[----:B------:R-:W-:Y:S04]  /*40f30*/  STL [R1+0x140c], R51 ;  /* 0x00140c3301007387 */ /* 0x000fe80000100800 */
[----:B------:R-:W-:Y:S02]  /*40f40*/  MOV R15, R52 ;  /* 0x00000034000f7202 */ /* 0x000fe40000000f00 */
[----:B------:R-:W-:Y:S01]  /*40f50*/  IADD3.X R48, R48, R4, RZ, P4, !PT ;  /* 0x0000000430307210 */ /* 0x000fe200027fe4ff */
[----:B------:R-:W-:Y:S04]  /*40f60*/  STL [R1+0x1400], R52 ;  /* 0x0014003401007387 */ /* 0x000fe80000100800 */
[----:B------:R1:W-:Y:S04]  /*40f70*/  LDGSTS.E [R12+0x500], desc[UR8][R14.64], P1 ;  /* 0x005000000e0c7fae */ /* 0x0003e80008921848 */
[----:B------:R-:W-:Y:S04]  /*40f80*/  STL [R1+0x13d4], R40 ;  /* 0x0013d42801007387 */ /* 0x000fe80000100800 */
[----:B------:R3:W-:Y:S01]  /*40f90*/  STL [R1+0x13c8], R48 ;  /* 0x0013c83001007387 */ /* 0x0007e20000100800 */
[----:B-1----:R-:W-:Y:S01]  /*40fa0*/  IMAD.MOV.U32 R14, RZ, RZ, R40 ;  /* 0x000000ffff0e7224 */ /* 0x002fe200078e0028 */
[----:B------:R-:W-:-:S02]  /*40fb0*/  MOV R15, R48 ;  /* 0x00000030000f7202 */ /* 0x000fc40000000f00 */
[----:B---3--:R-:W3:Y:S04]  /*40fc0*/  LDL.LU R48, [R1+0x134c] ;  /* 0x00134c0001307983 */ /* 0x008ee80000300800 */
[----:B------:R-:W4:Y:S04]  /*40fd0*/  LDL.LU R40, [R1+0x1314] ;  /* 0x0013140001287983 */ /* 0x000f280000300800 */
[----:B------:R1:W-:Y:S01]  /*40fe0*/  LDGSTS.E [R12+0xc00], desc[UR8][R14.64], P2 ;  /* 0x00c000000e0c7fae */ /* 0x0003e20009121848 */
[----:B------:R-:W-:-:S05]  /*40ff0*/  IADD3 R47, P3, R47, R5, RZ ;  /* 0x000000052f2f7210 */ /* 0x000fca0007f7e0ff */
[----:B------:R-:W-:Y:S01]  /*41000*/  IMAD.X R49, R49, 0x1, R4, P3 ;  /* 0x0000000131317824 */ /* 0x000fe200018e0604 */
[----:B--2---:R-:W-:Y:S01]  /*41010*/  IADD3 R41, P4, R41, R5, RZ ;  /* 0x0000000529297210 */ /* 0x004fe20007f9e0ff */
[----:B------:R-:W-:Y:S03]  /*41020*/  STL [R1+0x13cc], R47 ;  /* 0x0013cc2f01007387 */ /* 0x000fe60000100800 */
[----:B------:R-:W-:Y:S01]  /*41030*/  IADD3.X R50, R50, R4, RZ, P4, !PT ;  /* 0x0000000432327210 */ /* 0x000fe200027fe4ff */
[----:B------:R2:W-:Y:S01]  /*41040*/  STL [R1+0x13c0], R49 ;  /* 0x0013c03101007387 */ /* 0x0005e20000100800 */
[----:B-1----:R-:W-:Y:S01]  /*41050*/  MOV R15, R49 ;  /* 0x00000031000f7202 */ /* 0x002fe20000000f00 */
[----:B------:R-:W-:Y:S02]  /*41060*/  IMAD.MOV.U32 R14, RZ, RZ, R47 ;  /* 0x000000ffff0e7224 */ /* 0x000fe400078e002f */
[----:B------:R1:W-:Y:S01]  /*41070*/  STL [R1+0x1394], R41 ;  /* 0x0013942901007387 */ /* 0x0003e20000100800 */
[----:B------:R-:W-:-:S03]  /*41080*/  ISETP.GT.AND P1, PT, R0, 0xa, PT ;  /* 0x0000000a0000780c */ /* 0x000fc60003f24270 */
[----:B------:R1:W-:Y:S04]  /*41090*/  LDGSTS.E [R12+0xd00], desc[UR8][R14.64], P2 ;  /* 0x00d000000e0c7fae */ /* 0x0003e80009121848 */
[----:B--2---:R-:W2:Y:S04]  /*410a0*/  LDL.LU R49, [R1+0x1340] ;  /* 0x0013400001317983 */ /* 0x004ea80000300800 */
[----:B------:R-:W-:Y:S04]  /*410b0*/  STL [R1+0x1388], R50 ;  /* 0x0013883201007387 */ /* 0x000fe80000100800 */
[----:B------:R-:W2:Y:S01]  /*410c0*/  LDL.LU R47, [R1+0x1308] ;  /* 0x00130800012f7983 */ /* 0x000ea20000300800 */
[----:B------:R-:W-:Y:S01]  /*410d0*/  SEL R13, RZ, 0x4, !P1 ;  /* 0x00000004ff0d7807 */ /* 0x000fe20004800000 */
[----:B-1----:R-:W-:Y:S01]  /*410e0*/  IMAD.MOV.U32 R14, RZ, RZ, R41 ;  /* 0x000000ffff0e7224 */ /* 0x002fe200078e0029 */
[----:B------:R-:W-:Y:S01]  /*410f0*/  MOV R15, R50 ;  /* 0x00000032000f7202 */ /* 0x000fe20000000f00 */
[----:B------:R-:W2:Y:S01]  /*41100*/  LDL.LU R51, [R1+0x130c] ;  /* 0x00130c0001337983 */ /* 0x000ea20000300800 */
[----:B------:R-:W-:-:S03]  /*41110*/  SEL R13, R13, RZ, !P0 ;  /* 0x000000ff0d0d7207 */ /* 0x000fc60004000000 */
[----:B------:R-:W2:Y:S01]  /*41120*/  LDL.LU R41, [R1+0x12d4] ;  /* 0x0012d40001297983 */ /* 0x000ea20000300800 */
[----:B------:R-:W-:Y:S02]  /*41130*/  ISETP.NE.U32.AND P1, PT, R13, RZ, PT ;  /* 0x000000ff0d00720c */ /* 0x000fe40003f25070 */
[----:B------:R-:W-:-:S11]  /*41140*/  IADD3 R44, P3, R44, R5, RZ ;  /* 0x000000052c2c7210 */ /* 0x000fd60007f7e0ff */
[----:B------:R1:W-:Y:S01]  /*41150*/  LDGSTS.E [R12+0x1400], desc[UR8][R14.64], P1 ;  /* 0x014000000e0c7fae */ /* 0x0003e20008921848 */
[----:B------:R-:W-:Y:S01]  /*41160*/  IMAD.X R46, R46, 0x1, R4, P3 ;  /* 0x000000012e2e7824 */ /* 0x000fe200018e0604 */
[----:B------:R-:W-:Y:S02]  /*41170*/  IADD3 R39, P4, R39, R5, RZ ;  /* 0x0000000527277210 */ /* 0x000fe40007f9e0ff */
[----:B------:R1:W-:Y:S02]  /*41180*/  STL [R1+0x138c], R44 ;  /* 0x00138c2c01007387 */ /* 0x0003e40000100800 */
[----:B------:R-:W-:Y:S02]  /*41190*/  IADD3.X R43, R43, R4, RZ, P4, !PT ;  /* 0x000000042b2b7210 */ /* 0x000fe400027fe4ff */
[----:B------:R1:W-:Y:S02]  /*411a0*/  STL [R1+0x1380], R46 ;  /* 0x0013802e01007387 */ /* 0x0003e40000100800 */
[----:B-1----:R-:W-:Y:S01]  /*411b0*/  IMAD.MOV.U32 R14, RZ, RZ, R44 ;  /* 0x000000ffff0e7224 */ /* 0x002fe200078e002c */
[----:B------:R-:W-:Y:S01]  /*411c0*/  MOV R15, R46 ;  /* 0x0000002e000f7202 */ /* 0x000fe20000000f00 */
[----:B------:R-:W-:Y:S01]  /*411d0*/  STL [R1+0x1354], R39 ;  /* 0x0013542701007387 */ /* 0x000fe20000100800 */
[----:B------:R-:W-:-:S03]  /*411e0*/  ISETP.GT.AND P2, PT, R0, 0xe, PT ;  /* 0x0000000e0000780c */ /* 0x000fc60003f44270 */
[----:B------:R-:W2:Y:S04]  /*411f0*/  LDL.LU R52, [R1+0x1300] ;  /* 0x0013000001347983 */ /* 0x000ea80000300800 */
[----:B------:R1:W-:Y:S01]  /*41200*/  STL [R1+0x1348], R43 ;  /* 0x0013482b01007387 */ /* 0x0003e20000100800 */
[----:B------:R-:W-:-:S03]  /*41210*/  SEL R13, RZ, 0x4, !P2 ;  /* 0x00000004ff0d7807 */ /* 0x000fc60005000000 */
[----:B------:R-:W2:Y:S04]  /*41220*/  LDL.LU R44, [R1+0x12c8] ;  /* 0x0012c800012c7983 */ /* 0x000ea80000300800 */
[----:B------:R1:W-:Y:S04]  /*41230*/  LDGSTS.E [R12+0x1500], desc[UR8][R14.64], P1 ;  /* 0x015000000e0c7fae */ /* 0x0003e80008921848 */
[----:B------:R-:W2:Y:S01]  /*41240*/  LDL.LU R46, [R1+0x12c0] ;  /* 0x0012c000012e7983 */ /* 0x000ea20000300800 */
[----:B------:R-:W-:Y:S02]  /*41250*/  SEL R13, R13, RZ, !P0 ;  /* 0x000000ff0d0d7207 */ /* 0x000fe40004000000 */
[----:B-1----:R-:W-:-:S02]  /*41260*/  MOV R15, R43 ;  /* 0x0000002b000f7202 */ /* 0x002fc40000000f00 */
[----:B------:R-:W2:Y:S01]  /*41270*/  LDL.LU R43, [R1+0x12cc] ;  /* 0x0012cc00012b7983 */ /* 0x000ea20000300800 */
[----:B------:R-:W-:-:S03]  /*41280*/  IMAD.MOV.U32 R14, RZ, RZ, R39 ;  /* 0x000000ffff0e7224 */ /* 0x000fc600078e0027 */
[----:B------:R-:W2:Y:S04]  /*41290*/  LDL.LU R50, [R1+0x1288] ;  /* 0x0012880001327983 */ /* 0x000ea80000300800 */
[----:B------:R-:W2:Y:S01]  /*412a0*/  LDL.LU R39, [R1+0x1294] ;  /* 0x0012940001277983 */ /* 0x000ea20000300800 */
[----:B------:R-:W-:-:S13]  /*412b0*/  ISETP.NE.U32.AND P2, PT, R13, RZ, PT ;  /* 0x000000ff0d00720c */ /* 0x000fda0003f45070 */
[----:B------:R1:W-:Y:S01]  /*412c0*/  LDGSTS.E [R12+0x1c00], desc[UR8][R14.64], P2 ;  /* 0x01c000000e0c7fae */ /* 0x0003e20009121848 */
[-C--:B---3--:R-:W-:Y:S02]  /*412d0*/  IADD3 R48, P3, R48, R5.reuse, RZ ;  /* 0x0000000530307210 */ /* 0x088fe40007f7e0ff */
[----:B----4-:R-:W-:-:S03]  /*412e0*/  IADD3 R40, P4, R40, R5, RZ ;  /* 0x0000000528287210 */ /* 0x010fc60007f9e0ff */
[----:B------:R-:W-:Y:S01]  /*412f0*/  STL [R1+0x134c], R48 ;  /* 0x00134c3001007387 */ /* 0x000fe20000100800 */
[----:B-1----:R-:W-:Y:S02]  /*41300*/  IMAD.MOV.U32 R14, RZ, RZ, R48 ;  /* 0x000000ffff0e7224 */ /* 0x002fe400078e0030 */
[----:B--2---:R-:W-:-:S05]  /*41310*/  IMAD.X R49, R49, 0x1, R4, P3 ;  /* 0x0000000131317824 */ /* 0x004fca00018e0604 */
[----:B------:R1:W-:Y:S01]  /*41320*/  STL [R1+0x1340], R49 ;  /* 0x0013403101007387 */ /* 0x0003e20000100800 */
[----:B------:R-:W-:-:S03]  /*41330*/  IADD3.X R47, R47, R4, RZ, P4, !PT ;  /* 0x000000042f2f7210 */ /* 0x000fc600027fe4ff */
[----:B------:R-:W-:Y:S01]  /*41340*/  STL [R1+0x1314], R40 ;  /* 0x0013142801007387 */ /* 0x000fe20000100800 */
[----:B------:R-:W-:-:S03]  /*41350*/  MOV R15, R49 ;  /* 0x00000031000f7202 */ /* 0x000fc60000000f00 */
[----:B------:R2:W-:Y:S04]  /*41360*/  STL [R1+0x1308], R47 ;  /* 0x0013082f01007387 */ /* 0x0005e80000100800 */
[----:B-1----:R-:W3:Y:S04]  /*41370*/  LDL.LU R49, [R1+0x1280] ;  /* 0x0012800001317983 */ /* 0x002ee80000300800 */
[----:B------:R-:W4:Y:S04]  /*41380*/  LDL.LU R48, [R1+0x128c] ;  /* 0x00128c0001307983 */ /* 0x000f280000300800 */
[----:B------:R1:W-:Y:S02]  /*41390*/  LDGSTS.E [R12+0x1d00], desc[UR8][R14.64], P2 ;  /* 0x01d000000e0c7fae */ /* 0x0003e40009121848 */
[----:B-1----:R-:W-:Y:S01]  /*413a0*/  MOV R15, R47 ;  /* 0x0000002f000f7202 */ /* 0x002fe20000000f00 */
[----:B------:R-:W-:Y:S01]  /*413b0*/  IMAD.MOV.U32 R14, RZ, RZ, R40 ;  /* 0x000000ffff0e7224 */ /* 0x000fe200078e0028 */
[----:B--2---:R-:W2:Y:S04]  /*413c0*/  LDL.LU R47, [R1+0x1248] ;  /* 0x00124800012f7983 */ /* 0x004ea80000300800 */
[----:B------:R-:W2:Y:S01]  /*413d0*/  LDL.LU R40, [R1+0x1254] ;  /* 0x0012540001287983 */ /* 0x000ea20000300800 */
[----:B------:R-:W-:-:S04]  /*413e0*/  ISETP.GT.AND P1, PT, R0, 0x12, PT ;  /* 0x000000120000780c */ /* 0x000fc80003f24270 */
[----:B------:R-:W-:-:S04]  /*413f0*/  SEL R13, RZ, 0x4, !P1 ;  /* 0x00000004ff0d7807 */ /* 0x000fc80004800000 */
[----:B------:R-:W-:Y:S02]  /*41400*/  SEL R13, R13, RZ, !P0 ;  /* 0x000000ff0d0d7207 */ /* 0x000fe40004000000 */
[----:B------:R-:W-:Y:S02]  /*41410*/  ISETP.GT.AND P2, PT, R0, 0x16, PT ;  /* 0x000000160000780c */ /* 0x000fe40003f44270 */
[----:B------:R-:W-:Y:S02]  /*41420*/  ISETP.NE.U32.AND P1, PT, R13, RZ, PT ;  /* 0x000000ff0d00720c */ /* 0x000fe40003f25070 */
[----:B------:R-:W-:Y:S02]  /*41430*/  SEL R13, RZ, 0x4, !P2 ;  /* 0x00000004ff0d7807 */ /* 0x000fe40005000000 */
[----:B------:R-:W-:Y:S02]  /*41440*/  IADD3 R51, P3, R51, R5, RZ ;  /* 0x0000000533337210 */ /* 0x000fe40007f7e0ff */
[----:B------:R-:W-:-:S03]  /*41450*/  SEL R13, R13, RZ, !P0 ;  /* 0x000000ff0d0d7207 */ /* 0x000fc60004000000 */
[--C-:B------:R-:W-:Y:S01]  /*41460*/  IMAD.X R52, R52, 0x1, R4.reuse, P3 ;  /* 0x0000000134347824 */ /* 0x100fe200018e0604 */
[----:B------:R-:W-:Y:S02]  /*41470*/  ISETP.NE.U32.AND P2, PT, R13, RZ, PT ;  /* 0x000000ff0d00720c */ /* 0x000fe40003f45070 */
[-C--:B------:R-:W-:Y:S01]  /*41480*/  IADD3 R41, P4, R41, R5.reuse, RZ ;  /* 0x0000000529297210 */ /* 0x080fe20007f9e0ff */
[----:B------:R1:W-:Y:S03]  /*41490*/  LDGSTS.E [R12+0x2400], desc[UR8][R14.64], P1 ;  /* 0x024000000e0c7fae */ /* 0x0003e60008921848 */
[----:B------:R-:W-:Y:S01]  /*414a0*/  IADD3.X R44, R44, R4, RZ, P4, !PT ;  /* 0x000000042c2c7210 */ /* 0x000fe200027fe4ff */
[----:B------:R-:W-:Y:S01]  /*414b0*/  STL [R1+0x130c], R51 ;  /* 0x00130c3301007387 */ /* 0x000fe20000100800 */
[----:B------:R-:W-:Y:S01]  /*414c0*/  IADD3 R43, P3, R43, R5, RZ ;  /* 0x000000052b2b7210 */ /* 0x000fe20007f7e0ff */
[----:B-1----:R-:W-:Y:S01]  /*414d0*/  IMAD.MOV.U32 R14, RZ, RZ, R51 ;  /* 0x000000ffff0e7224 */ /* 0x002fe200078e0033 */
[----:B------:R-:W-:Y:S01]  /*414e0*/  MOV R15, R52 ;  /* 0x00000034000f7202 */ /* 0x000fe20000000f00 */
[----:B------:R-:W-:Y:S02]  /*414f0*/  STL [R1+0x1300], R52 ;  /* 0x0013003401007387 */ /* 0x000fe40000100800 */
[----:B------:R-:W-:-:S02]  /*41500*/  IMAD.X R46, R46, 0x1, R4, P3 ;  /* 0x000000012e2e7824 */ /* 0x000fc400018e0604 */
[----:B------:R1:W-:Y:S01]  /*41510*/  LDGSTS.E [R12+0x2500], desc[UR8][R14.64], P1 ;  /* 0x025000000e0c7fae */ /* 0x0003e20008921848 */
[----:B------:R-:W-:-:S03]  /*41520*/  IADD3 R39, P4, R39, R5, RZ ;  /* 0x0000000527277210 */ /* 0x000fc60007f9e0ff */
[----:B------:R-:W-:Y:S01]  /*41530*/  STL [R1+0x12d4], R41 ;  /* 0x0012d42901007387 */ /* 0x000fe20000100800 */
[----:B------:R-:W-:-:S03]  /*41540*/  IADD3.X R50, R50, R4, RZ, P4, !PT ;  /* 0x0000000432327210 */ /* 0x000fc600027fe4ff */
[----:B------:R1:W-:Y:S02]  /*41550*/  STL [R1+0x12c8], R44 ;  /* 0x0012c82c01007387 */ /* 0x0003e40000100800 */
[----:B-1----:R-:W-:Y:S01]  /*41560*/  IMAD.MOV.U32 R14, RZ, RZ, R41 ;  /* 0x000000ffff0e7224 */ /* 0x002fe200078e0029 */
[----:B------:R-:W-:Y:S02]  /*41570*/  MOV R15, R44 ;  /* 0x0000002c000f7202 */ /* 0x000fe40000000f00 */
[----:B------:R-:W-:Y:S01]  /*41580*/  ISETP.GT.AND P1, PT, R0, 0x1a, PT ;  /* 0x0000001a0000780c */ /* 0x000fe20003f24270 */
[----:B------:R-:W2:Y:S04]  /*41590*/  LDL.LU R44, [R1+0x124c] ;  /* 0x00124c00012c7983 */ /* 0x000ea80000300800 */
[----:B------:R-:W2:Y:S04]  /*415a0*/  LDL.LU R41, [R1+0x1214] ;  /* 0x0012140001297983 */ /* 0x000ea80000300800 */
[----:B------:R-:W-:Y:S04]  /*415b0*/  STL [R1+0x12cc], R43 ;  /* 0x0012cc2b01007387 */ /* 0x000fe80000100800 */
[----:B------:R1:W-:Y:S04]  /*415c0*/  LDGSTS.E [R12+0x2c00], desc[UR8][R14.64], P2 ;  /* 0x02c000000e0c7fae */ /* 0x0003e80009121848 */
[----:B------:R1:W-:Y:S01]  /*415d0*/  STL [R1+0x12c0], R46 ;  /* 0x0012c02e01007387 */ /* 0x0003e20000100800 */
[----:B------:R-:W-:-:S03]  /*415e0*/  SEL R13, RZ, 0x4, !P1 ;  /* 0x00000004ff0d7807 */ /* 0x000fc60004800000 */
[----:B------:R1:W-:Y:S02]  /*415f0*/  STL [R1+0x1294], R39 ;  /* 0x0012942701007387 */ /* 0x0003e40000100800 */
[----:B-1----:R-:W-:Y:S01]  /*41600*/  MOV R15, R46 ;  /* 0x0000002e000f7202 */ /* 0x002fe20000000f00 */
[----:B------:R-:W-:Y:S01]  /*41610*/  IMAD.MOV.U32 R14, RZ, RZ, R43 ;  /* 0x000000ffff0e7224 */ /* 0x000fe200078e002b */
[----:B------:R-:W2:Y:S04]  /*41620*/  LDL.LU R46, [R1+0x1240] ;  /* 0x00124000012e7983 */ /* 0x000ea80000300800 */
[----:B------:R-:W-:Y:S04]  /*41630*/  STL [R1+0x1288], R50 ;  /* 0x0012883201007387 */ /* 0x000fe80000100800 */
[----:B------:R-:W2:Y:S01]  /*41640*/  LDL.LU R43, [R1+0x1208] ;  /* 0x00120800012b7983 */ /* 0x000ea20000300800 */
[----:B------:R-:W-:-:S03]  /*41650*/  SEL R13, R13, RZ, !P0 ;  /* 0x000000ff0d0d7207 */ /* 0x000fc60004000000 */
[----:B------:R1:W-:Y:S01]  /*41660*/  LDGSTS.E [R12+0x2d00], desc[UR8][R14.64], P2 ;  /* 0x02d000000e0c7fae */ /* 0x0003e20009121848 */
[----:B------:R-:W-:-:S03]  /*41670*/  ISETP.NE.U32.AND P1, PT, R13, RZ, PT ;  /* 0x000000ff0d00720c */ /* 0x000fc60003f25070 */
[----:B------:R-:W2:Y:S01]  /*41680*/  LDL.LU R51, [R1+0x120c] ;  /* 0x00120c0001337983 */ /* 0x000ea20000300800 */
[----:B-1----:R-:W-:Y:S01]  /*41690*/  IMAD.MOV.U32 R14, RZ, RZ, R39 ;  /* 0x000000ffff0e7224 */ /* 0x002fe200078e0027 */
[----:B------:R-:W-:Y:S02]  /*416a0*/  MOV R15, R50 ;  /* 0x00000032000f7202 */ /* 0x000fe40000000f00 */
[----:B------:R-:W2:Y:S06]  /*416b0*/  LDL.LU R39, [R1+0x11d4] ;  /* 0x0011d40001277983 */ /* 0x000eac0000300800 */
[----:B------:R1:W-:Y:S01]  /*416c0*/  LDGSTS.E [R12+0x3400], desc[UR8][R14.64], P1 ;  /* 0x034000000e0c7fae */ /* 0x0003e20008921848 */
[----:B----4-:R-:W-:-:S05]  /*416d0*/  IADD3 R48, P3, R48, R5, RZ ;  /* 0x0000000530307210 */ /* 0x010fca0007f7e0ff */
[----:B---3--:R-:W-:Y:S01]  /*416e0*/  IMAD.X R49, R49, 0x1, R4, P3 ;  /* 0x0000000131317824 */ /* 0x008fe200018e0604 */
        /* <DEDUP_REMOVED lines=11> */
[----:B---3--:R-:W3:Y:S04]  /*417a0*/  LDL.LU R48, [R1+0x11c8] ;  /* 0x0011c80001307983 */ /* 0x008ee80000300800 */
[----:B-1----:R-:W3:Y:S01]  /*417b0*/  LDL.LU R49, [R1+0x11c0] ;  /* 0x0011c00001317983 */ /* 0x002ee20000300800 */
[----:B------:R-:W-:-:S03]  /*417c0*/  IMAD.MOV.U32 R14, RZ, RZ, R40 ;  /* 0x000000ffff0e7224 */ /* 0x000fc600078e0028 */
[----:B----4-:R-:W4:Y:S04]  /*417d0*/  LDL.LU R47, [R1+0x11cc] ;  /* 0x0011cc00012f7983 */ /* 0x010f280000300800 */
[----:B------:R-:W4:Y:S04]  /*417e0*/  LDL.LU R50, [R1+0x1188] ;  /* 0x0011880001327983 */ /* 0x000f280000300800 */
[----:B------:R-:W4:Y:S01]  /*417f0*/  LDL.LU R40, [R1+0x1194] ;  /* 0x0011940001287983 */ /* 0x000f220000300800 */
[----:B------:R-:W-:-:S04]  /*41800*/  ISETP.GT.AND P2, PT, R0, 0x1e, PT ;  /* 0x0000001e0000780c */ /* 0x000fc80003f44270 */
[----:B------:R-:W-:-:S04]  /*41810*/  SEL R13, RZ, 0x4, !P2 ;  /* 0x00000004ff0d7807 */ /* 0x000fc80005000000 */
[----:B------:R-:W-:-:S04]  /*41820*/  SEL R13, R13, RZ, !P0 ;  /* 0x000000ff0d0d7207 */ /* 0x000fc80004000000 */
[----:B------:R-:W-:Y:S02]  /*41830*/  ISETP.NE.U32.AND P2, PT, R13, RZ, PT ;  /* 0x000000ff0d00720c */ /* 0x000fe40003f45070 */
[----:B------:R-:W-:Y:S02]  /*41840*/  ISETP.GT.AND P1, PT, R0, 0x22, PT ;  /* 0x000000220000780c */ /* 0x000fe40003f24270 */
[----:B------:R-:W-:-:S09]  /*41850*/  IADD3 R44, P3, R44, R5, RZ ;  /* 0x000000052c2c7210 */ /* 0x000fd20007f7e0ff */
[----:B------:R1:W-:Y:S01]  /*41860*/  LDGSTS.E [R12+0x3c00], desc[UR8][R14.64], P2 ;  /* 0x03c000000e0c7fae */ /* 0x0003e20009121848 */
[----:B------:R-:W-:-:S03]  /*41870*/  IADD3 R41, P4, R41, R5, RZ ;  /* 0x0000000529297210 */ /* 0x000fc60007f9e0ff */
[----:B------:R-:W-:Y:S01]  /*41880*/  STL [R1+0x124c], R44 ;  /* 0x00124c2c01007387 */ /* 0x000fe20000100800 */
[----:B------:R-:W-:Y:S01]  /*41890*/  SEL R13, RZ, 0x4, !P1 ;  /* 0x00000004ff0d7807 */ /* 0x000fe20004800000 */
[----:B-1----:R-:W-:-:S03]  /*418a0*/  IMAD.MOV.U32 R14, RZ, RZ, R44 ;  /* 0x000000ffff0e7224 */ /* 0x002fc600078e002c */
[----:B------:R-:W-:Y:S01]  /*418b0*/  SEL R13, R13, RZ, !P0 ;  /* 0x000000ff0d0d7207 */ /* 0x000fe20004000000 */
        /* <DEDUP_REMOVED lines=9> */
[----:B------:R-:W-:-:S02]  /*41950*/  ISETP.NE.U32.AND P1, PT, R13, RZ, PT ;  /* 0x000000ff0d00720c */ /* 0x000fc40003f25070 */
[----:B------:R-:W-:Y:S02]  /*41960*/  ISETP.GT.AND P2, PT, R0, 0x26, PT ;  /* 0x000000260000780c */ /* 0x000fe40003f44270 */
[----:B------:R-:W-:Y:S02]  /*41970*/  IADD3 R51, P3, R51, R5, RZ ;  /* 0x0000000533337210 */ /* 0x000fe40007f7e0ff */
[----:B-1----:R-:W-:Y:S01]  /*41980*/  MOV R15, R43 ;  /* 0x0000002b000f7202 */ /* 0x002fe20000000f00 */
[----:B------:R-:W-:Y:S01]  /*41990*/  IMAD.MOV.U32 R14, RZ, RZ, R41 ;  /* 0x000000ffff0e7224 */ /* 0x000fe200078e0029 */
[----:B------:R-:W4:Y:S04]  /*419a0*/  LDL.LU R43, [R1+0x1148] ;  /* 0x00114800012b7983 */ /* 0x000f280000300800 */
[----:B------:R-:W4:Y:S01]  /*419b0*/  LDL.LU R41, [R1+0x1174] ;  /* 0x0011740001297983 */ /* 0x000f220000300800 */
[----:B------:R-:W-:-:S02]  /*419c0*/  SEL R13, RZ, 0x4, !P2 ;  /* 0x00000004ff0d7807 */ /* 0x000fc40005000000 */
[----:B------:R-:W-:Y:S01]  /*419d0*/  IADD3 R39, P4, R39, R5, RZ ;  /* 0x0000000527277210 */ /* 0x000fe20007f9e0ff */
[----:B------:R1:W-:Y:S01]  /*419e0*/  LDGSTS.E [R12+0x4400], desc[UR8][R14.64], P1 ;  /* 0x044000000e0c7fae */ /* 0x0003e20008921848 */
[----:B------:R-:W-:-:S04]  /*419f0*/  SEL R13, R13, RZ, !P0 ;  /* 0x000000ff0d0d7207 */ /* 0x000fc80004000000 */
[----:B------:R-:W-:Y:S01]  /*41a00*/  ISETP.NE.U32.AND P2, PT, R13, RZ, PT ;  /* 0x000000ff0d00720c */ /* 0x000fe20003f45070 */
[----:B------:R-:W-:Y:S01]  /*41a10*/  STL [R1+0x120c], R51 ;  /* 0x00120c3301007387 */ /* 0x000fe20000100800 */
[----:B-1----:R-:W-:Y:S02]  /*41a20*/  IMAD.MOV.U32 R14, RZ, RZ, R51 ;  /* 0x000000ffff0e7224 */ /* 0x002fe400078e0033 */
[----:B--2---:R-:W-:-:S05]  /*41a30*/  IMAD.X R52, R52, 0x1, R4, P3 ;  /* 0x0000000134347824 */ /* 0x004fca00018e0604 */
[----:B------:R-:W-:Y:S02]  /*41a40*/  MOV R15, R52 ;  /* 0x00000034000f7202 */ /* 0x000fe40000000f00 */
[----:B---3--:R-:W-:Y:S01]  /*41a50*/  IADD3.X R48, R48, R4, RZ, P4, !PT ;  /* 0x0000000430307210 */ /* 0x008fe200027fe4ff */
[----:B------:R-:W-:Y:S04]  /*41a60*/  STL [R1+0x1200], R52 ;  /* 0x0012003401007387 */ /* 0x000fe80000100800 */
[----:B------:R1:W-:Y:S01]  /*41a70*/  LDGSTS.E [R12+0x4500], desc[UR8][R14.64], P1 ;  /* 0x045000000e0c7fae */ /* 0x0003e20008921848 */
[----:B----4-:R-:W-:-:S03]  /*41a80*/  IADD3 R47, P3, R47, R5, RZ ;  /* 0x000000052f2f7210 */ /* 0x010fc60007f7e0ff */
        /* <DEDUP_REMOVED lines=8> */
[----:B--2---:R-:W2:Y:S04]  /*41b10*/  LDL.LU R48, [R1+0x114c] ;  /* 0x00114c0001307983 */ /* 0x004ea80000300800 */
        /* <DEDUP_REMOVED lines=12> */
[----:B----4-:R-:W-:Y:S01]  /*41be0*/  IMAD.MOV.U32 R14, RZ, RZ, R40 ;  /* 0x000000ffff0e7224 */ /* 0x010fe200078e0028 */
[----:B------:R-:W-:Y:S01]  /*41bf0*/  MOV R15, R50 ;  /* 0x00000032000f7202 */ /* 0x000fe20000000f00 */
[----:B------:R-:W4:Y:S01]  /*41c00*/  LDL.LU R51, [R1+0x110c] ;  /* 0x00110c0001337983 */ /* 0x000f220000300800 */
[----:B------:R-:W-:-:S03]  /*41c10*/  SEL R13, R13, RZ, !P0 ;  /* 0x000000ff0d0d7207 */ /* 0x000fc60004000000 */
[----:B------:R-:W4:Y:S01]  /*41c20*/  LDL.LU R40, [R1+0x10f4] ;  /* 0x0010f40001287983 */ /* 0x000f220000300800 */
[----:B------:R-:W-:Y:S02]  /*41c30*/  ISETP.NE.U32.AND P1, PT, R13, RZ, PT ;  /* 0x000000ff0d00720c */ /* 0x000fe40003f25070 */
[----:B------:R-:W-:-:S11]  /*41c40*/  ISETP.GT.AND P2, PT, R0, 0x2e, PT ;  /* 0x0000002e0000780c */ /* 0x000fd60003f44270 */
[----:B------:R1:W-:Y:S01]  /*41c50*/  LDGSTS.E [R12+0x5400], desc[UR8][R14.64], P1 ;  /* 0x054000000e0c7fae */ /* 0x0003e20008921848 */
[----:B------:R-:W-:-:S05]  /*41c60*/  IADD3 R44, P3, R44, R5, RZ ;  /* 0x000000052c2c7210 */ /* 0x000fca0007f7e0ff */
[----:B------:R-:W-:Y:S01]  /*41c70*/  IMAD.X R46, R46, 0x1, R4, P3 ;  /* 0x000000012e2e7824 */ /* 0x000fe200018e0604 */
[----:B------:R1:W-:Y:S02]  /*41c80*/  STL [R1+0x118c], R44 ;  /* 0x00118c2c01007387 */ /* 0x0003e40000100800 */
[----:B-1----:R-:W-:Y:S02]  /*41c90*/  IMAD.MOV.U32 R14, RZ, RZ, R44 ;  /* 0x000000ffff0e7224 */ /* 0x002fe400078e002c */
[----:B------:R1:W-:Y:S01]  /*41ca0*/  STL [R1+0x1180], R46 ;  /* 0x0011802e01007387 */ /* 0x0003e20000100800 */
[----:B------:R-:W-:Y:S02]  /*41cb0*/  MOV R15, R46 ;  /* 0x0000002e000f7202 */ /* 0x000fe40000000f00 */
[----:B------:R-:W-:-:S03]  /*41cc0*/  IADD3 R41, P4, R41, R5, RZ ;  /* 0x0000000529297210 */ /* 0x000fc60007f9e0ff */
[----:B------:R1:W-:Y:S01]  /*41cd0*/  LDGSTS.E [R12+0x5500], desc[UR8][R14.64], P1 ;  /* 0x055000000e0c7fae */ /* 0x0003e20008921848 */
[----:B------:R-:W-:-:S03]  /*41ce0*/  IADD3.X R43, R43, R4, RZ, P4, !PT ;  /* 0x000000042b2b7210 */ /* 0x000fc600027fe4ff */
[----:B------:R-:W-:Y:S04]  /*41cf0*/  STL [R1+0x1174], R41 ;  /* 0x0011742901007387 */ /* 0x000fe80000100800 */
[----:B------:R-:W4:Y:S04]  /*41d00*/  LDL.LU R52, [R1+0x1100] ;  /* 0x0011000001347983 */ /* 0x000f280000300800 */
[----:B------:R1:W-:Y:S02]  /*41d10*/  STL [R1+0x1148], R43 ;  /* 0x0011482b01007387 */ /* 0x0003e40000100800 */
[----:B-1----:R-:W-:-:S02]  /*41d20*/  MOV R15, R43 ;  /* 0x0000002b000f7202 */ /* 0x002fc40000000f00 */
[----:B------:R-:W4:Y:S01]  /*41d30*/  LDL.LU R44, [R1+0x10c8] ;  /* 0x0010c800012c7983 */ /* 0x000f220000300800 */
[----:B------:R-:W-:-:S03]  /*41d40*/  SEL R13, RZ, 0x4, !P2 ;  /* 0x00000004ff0d7807 */ /* 0x000fc60005000000 */
[----:B------:R-:W4:Y:S04]  /*41d50*/  LDL.LU R46, [R1+0x10c0] ;  /* 0x0010c000012e7983 */ /* 0x000f280000300800 */
[----:B------:R-:W4:Y:S01]  /*41d60*/  LDL.LU R43, [R1+0x10cc] ;  /* 0x0010cc00012b7983 */ /* 0x000f220000300800 */
[----:B------:R-:W-:Y:S01]  /*41d70*/  SEL R13, R13, RZ, !P0 ;  /* 0x000000ff0d0d7207 */ /* 0x000fe20004000000 */
[----:B------:R-:W-:Y:S02]  /*41d80*/  IMAD.MOV.U32 R14, RZ, RZ, R41 ;  /* 0x000000ffff0e7224 */ /* 0x000fe400078e0029 */
[----:B------:R-:W4:Y:S01]  /*41d90*/  LDL.LU R50, [R1+0x1088] ;  /* 0x0010880001327983 */ /* 0x000f220000300800 */
[----:B------:R-:W-:-:S03]  /*41da0*/  ISETP.NE.U32.AND P2, PT, R13, RZ, PT ;  /* 0x000000ff0d00720c */ /* 0x000fc60003f45070 */
[----:B------:R-:W4:Y:S10]  /*41db0*/  LDL.LU R41, [R1+0x10b4] ;  /* 0x0010b40001297983 */ /* 0x000f340000300800 */
[----:B------:R1:W-:Y:S01]  /*41dc0*/  LDGSTS.E [R12+0x5c00], desc[UR8][R14.64], P2 ;  /* 0x05c000000e0c7fae */ /* 0x0003e20009121848 */
[----:B--2---:R-:W-:-:S02]  /*41dd0*/  IADD3 R48, P3, R48, R5, RZ ;  /* 0x0000000530307210 */ /* 0x004fc40007f7e0ff */
[----:B---3--:R-:W-:-:S03]  /*41de0*/  IADD3 R39, P4, R39, R5, RZ ;  /* 0x0000000527277210 */ /* 0x008fc60007f9e0ff */
        /* <DEDUP_REMOVED lines=8> */
[----:B-1----:R-:W3:Y:S04]  /*41e70*/  LDL.LU R49, [R1+0x1080] ;  /* 0x0010800001317983 */ /* 0x002ee80000300800 */
[----:B------:R-:W3:Y:S04]  /*41e80*/  LDL.LU R48, [R1+0x108c] ;  /* 0x00108c0001307983 */ /* 0x000ee80000300800 */
        /* <DEDUP_REMOVED lines=11> */
[----:B----4-:R-:W-:Y:S02]  /*41f40*/  IADD3 R51, P3, R51, R5, RZ ;  /* 0x0000000533337210 */ /* 0x010fe40007f7e0ff */
[----:B------:R-:W-:-:S02]  /*41f50*/  SEL R13, R13, RZ, !P0 ;  /* 0x000000ff0d0d7207 */ /* 0x000fc40004000000 */
[----:B------:R-:W-:Y:S02]  /*41f60*/  IADD3 R40, P4, R40, R5, RZ ;  /* 0x0000000528287210 */ /* 0x000fe40007f9e0ff */
[----:B------:R-:W-:-:S03]  /*41f70*/  ISETP.NE.U32.AND P2, PT, R13, RZ, PT ;  /* 0x000000ff0d00720c */ /* 0x000fc60003f45070 */
[----:B------:R1:W-:Y:S01]  /*41f80*/  LDGSTS.E [R12+0x6400], desc[UR8][R14.64], P1 ;  /* 0x064000000e0c7fae */ /* 0x0003e20008921848 */
[----:B------:R-:W-:-:S03]  /*41f90*/  IMAD.X R52, R52, 0x1, R4, P3 ;  /* 0x0000000134347824 */ /* 0x000fc600018e0604 */
[----:B------:R-:W-:Y:S01]  /*41fa0*/  STL [R1+0x110c], R51 ;  /* 0x00110c3301007387 */ /* 0x000fe20000100800 */
[----:B-1----:R-:W-:Y:S01]  /*41fb0*/  IMAD.MOV.U32 R14, RZ, RZ, R51 ;  /* 0x000000ffff0e7224 */ /* 0x002fe200078e0033 */
[----:B------:R-:W-:Y:S02]  /*41fc0*/  MOV R15, R52 ;  /* 0x00000034000f7202 */ /* 0x000fe40000000f00 */
[----:B------:R-:W-:Y:S02]  /*41fd0*/  IADD3.X R44, R44, R4, RZ, P4, !PT ;  /* 0x000000042c2c7210 */ /* 0x000fe400027fe4ff */
[-C--:B------:R-:W-:Y:S01]  /*41fe0*/  IADD3 R43, P3, R43, R5.reuse, RZ ;  /* 0x000000052b2b7210 */ /* 0x080fe20007f7e0ff */
[----:B------:R-:W-:Y:S04]  /*41ff0*/  STL [R1+0x1100], R52 ;  /* 0x0011003401007387 */ /* 0x000fe80000100800 */
[----:B------:R1:W-:Y:S01]  /*42000*/  LDGSTS.E [R12+0x6500], desc[UR8][R14.64], P1 ;  /* 0x065000000e0c7fae */ /* 0x0003e20008921848 */
[----:B------:R-:W-:Y:S01]  /*42010*/  IMAD.X R46, R46, 0x1, R4, P3 ;  /* 0x000000012e2e7824 */ /* 0x000fe200018e0604 */
[----:B------:R-:W-:-:S02]  /*42020*/  IADD3 R41, P4, R41, R5, RZ ;  /* 0x0000000529297210 */ /* 0x000fc40007f9e0ff */
[----:B------:R-:W-:Y:S04]  /*42030*/  STL [R1+0x10f4], R40 ;  /* 0x0010f42801007387 */ /* 0x000fe80000100800 */
[----:B------:R4:W-:Y:S01]  /*42040*/  STL [R1+0x10c8], R44 ;  /* 0x0010c82c01007387 */ /* 0x0009e20000100800 */
[----:B-1----:R-:W-:Y:S01]  /*42050*/  IMAD.MOV.U32 R14, RZ, RZ, R40 ;  /* 0x000000ffff0e7224 */ /* 0x002fe200078e0028 */
[----:B------:R-:W-:Y:S02]  /*42060*/  MOV R15, R44 ;  /* 0x0000002c000f7202 */ /* 0x000fe40000000f00 */
[----:B------:R-:W-:Y:S01]  /*42070*/  ISETP.GT.AND P1, PT, R0, 0x3a, PT ;  /* 0x0000003a0000780c */ /* 0x000fe20003f24270 */
[----:B----4-:R-:W4:Y:S01]  /*42080*/  LDL.LU R44, [R1+0x1070] ;  /* 0x00107000012c7983 */ /* 0x010f220000300800 */
[----:B------:R-:W-:-:S03]  /*42090*/  IADD3.X R50, R50, R4, RZ, P4, !PT ;  /* 0x0000000432327210 */ /* 0x000fc600027fe4ff */
[----:B------:R-:W4:Y:S04]  /*420a0*/  LDL.LU R40, [R1+0x1028] ;  /* 0x0010280001287983 */ /* 0x000f280000300800 */
[----:B------:R-:W-:Y:S04]  /*420b0*/  STL [R1+0x10cc], R43 ;  /* 0x0010cc2b01007387 */ /* 0x000fe80000100800 */
[----:B------:R1:W-:Y:S04]  /*420c0*/  LDGSTS.E [R12+0x6c00], desc[UR8][R14.64], P2 ;  /* 0x06c000000e0c7fae */ /* 0x0003e80009121848 */
[----:B------:R1:W-:Y:S01]  /*420d0*/  STL [R1+0x10c0], R46 ;  /* 0x0010c02e01007387 */ /* 0x0003e20000100800 */
[----:B------:R-:W-:-:S03]  /*420e0*/  SEL R13, RZ, 0x4, !P1 ;  /* 0x00000004ff0d7807 */ /* 0x000fc60004800000 */
[----:B------:R1:W-:Y:S02]  /*420f0*/  STL [R1+0x10b4], R41 ;  /* 0x0010b42901007387 */ /* 0x0003e40000100800 */
[----:B-1----:R-:W-:Y:S02]  /*42100*/  MOV R15, R46 ;  /* 0x0000002e000f7202 */ /* 0x002fe40000000f00 */
[----:B------:R-:W4:Y:S01]  /*42110*/  LDL.LU R46, [R1+0x106c] ;  /* 0x00106c00012e7983 */ /* 0x000f220000300800 */
[----:B------:R-:W-:Y:S01]  /*42120*/  IMAD.MOV.U32 R14, RZ, RZ, R43 ;  /* 0x000000ffff0e7224 */ /* 0x000fe200078e002b */
[----:B------:R-:W-:Y:S02]  /*42130*/  SEL R13, R13, RZ, !P0 ;  /* 0x000000ff0d0d7207 */ /* 0x000fe40004000000 */
[----:B------:R-:W-:Y:S04]  /*42140*/  STL [R1+0x1088], R50 ;  /* 0x0010883201007387 */ /* 0x000fe80000100800 */
[----:B------:R-:W4:Y:S01]  /*42150*/  LDL.LU R43, [R1+0x1024] ;  /* 0x00102400012b7983 */ /* 0x000f220000300800 */
[----:B------:R-:W-:-:S03]  /*42160*/  ISETP.NE.U32.AND P1, PT, R13, RZ, PT ;  /* 0x000000ff0d00720c */ /* 0x000fc60003f25070 */
[----:B------:R1:W-:Y:S04]  /*42170*/  LDGSTS.E [R12+0x6d00], desc[UR8][R14.64], P2 ;  /* 0x06d000000e0c7fae */ /* 0x0003e80009121848 */
[----:B------:R-:W4:Y:S01]  /*42180*/  LDL.LU R51, [R1+0x1030] ;  /* 0x0010300001337983 */ /* 0x000f220000300800 */
[----:B-1----:R-:W-:Y:S01]  /*42190*/  IMAD.MOV.U32 R14, RZ, RZ, R41 ;  /* 0x000000ffff0e7224 */ /* 0x002fe200078e0029 */
[----:B------:R-:W-:Y:S02]  /*421a0*/  MOV R15, R50 ;  /* 0x00000032000f7202 */ /* 0x000fe40000000f00 */
[----:B------:R-:W4:Y:S04]  /*421b0*/  LDL.LU R41, [R1+0xfe8] ;  /* 0x000fe80001297983 */ /* 0x000f280000300800 */
[----:B------:R1:W-:Y:S01]  /*421c0*/  LDGSTS.E [R12+0x7400], desc[UR8][R14.64], P1 ;  /* 0x074000000e0c7fae */ /* 0x0003e20008921848 */
[----:B---3--:R-:W-:-:S05]  /*421d0*/  IADD3 R48, P3, R48, R5, RZ ;  /* 0x0000000530307210 */ /* 0x008fca0007f7e0ff */
        /* <DEDUP_REMOVED lines=10> */
[----:B---3--:R-:W-:-:S03]  /*42280*/  MOV R15, R47 ;  /* 0x0000002f000f7202 */ /* 0x008fc60000000f00 */
[----:B------:R3:W-:Y:S04]  /*42290*/  STL [R1+0x1064], R47 ;  /* 0x0010642f01007387 */ /* 0x0007e80000100800 */
[----:B------:R-:W2:Y:S04]  /*422a0*/  LDL.LU R48, [R1+0xfe4] ;  /* 0x000fe40001307983 */ /* 0x000ea80000300800 */
[----:B-1----:R-:W2:Y:S01]  /*422b0*/  LDL.LU R49, [R1+0xfec] ;  /* 0x000fec0001317983 */ /* 0x002ea20000300800 */
[----:B------:R-:W-:-:S03]  /*422c0*/  IMAD.MOV.U32 R14, RZ, RZ, R39 ;  /* 0x000000ffff0e7224 */ /* 0x000fc600078e0027 */
[----:B---3--:R-:W3:Y:S04]  /*422d0*/  LDL.LU R47, [R1+0xff0] ;  /* 0x000ff000012f7983 */ /* 0x008ee80000300800 */
[----:B------:R-:W3:Y:S04]  /*422e0*/  LDL.LU R50, [R1+0xfa4] ;  /* 0x000fa40001327983 */ /* 0x000ee80000300800 */
[----:B------:R-:W3:Y:S01]  /*422f0*/  LDL.LU R39, [R1+0xfa8] ;  /* 0x000fa80001277983 */ /* 0x000ee20000300800 */
[----:B------:R-:W-:-:S04]  /*42300*/  ISETP.GT.AND P2, PT, R0, 0x3e, PT ;  /* 0x0000003e0000780c */ /* 0x000fc80003f44270 */
[----:B------:R-:W-:-:S04]  /*42310*/  SEL R13, RZ, 0x4, !P2 ;  /* 0x00000004ff0d7807 */ /* 0x000fc80005000000 */
[----:B------:R-:W-:-:S04]  /*42320*/  SEL R13, R13, RZ, !P0 ;  /* 0x000000ff0d0d7207 */ /* 0x000fc80004000000 */
[----:B------:R-:W-:Y:S02]  /*42330*/  ISETP.NE.U32.AND P2, PT, R13, RZ, PT ;  /* 0x000000ff0d00720c */ /* 0x000fe40003f45070 */
[----:B------:R-:W-:-:S04]  /*42340*/  ISETP.GT.AND P1, PT, R0, 0x42, PT ;  /* 0x000000420000780c */ /* 0x000fc80003f24270 */
[----:B------:R-:W-:-:S07]  /*42350*/  SEL R13, RZ, 0x4, !P1 ;  /* 0x00000004ff0d7807 */ /* 0x000fce0004800000 */
[----:B------:R1:W-:Y:S01]  /*42360*/  LDGSTS.E [R12+0x7c00], desc[UR8][R14.64], P2 ;  /* 0x07c000000e0c7fae */ /* 0x0003e20009121848 */
[-C--:B----4-:R-:W-:Y:S02]  /*42370*/  IADD3 R44, P3, R44, R5.reuse, RZ ;  /* 0x000000052c2c7210 */ /* 0x090fe40007f7e0ff */
[----:B------:R-:W-:-:S03]  /*42380*/  IADD3 R40, P4, R40, R5, RZ ;  /* 0x0000000528287210 */ /* 0x000fc60007f9e0ff */
[----:B-1----:R-:W-:Y:S01]  /*42390*/  IMAD.MOV.U32 R14, RZ, RZ, R44 ;  /* 0x000000ffff0e7224 */ /* 0x002fe200078e002c */
[----:B------:R-:W-:Y:S01]  /*423a0*/  STL [R1+0x1070], R44 ;  /* 0x0010702c01007387 */ /* 0x000fe20000100800 */
[----:B------:R-:W-:Y:S01]  /*423b0*/  SEL R13, R13, RZ, !P0 ;  /* 0x000000ff0d0d7207 */ /* 0x000fe20004000000 */
[----:B------:R-:W-:-:S05]  /*423c0*/  IMAD.X R46, R46, 0x1, R4, P3 ;  /* 0x000000012e2e7824 */ /* 0x000fca00018e0604 */
[----:B------:R-:W-:Y:S02]  /*423d0*/  MOV R15, R46 ;  /* 0x0000002e000f7202 */ /* 0x000fe40000000f00 */
[----:B------:R-:W-:Y:S01]  /*423e0*/  IADD3.X R43, R43, R4, RZ, P4, !PT ;  /* 0x000000042b2b7210 */ /* 0x000fe200027fe4ff */
[----:B------:R1:W-:Y:S04]  /*423f0*/  STL [R1+0x106c], R46 ;  /* 0x00106c2e01007387 */ /* 0x0003e80000100800 */
[----:B------:R-:W-:Y:S04]  /*42400*/  STL [R1+0x1028], R40 ;  /* 0x0010282801007387 */ /* 0x000fe80000100800 */
[----:B------:R4:W-:Y:S04]  /*42410*/  LDGSTS.E [R12+0x7d00], desc[UR8][R14.64], P2 ;  /* 0x07d000000e0c7fae */ /* 0x0009e80009121848 */
[----:B------:R4:W-:Y:S04]  /*42420*/  STL [R1+0x1024], R43 ;  /* 0x0010242b01007387 */ /* 0x0009e80000100800 */
[----:B-1----:R-:W3:Y:S01]  /*42430*/  LDL.LU R46, [R1+0xfac] ;  /* 0x000fac00012e7983 */ /* 0x002ee20000300800 */
[----:B----4-:R-:W-:-:S03]  /*42440*/  MOV R15, R43 ;  /* 0x0000002b000f7202 */ /* 0x010fc60000000f00 */
[----:B------:R-:W4:Y:S01]  /*42450*/  LDL.LU R43, [R1+0xfb0] ;  /* 0x000fb000012b7983 */ /* 0x000f220000300800 */
[----:B------:R-:W-:Y:S01]  /*42460*/  ISETP.NE.U32.AND P1, PT, R13, RZ, PT ;  /* 0x000000ff0d00720c */ /* 0x000fe20003f25070 */
[----:B------:R-:W-:Y:S01]  /*42470*/  IMAD.MOV.U32 R14, RZ, RZ, R40 ;  /* 0x000000ffff0e7224 */ /* 0x000fe200078e0028 */
[----:B------:R-:W-:Y:S01]  /*42480*/  ISETP.GT.AND P2, PT, R0, 0x46, PT ;  /* 0x000000460000780c */ /* 0x000fe20003f44270 */
[----:B------:R-:W4:Y:S01]  /*42490*/  LDL.LU R44, [R1+0xf64] ;  /* 0x000f6400012c7983 */ /* 0x000f220000300800 */
[----:B------:R-:W-:-:S03]  /*424a0*/  IADD3 R51, P3, R51, R5, RZ ;  /* 0x0000000533337210 */ /* 0x000fc60007f7e0ff */
[----:B------:R-:W4:Y:S01]  /*424b0*/  LDL.LU R40, [R1+0xf68] ;  /* 0x000f680001287983 */ /* 0x000f220000300800 */
[----:B------:R-:W-:-:S04]  /*424c0*/  SEL R13, RZ, 0x4, !P2 ;  /* 0x00000004ff0d7807 */ /* 0x000fc80005000000 */
[----:B------:R-:W-:Y:S01]  /*424d0*/  SEL R13, R13, RZ, !P0 ;  /* 0x000000ff0d0d7207 */ /* 0x000fe20004000000 */
[----:B------:R1:W-:Y:S01]  /*424e0*/  LDGSTS.E [R12+0x8400], desc[UR8][R14.64], P1 ;  /* 0x084000000e0c7fae */ /* 0x0003e20008921848 */
[----:B------:R-:W-:Y:S02]  /*424f0*/  IADD3 R41, P4, R41, R5, RZ ;  /* 0x0000000529297210 */ /* 0x000fe40007f9e0ff */
[----:B------:R-:W-:Y:S01]  /*42500*/  ISETP.NE.U32.AND P2, PT, R13, RZ, PT ;  /* 0x000000ff0d00720c */ /* 0x000fe20003f45070 */
[----:B------:R-:W-:Y:S01]  /*42510*/  STL [R1+0x1030], R51 ;  /* 0x0010303301007387 */ /* 0x000fe20000100800 */
[----:B-1----:R-:W-:Y:S02]  /*42520*/  IMAD.MOV.U32 R14, RZ, RZ, R51 ;  /* 0x000000ffff0e7224 */ /* 0x002fe400078e0033 */
[----:B--2---:R-:W-:-:S05]  /*42530*/  IMAD.X R52, R52, 0x1, R4, P3 ;  /* 0x0000000134347824 */ /* 0x004fca00018e0604 */
[----:B------:R-:W-:Y:S02]  /*42540*/  MOV R15, R52 ;  /* 0x00000034000f7202 */ /* 0x000fe40000000f00 */
[----:B------:R-:W-:Y:S01]  /*42550*/  IADD3.X R48, R48, R4, RZ, P4, !PT ;  /* 0x0000000430307210 */ /* 0x000fe200027fe4ff */
[----:B------:R-:W-:Y:S04]  /*42560*/  STL [R1+0x102c], R52 ;  /* 0x00102c3401007387 */ /* 0x000fe80000100800 */
[----:B------:R1:W-:Y:S01]  /*42570*/  LDGSTS.E [R12+0x8500], desc[UR8][R14.64], P1 ;  /* 0x085000000e0c7fae */ /* 0x0003e20008921848 */
[----:B---3--:R-:W-:-:S03]  /*42580*/  IADD3 R47, P3, R47, R5, RZ ;  /* 0x000000052f2f7210 */ /* 0x008fc60007f7e0ff */
        /* <DEDUP_REMOVED lines=30> */
[----:B------:R-:W-:Y:S02]  /*42770*/  SEL R13, R13, RZ, !P0 ;  /* 0x000000ff0d0d7207 */ /* 0x000fe40004000000 */
[----:B----4-:R-:W-:-:S05]  /*42780*/  IADD3 R43, P3, R43, R5, RZ ;  /* 0x000000052b2b7210 */ /* 0x010fca0007f7e0ff */
[----:B------:R-:W-:Y:S01]  /*42790*/  IMAD.X R46, R46, 0x1, R4, P3 ;  /* 0x000000012e2e7824 */ /* 0x000fe200018e0604 */
[----:B------:R-:W-:Y:S01]  /*427a0*/  IADD3 R40, P4, R40, R5, RZ ;  /* 0x0000000528287210 */ /* 0x000fe20007f9e0ff */
[----:B------:R4:W-:Y:S01]  /*427b0*/  STL [R1+0xfb0], R43 ;  /* 0x000fb02b01007387 */ /* 0x0009e20000100800 */
[----:B-1----:R-:W-:Y:S02]  /*427c0*/  IMAD.MOV.U32 R14, RZ, RZ, R43 ;  /* 0x000000ffff0e7224 */ /* 0x002fe400078e002b */
[----:B------:R-:W-:Y:S02]  /*427d0*/  MOV R15, R46 ;  /* 0x0000002e000f7202 */ /* 0x000fe40000000f00 */
[----:B------:R-:W-:Y:S01]  /*427e0*/  IADD3.X R44, R44, R4, RZ, P4, !PT ;  /* 0x000000042c2c7210 */ /* 0x000fe200027fe4ff */
[----:B------:R1:W-:Y:S04]  /*427f0*/  STL [R1+0xfac], R46 ;  /* 0x000fac2e01007387 */ /* 0x0003e80000100800 */
[----:B------:R1:W-:Y:S04]  /*42800*/  STL [R1+0xf68], R40 ;  /* 0x000f682801007387 */ /* 0x0003e80000100800 */
[----:B------:R-:W3:Y:S04]  /*42810*/  LDL.LU R52, [R1+0x460] ;  /* 0x0004600001347983 */ /* 0x000ee80000300800 */
[----:B------:R1:W-:Y:S04]  /*42820*/  STL [R1+0xf64], R44 ;  /* 0x000f642c01007387 */ /* 0x0003e80000100800 */
[----:B----4-:R-:W4:Y:S04]  /*42830*/  LDL.LU R43, [R1+0x498] ;  /* 0x00049800012b7983 */ /* 0x010f280000300800 */
[----:B------:R1:W-:Y:S04]  /*42840*/  LDGSTS.E [R12+0x9500], desc[UR8][R14.64], P1 ;  /* 0x095000000e0c7fae */ /* 0x0003e80008921848 */
[----:B-1----:R-:W4:Y:S01]  /*42850*/  LDL.LU R46, [R1+0x4a0] ;  /* 0x0004a000012e7983 */ /* 0x002f220000300800 */
[----:B------:R-:W-:Y:S01]  /*42860*/  ISETP.NE.U32.AND P2, PT, R13, RZ, PT ;  /* 0x000000ff0d00720c */ /* 0x000fe20003f45070 */
[----:B------:R-:W-:-:S02]  /*42870*/  IMAD.MOV.U32 R14, RZ, RZ, R40 ;  /* 0x000000ffff0e7224 */ /* 0x000fc400078e0028 */
[----:B------:R-:W4:Y:S01]  /*42880*/  LDL.LU R40, [R1+0x4a4] ;  /* 0x0004a40001287983 */ /* 0x000f220000300800 */
[----:B------:R-:W-:-:S03]  /*42890*/  MOV R15, R44 ;  /* 0x0000002c000f7202 */ /* 0x000fc60000000f00 */
[----:B------:R-:W4:Y:S04]  /*428a0*/  LDL.LU R50, [R1+0x4d8] ;  /* 0x0004d80001327983 */ /* 0x000f280000300800 */
[----:B------:R-:W4:Y:S04]  /*428b0*/  LDL.LU R44, [R1+0x4dc] ;  /* 0x0004dc00012c7983 */ /* 0x000f280000300800 */
[----:B------:R1:W-:Y:S01]  /*428c0*/  LDGSTS.E [R12+0x9c00], desc[UR8][R14.64], P2 ;  /* 0x09c000000e0c7fae */ /* 0x0003e20009121848 */
[-C--:B--2---:R-:W-:Y:S02]  /*428d0*/  IADD3 R48, P3, R48, R5.reuse, RZ ;  /* 0x0000000530307210 */ /* 0x084fe40007f7e0ff */
        /* <DEDUP_REMOVED lines=26> */
[----:B------:R1:W-:Y:S01]  /*42a80*/  LDGSTS.E [R12+0xa400], desc[UR8][R14.64], P1 ;  /* 0x0a4000000e0c7fae */ /* 0x0003e20008921848 */
[----:B------:R-:W-:Y:S02]  /*42a90*/  IMAD.X R52, R52, 0x1, R4, P3 ;  /* 0x0000000134347824 */ /* 0x000fe400018e0604 */
[----:B-1----:R-:W-:-:S03]  /*42aa0*/  IMAD.MOV.U32 R14, RZ, RZ, R51 ;  /* 0x000000ffff0e7224 */ /* 0x002fc600078e0033 */
[----:B------:R-:W-:Y:S01]  /*42ab0*/  MOV R15, R52 ;  /* 0x00000034000f7202 */ /* 0x000fe20000000f00 */
[----:B------:R-:W-:Y:S01]  /*42ac0*/  STL [R1+0x464], R51 ;  /* 0x0004643301007387 */ /* 0x000fe20000100800 */
[----:B----4-:R-:W-:-:S03]  /*42ad0*/  IADD3.X R43, R43, R4, RZ, P4, !PT ;  /* 0x000000042b2b7210 */ /* 0x010fc600027fe4ff */
[----:B------:R-:W-:Y:S04]  /*42ae0*/  STL [R1+0x460], R52 ;  /* 0x0004603401007387 */ /* 0x000fe80000100800 */
[----:B------:R1:W-:Y:S01]  /*42af0*/  LDGSTS.E [R12+0xa500], desc[UR8][R14.64], P1 ;  /* 0x0a5000000e0c7fae */ /* 0x0003e20008921848 */
[----:B------:R-:W-:-:S03]  /*42b00*/  ISETP.GT.AND P1, PT, R0, 0x5a, PT ;  /* 0x0000005a0000780c */ /* 0x000fc60003f24270 */
[----:B------:R-:W-:Y:S01]  /*42b10*/  STL [R1+0x49c], R39 ;  /* 0x00049c2701007387 */ /* 0x000fe20000100800 */
[----:B------:R-:W-:Y:S01]  /*42b20*/  IADD3 R40, P3, R40, R5, RZ ;  /* 0x0000000528287210 */ /* 0x000fe20007f7e0ff */
[----:B-1----:R-:W-:Y:S01]  /*42b30*/  IMAD.MOV.U32 R14, RZ, RZ, R39 ;  /* 0x000000ffff0e7224 */ /* 0x002fe200078e0027 */
[----:B------:R-:W-:Y:S01]  /*42b40*/  MOV R15, R43 ;  /* 0x0000002b000f7202 */ /* 0x000fe20000000f00 */
[----:B------:R1:W-:Y:S02]  /*42b50*/  STL [R1+0x498], R43 ;  /* 0x0004982b01007387 */ /* 0x0003e40000100800 */
[----:B------:R-:W-:Y:S01]  /*42b60*/  IMAD.X R46, R46, 0x1, R4, P3 ;  /* 0x000000012e2e7824 */ /* 0x000fe200018e0604 */
[----:B------:R-:W-:Y:S01]  /*42b70*/  IADD3 R44, P4, R44, R5, RZ ;  /* 0x000000052c2c7210 */ /* 0x000fe20007f9e0ff */
[----:B------:R4:W-:Y:S03]  /*42b80*/  LDGSTS.E [R12+0xac00], desc[UR8][R14.64], P2 ;  /* 0x0ac000000e0c7fae */ /* 0x0009e60009121848 */
[----:B------:R-:W-:Y:S01]  /*42b90*/  IADD3.X R50, R50, R4, RZ, P4, !PT ;  /* 0x0000000432327210 */ /* 0x000fe200027fe4ff */
[----:B-1----:R-:W2:Y:S01]  /*42ba0*/  LDL.LU R43, [R1+0x524] ;  /* 0x00052400012b7983 */ /* 0x002ea20000300800 */
[----:B------:R-:W-:-:S03]  /*42bb0*/  SEL R13, RZ, 0x4, !P1 ;  /* 0x00000004ff0d7807 */ /* 0x000fc60004800000 */
[----:B------:R-:W2:Y:S04]  /*42bc0*/  LDL.LU R39, [R1+0x55c] ;  /* 0x00055c0001277983 */ /* 0x000ea80000300800 */
[----:B------:R-:W-:Y:S01]  /*42bd0*/  STL [R1+0x4a4], R40 ;  /* 0x0004a42801007387 */ /* 0x000fe20000100800 */
[----:B----4-:R-:W-:-:S03]  /*42be0*/  MOV R15, R46 ;  /* 0x0000002e000f7202 */ /* 0x010fc60000000f00 */
[----:B------:R1:W-:Y:S01]  /*42bf0*/  STL [R1+0x4a0], R46 ;  /* 0x0004a02e01007387 */ /* 0x0003e20000100800 */
[----:B------:R-:W-:-:S03]  /*42c00*/  IMAD.MOV.U32 R14, RZ, RZ, R40 ;  /* 0x000000ffff0e7224 */ /* 0x000fc600078e0028 */
[----:B------:R4:W-:Y:S01]  /*42c10*/  STL [R1+0x4dc], R44 ;  /* 0x0004dc2c01007387 */ /* 0x0009e20000100800 */
[----:B------:R-:W-:-:S03]  /*42c20*/  SEL R13, R13, RZ, !P0 ;  /* 0x000000ff0d0d7207 */ /* 0x000fc60004000000 */
[----:B------:R4:W-:Y:S04]  /*42c30*/  LDGSTS.E [R12+0xad00], desc[UR8][R14.64], P2 ;  /* 0x0ad000000e0c7fae */ /* 0x0009e80009121848 */
[----:B-1----:R-:W2:Y:S04]  /*42c40*/  LDL.LU R46, [R1+0x520] ;  /* 0x00052000012e7983 */ /* 0x002ea80000300800 */
[----:B------:R-:W-:Y:S04]  /*42c50*/  STL [R1+0x4d8], R50 ;  /* 0x0004d83201007387 */ /* 0x000fe80000100800 */
[----:B------:R-:W2:Y:S01]  /*42c60*/  LDL.LU R40, [R1+0x558] ;  /* 0x0005580001287983 */ /* 0x000ea20000300800 */
[----:B------:R-:W-:Y:S01]  /*42c70*/  ISETP.NE.U32.AND P1, PT, R13, RZ, PT ;  /* 0x000000ff0d00720c */ /* 0x000fe20003f25070 */
[----:B----4-:R-:W-:Y:S01]  /*42c80*/  IMAD.MOV.U32 R14, RZ, RZ, R44 ;  /* 0x000000ffff0e7224 */ /* 0x010fe200078e002c */
[----:B------:R-:W-:Y:S01]  /*42c90*/  MOV R15, R50 ;  /* 0x00000032000f7202 */ /* 0x000fe20000000f00 */
[----:B------:R-:W4:Y:S04]  /*42ca0*/  LDL.LU R51, [R1+0x564] ;  /* 0x0005640001337983 */ /* 0x000f280000300800 */
[----:B------:R-:W4:Y:S06]  /*42cb0*/  LDL.LU R44, [R1+0x59c] ;  /* 0x00059c00012c7983 */ /* 0x000f2c0000300800 */
[----:B------:R1:W-:Y:S01]  /*42cc0*/  LDGSTS.E [R12+0xb400], desc[UR8][R14.64], P1 ;  /* 0x0b4000000e0c7fae */ /* 0x0003e20008921848 */
[----:B---3--:R-:W-:-:S05]  /*42cd0*/  IADD3 R48, P3, R48, R5, RZ ;  /* 0x0000000530307210 */ /* 0x008fca0007f7e0ff */
[----:B------:R-:W-:Y:S01]  /*42ce0*/  IMAD.X R49, R49, 0x1, R4, P3 ;  /* 0x0000000131317824 */ /* 0x000fe200018e0604 */
[----:B------:R3:W-:Y:S01]  /*42cf0*/  STL [R1+0x4e4], R48 ;  /* 0x0004e43001007387 */ /* 0x0007e20000100800 */
[----:B-1----:R-:W-:-:S03]  /*42d00*/  IMAD.MOV.U32 R14, RZ, RZ, R48 ;  /* 0x000000ffff0e7224 */ /* 0x002fc600078e0030 */
[----:B------:R-:W-:Y:S01]  /*42d10*/  STL [R1+0x4e0], R49 ;  /* 0x0004e03101007387 */ /* 0x000fe20000100800 */
[----:B------:R-:W-:-:S05]  /*42d20*/  MOV R15, R49 ;  /* 0x00000031000f7202 */ /* 0x000fca0000000f00 */
[----:B------:R1:W-:Y:S01]  /*42d30*/  LDGSTS.E [R12+0xb500], desc[UR8][R14.64], P1 ;  /* 0x0b5000000e0c7fae */ /* 0x0003e20008921848 */
[----:B--2---:R-:W-:-:S04]  /*42d40*/  IADD3 R41, P4, R41, R5, RZ ;  /* 0x0000000529297210 */ /* 0x004fc80007f9e0ff */
[----:B------:R-:W-:Y:S01]  /*42d50*/  IADD3.X R47, R47, R4, RZ, P4, !PT ;  /* 0x000000042f2f7210 */ /* 0x000fe200027fe4ff */
[----:B------:R-:W-:Y:S04]  /*42d60*/  STL [R1+0x51c], R41 ;  /* 0x00051c2901007387 */ /* 0x000fe80000100800 */
[----:B------:R-:W2:Y:S01]  /*42d70*/  LDL.LU R52, [R1+0x560] ;  /* 0x0005600001347983 */ /* 0x000ea20000300800 */
[----:B-1----:R-:W-:-:S03]  /*42d80*/  MOV R15, R47 ;  /* 0x0000002f000f7202 */ /* 0x002fc60000000f00 */
[----:B------:R1:W-:Y:S04]  /*42d90*/  STL [R1+0x518], R47 ;  /* 0x0005182f01007387 */ /* 0x0003e80000100800 */
[----:B---3--:R-:W3:Y:S04]  /*42da0*/  LDL.LU R48, [R1+0x598] ;  /* 0x0005980001307983 */ /* 0x008ee80000300800 */
[----:B------:R-:W3:Y:S04]  /*42db0*/  LDL.LU R50, [R1+0x5a0] ;  /* 0x0005a00001327983 */ /* 0x000ee80000300800 */
[----:B-1----:R-:W3:Y:S01]  /*42dc0*/  LDL.LU R47, [R1+0x5a4] ;  /* 0x0005a400012f7983 */ /* 0x002ee20000300800 */
[----:B------:R-:W-:-:S03]  /*42dd0*/  IMAD.MOV.U32 R14, RZ, RZ, R41 ;  /* 0x000000ffff0e7224 */ /* 0x000fc600078e0029 */
        /* <DEDUP_REMOVED lines=10> */
[-C--:B------:R-:W-:Y:S02]  /*42e80*/  IADD3 R43, P3, R43, R5.reuse, RZ ;  /* 0x000000052b2b7210 */ /* 0x080fe40007f7e0ff */
[----:B------:R-:W-:-:S03]  /*42e90*/  IADD3 R39, P4, R39, R5, RZ ;  /* 0x0000000527277210 */ /* 0x000fc60007f9e0ff */
[----:B------:R-:W-:Y:S01]  /*42ea0*/  STL [R1+0x524], R43 ;  /* 0x0005242b01007387 */ /* 0x000fe20000100800 */
[----:B-1----:R-:W-:Y:S01]  /*42eb0*/  IMAD.MOV.U32 R14, RZ, RZ, R43 ;  /* 0x000000ffff0e7224 */ /* 0x002fe200078e002b */
[----:B------:R-:W-:Y:S01]  /*42ec0*/  ISETP.NE.U32.AND P1, PT, R13, RZ, PT ;  /* 0x000000ff0d00720c */ /* 0x000fe20003f25070 */
        /* <DEDUP_REMOVED lines=8> */
[----:B------:R1:W-:Y:S01]  /*42f50*/  LDGSTS.E [R12+0xbd00], desc[UR8][R14.64], P2 ;  /* 0x0bd000000e0c7fae */ /* 0x0003e20009121848 */
[----:B------:R-:W-:-:S02]  /*42f60*/  ISETP.GT.AND P2, PT, R0, 0x66, PT ;  /* 0x000000660000780c */ /* 0x000fc40003f44270 */
[----:B----4-:R-:W-:Y:S02]  /*42f70*/  IADD3 R51, P3, R51, R5, RZ ;  /* 0x0000000533337210 */ /* 0x010fe40007f7e0ff */
[----:B------:R-:W-:Y:S02]  /*42f80*/  SEL R13, RZ, 0x4, !P2 ;  /* 0x00000004ff0d7807 */ /* 0x000fe40005000000 */
[----:B-1----:R-:W-:Y:S01]  /*42f90*/  MOV R15, R40 ;  /* 0x00000028000f7202 */ /* 0x002fe20000000f00 */
[----:B------:R-:W-:Y:S01]  /*42fa0*/  IMAD.MOV.U32 R14, RZ, RZ, R39 ;  /* 0x000000ffff0e7224 */ /* 0x000fe200078e0027 */
[----:B------:R-:W4:Y:S04]  /*42fb0*/  LDL.LU R40, [R1+0x618] ;  /* 0x0006180001287983 */ /* 0x000f280000300800 */
[----:B------:R-:W4:Y:S01]  /*42fc0*/  LDL.LU R39, [R1+0x61c] ;  /* 0x00061c0001277983 */ /* 0x000f220000300800 */
[----:B------:R-:W-:-:S02]  /*42fd0*/  SEL R13, R13, RZ, !P0 ;  /* 0x000000ff0d0d7207 */ /* 0x000fc40004000000 */
[----:B------:R-:W-:Y:S01]  /*42fe0*/  IADD3 R44, P4, R44, R5, RZ ;  /* 0x000000052c2c7210 */ /* 0x000fe20007f9e0ff */
[----:B------:R1:W-:Y:S01]  /*42ff0*/  LDGSTS.E [R12+0xc400], desc[UR8][R14.64], P1 ;  /* 0x0c4000000e0c7fae */ /* 0x0003e20008921848 */
[----:B------:R-:W-:-:S03]  /*43000*/  ISETP.NE.U32.AND P2, PT, R13, RZ, PT ;  /* 0x000000ff0d00720c */ /* 0x000fc60003f45070 */
[----:B------:R-:W-:Y:S01]  /*43010*/  STL [R1+0x564], R51 ;  /* 0x0005643301007387 */ /* 0x000fe20000100800 */
[----:B-1----:R-:W-:Y:S02]  /*43020*/  IMAD.MOV.U32 R14, RZ, RZ, R51 ;  /* 0x000000ffff0e7224 */ /* 0x002fe400078e0033 */
[----:B--2---:R-:W-:-:S05]  /*43030*/  IMAD.X R52, R52, 0x1, R4, P3 ;  /* 0x0000000134347824 */ /* 0x004fca00018e0604 */
[----:B------:R-:W-:Y:S02]  /*43040*/  MOV R15, R52 ;  /* 0x00000034000f7202 */ /* 0x000fe40000000f00 */
[----:B---3--:R-:W-:Y:S01]  /*43050*/  IADD3.X R48, R48, R4, RZ, P4, !PT ;  /* 0x0000000430307210 */ /* 0x008fe200027fe4ff */
        /* <DEDUP_REMOVED lines=15> */
[----:B------:R1:W-:Y:S04]  /*43150*/  STL [R1+0x5a0], R50 ;  /* 0x0005a03201007387 */ /* 0x0003e80000100800 */
[----:B------:R1:W-:Y:S01]  /*43160*/  STL [R1+0x5dc], R41 ;  /* 0x0005dc2901007387 */ /* 0x0003e20000100800 */
[----:B------:R-:W-:-:S03]  /*43170*/  IMAD.MOV.U32 R14, RZ, RZ, R47 ;  /* 0x000000ffff0e7224 */ /* 0x000fc600078e002f */
[----:B-1----:R-:W3:Y:S04]  /*43180*/  LDL.LU R50, [R1+0x620] ;  /* 0x0006200001327983 */ /* 0x002ee80000300800 */
[----:B------:R-:W-:Y:S04]  /*43190*/  STL [R1+0x5d8], R49 ;  /* 0x0005d83101007387 */ /* 0x000fe80000100800 */
[----:B------:R-:W3:Y:S01]  /*431a0*/  LDL.LU R47, [R1+0x658] ;  /* 0x00065800012f7983 */ /* 0x000ee20000300800 */
[----:B------:R-:W-:-:S03]  /*431b0*/  ISETP.GT.AND P1, PT, R0, 0x6a, PT ;  /* 0x0000006a0000780c */ /* 0x000fc60003f24270 */
[----:B------:R1:W-:Y:S01]  /*431c0*/  LDGSTS.E [R12+0xcd00], desc[UR8][R14.64], P2 ;  /* 0x0cd000000e0c7fae */ /* 0x0003e20009121848 */
[----:B------:R-:W-:-:S03]  /*431d0*/  SEL R13, RZ, 0x4, !P1 ;  /* 0x00000004ff0d7807 */ /* 0x000fc60004800000 */
[----:B------:R-:W3:Y:S01]  /*431e0*/  LDL.LU R51, [R1+0x664] ;  /* 0x0006640001337983 */ /* 0x000ee20000300800 */
[----:B------:R-:W-:-:S04]  /*431f0*/  SEL R13, R13, RZ, !P0 ;  /* 0x000000ff0d0d7207 */ /* 0x000fc80004000000 */
[----:B------:R-:W-:Y:S01]  /*43200*/  ISETP.NE.U32.AND P1, PT, R13, RZ, PT ;  /* 0x000000ff0d00720c */ /* 0x000fe20003f25070 */
[----:B-1----:R-:W-:Y:S02]  /*43210*/  IMAD.MOV.U32 R14, RZ, RZ, R41 ;  /* 0x000000ffff0e7224 */ /* 0x002fe400078e0029 */
[----:B------:R-:W3:Y:S01]  /*43220*/  LDL.LU R41, [R1+0x69c] ;  /* 0x00069c0001297983 */ /* 0x000ee20000300800 */
[----:B------:R-:W-:Y:S02]  /*43230*/  ISETP.GT.AND P2, PT, R0, 0x6e, PT ;  /* 0x0000006e0000780c */ /* 0x000fe40003f44270 */
[----:B------:R-:W-:Y:S02]  /*43240*/  MOV R15, R49 ;  /* 0x00000031000f7202 */ /* 0x000fe40000000f00 */
[----:B------:R-:W-:-:S05]  /*43250*/  SEL R13, RZ, 0x4, !P2 ;  /* 0x00000004ff0d7807 */ /* 0x000fca0005000000 */
[----:B------:R1:W-:Y:S01]  /*43260*/  LDGSTS.E [R12+0xd400], desc[UR8][R14.64], P1 ;  /* 0x0d4000000e0c7fae */ /* 0x0003e20008921848 */
[----:B------:R-:W-:Y:S02]  /*43270*/  SEL R13, R13, RZ, !P0 ;  /* 0x000000ff0d0d7207 */ /* 0x000fe40004000000 */
[----:B------:R-:W-:-:S05]  /*43280*/  IADD3 R43, P3, R43, R5, RZ ;  /* 0x000000052b2b7210 */ /* 0x000fca0007f7e0ff */
[----:B------:R-:W-:Y:S01]  /*43290*/  IMAD.X R46, R46, 0x1, R4, P3 ;  /* 0x000000012e2e7824 */ /* 0x000fe200018e0604 */
[----:B------:R4:W-:Y:S04]  /*432a0*/  STL [R1+0x5e4], R43 ;  /* 0x0005e42b01007387 */ /* 0x0009e80000100800 */
[----:B------:R4:W-:Y:S01]  /*432b0*/  STL [R1+0x5e0], R46 ;  /* 0x0005e02e01007387 */ /* 0x0009e20000100800 */
[----:B-1----:R-:W-:Y:S01]  /*432c0*/  IMAD.MOV.U32 R14, RZ, RZ, R43 ;  /* 0x000000ffff0e7224 */ /* 0x002fe200078e002b */
[----:B----4-:R-:W-:-:S04]  /*432d0*/  IADD3 R39, P4, R39, R5, RZ ;  /* 0x0000000527277210 */ /* 0x010fc80007f9e0ff */
[----:B------:R-:W-:Y:S01]  /*432e0*/  IADD3.X R40, R40, R4, RZ, P4, !PT ;  /* 0x0000000428287210 */ /* 0x000fe200027fe4ff */
[----:B------:R-:W-:Y:S04]  /*432f0*/  STL [R1+0x61c], R39 ;  /* 0x00061c2701007387 */ /* 0x000fe80000100800 */
[----:B------:R-:W4:Y:S04]  /*43300*/  LDL.LU R52, [R1+0x660] ;  /* 0x0006600001347983 */ /* 0x000f280000300800 */
[----:B------:R1:W-:Y:S04]  /*43310*/  STL [R1+0x618], R40 ;  /* 0x0006182801007387 */ /* 0x0003e80000100800 */
[----:B------:R-:W4:Y:S01]  /*43320*/  LDL.LU R43, [R1+0x698] ;  /* 0x00069800012b7983 */ /* 0x000f220000300800 */
[----:B------:R-:W-:-:S02]  /*43330*/  ISETP.NE.U32.AND P2, PT, R13, RZ, PT ;  /* 0x000000ff0d00720c */ /* 0x000fc40003f45070 */
[----:B------:R-:W-:Y:S01]  /*43340*/  MOV R15, R46 ;  /* 0x0000002e000f7202 */ /* 0x000fe20000000f00 */
[----:B------:R-:W4:Y:S04]  /*43350*/  LDL.LU R49, [R1+0x6a0] ;  /* 0x0006a00001317983 */ /* 0x000f280000300800 */
[----:B------:R-:W4:Y:S04]  /*43360*/  LDL.LU R46, [R1+0x6a4] ;  /* 0x0006a400012e7983 */ /* 0x000f280000300800 */
[----:B------:R1:W-:Y:S02]  /*43370*/  LDGSTS.E [R12+0xd500], desc[UR8][R14.64], P1 ;  /* 0x0d5000000e0c7fae */ /* 0x0003e40008921848 */
[----:B-1----:R-:W-:Y:S01]  /*43380*/  IMAD.MOV.U32 R14, RZ, RZ, R39 ;  /* 0x000000ffff0e7224 */ /* 0x002fe200078e0027 */
[----:B------:R-:W-:-:S02]  /*43390*/  MOV R15, R40 ;  /* 0x00000028000f7202 */ /* 0x000fc40000000f00 */
[----:B------:R-:W4:Y:S04]  /*433a0*/  LDL.LU R40, [R1+0x6d8] ;  /* 0x0006d80001287983 */ /* 0x000f280000300800 */
[----:B------:R-:W4:Y:S04]  /*433b0*/  LDL.LU R39, [R1+0x6dc] ;  /* 0x0006dc0001277983 */ /* 0x000f280000300800 */
[----:B------:R1:W-:Y:S01]  /*433c0*/  LDGSTS.E [R12+0xdc00], desc[UR8][R14.64], P2 ;  /* 0x0dc000000e0c7fae */ /* 0x0003e20009121848 */
[-C--:B--2---:R-:W-:Y:S02]  /*433d0*/  IADD3 R48, P3, R48, R5.reuse, RZ ;  /* 0x0000000530307210 */ /* 0x084fe40007f7e0ff */
[----:B---3--:R-:W-:-:S03]  /*433e0*/  IADD3 R44, P4, R44, R5, RZ ;  /* 0x000000052c2c7210 */ /* 0x008fc60007f9e0ff */
[----:B-1----:R-:W-:Y:S01]  /*433f0*/  IMAD.MOV.U32 R14, RZ, RZ, R48 ;  /* 0x000000ffff0e7224 */ /* 0x002fe200078e0030 */
[----:B------:R-:W-:Y:S01]  /*43400*/  STL [R1+0x624], R48 ;  /* 0x0006243001007387 */ /* 0x000fe20000100800 */
[----:B------:R-:W-:-:S05]  /*43410*/  IMAD.X R50, R50, 0x1, R4, P3 ;  /* 0x0000000132327824 */ /* 0x000fca00018e0604 */
[----:B------:R-:W-:Y:S02]  /*43420*/  MOV R15, R50 ;  /* 0x00000032000f7202 */ /* 0x000fe40000000f00 */
[----:B------:R-:W-:Y:S01]  /*43430*/  IADD3.X R47, R47, R4, RZ, P4, !PT ;  /* 0x000000042f2f7210 */ /* 0x000fe200027fe4ff */
[----:B------:R-:W-:Y:S04]  /*43440*/  STL [R1+0x620], R50 ;  /* 0x0006203201007387 */ /* 0x000fe80000100800 */
[----:B------:R-:W-:Y:S04]  /*43450*/  STL [R1+0x65c], R44 ;  /* 0x00065c2c01007387 */ /* 0x000fe80000100800 */
[----:B------:R1:W-:Y:S04]  /*43460*/  LDGSTS.E [R12+0xdd00], desc[UR8][R14.64], P2 ;  /* 0x0dd000000e0c7fae */ /* 0x0003e80009121848 */
[----:B------:R2:W-:Y:S01]  /*43470*/  STL [R1+0x658], R47 ;  /* 0x0006582f01007387 */ /* 0x0005e20000100800 */
[----:B-1----:R-:W-:Y:S01]  /*43480*/  MOV R15, R47 ;  /* 0x0000002f000f7202 */ /* 0x002fe20000000f00 */
[----:B------:R-:W-:-:S02]  /*43490*/  IMAD.MOV.U32 R14, RZ, RZ, R44 ;  /* 0x000000ffff0e7224 */ /* 0x000fc400078e002c */
[----:B--2---:R-:W2:Y:S04]  /*434a0*/  LDL.LU R47, [R1+0x6e0] ;  /* 0x0006e000012f7983 */ /* 0x004ea80000300800 */
[----:B------:R-:W3:Y:S04]  /*434b0*/  LDL.LU R44, [R1+0x6e4] ;  /* 0x0006e400012c7983 */ /* 0x000ee80000300800 */
[----:B------:R-:W2:Y:S04]  /*434c0*/  LDL.LU R50, [R1+0x718] ;  /* 0x0007180001327983 */ /* 0x000ea80000300800 */
[----:B------:R-:W2:Y:S01]  /*434d0*/  LDL.LU R48, [R1+0x71c] ;  /* 0x00071c0001307983 */ /* 0x000ea20000300800 */
[----:B------:R-:W-:-:S04]  /*434e0*/  ISETP.GT.AND P1, PT, R0, 0x72, PT ;  /* 0x000000720000780c */ /* 0x000fc80003f24270 */
[----:B------:R-:W-:-:S04]  /*434f0*/  SEL R13, RZ, 0x4, !P1 ;  /* 0x00000004ff0d7807 */ /* 0x000fc80004800000 */
[----:B------:R-:W-:-:S04]  /*43500*/  SEL R13, R13, RZ, !P0 ;  /* 0x000000ff0d0d7207 */ /* 0x000fc80004000000 */
[----:B------:R-:W-:Y:S02]  /*43510*/  ISETP.NE.U32.AND P1, PT, R13, RZ, PT ;  /* 0x000000ff0d00720c */ /* 0x000fe40003f25070 */
[-C--:B------:R-:W-:Y:S02]  /*43520*/  IADD3 R51, P3, R51, R5.reuse, RZ ;  /* 0x0000000533337210 */ /* 0x080fe40007f7e0ff */
[----:B------:R-:W-:Y:S02]  /*43530*/  ISETP.GT.AND P2, PT, R0, 0x76, PT ;  /* 0x000000760000780c */ /* 0x000fe40003f44270 */
[----:B------:R-:W-:Y:S02]  /*43540*/  IADD3 R41, P4, R41, R5, RZ ;  /* 0x0000000529297210 */ /* 0x000fe40007f9e0ff */
[----:B------:R-:W-:Y:S01]  /*43550*/  SEL R13, RZ, 0x4, !P2 ;  /* 0x00000004ff0d7807 */ /* 0x000fe20005000000 */
[----:B------:R-:W-:Y:S04]  /*43560*/  STL [R1+0x664], R51 ;  /* 0x0006643301007387 */ /* 0x000fe80000100800 */
[----:B------:R1:W-:Y:S01]  /*43570*/  LDGSTS.E [R12+0xe400], desc[UR8][R14.64], P1 ;  /* 0x0e4000000e0c7fae */ /* 0x0003e20008921848 */
[----:B------:R-:W-:Y:S01]  /*43580*/  SEL R13, R13, RZ, !P0 ;  /* 0x000000ff0d0d7207 */ /* 0x000fe20004000000 */
[----:B----4-:R-:W-:-:S02]  /*43590*/  IMAD.X R52, R52, 0x1, R4, P3 ;  /* 0x0000000134347824 */ /* 0x010fc400018e0604 */
[----:B-1----:R-:W-:-:S03]  /*435a0*/  IMAD.MOV.U32 R14, RZ, RZ, R51 ;  /* 0x000000ffff0e7224 */ /* 0x002fc600078e0033 */
[----:B------:R-:W-:Y:S02]  /*435b0*/  MOV R15, R52 ;  /* 0x00000034000f7202 */ /* 0x000fe40000000f00 */
[----:B------:R-:W-:Y:S01]  /*435c0*/  IADD3.X R43, R43, R4, RZ, P4, !PT ;  /* 0x000000042b2b7210 */ /* 0x000fe200027fe4ff */
[----:B------:R-:W-:Y:S01]  /*435d0*/  STL [R1+0x660], R52 ;  /* 0x0006603401007387 */ /* 0x000fe20000100800 */
[----:B------:R-:W-:-:S03]  /*435e0*/  ISETP.NE.U32.AND P2, PT, R13, RZ, PT ;  /* 0x000000ff0d00720c */ /* 0x000fc60003f45070 */
[----:B------:R-:W-:Y:S04]  /*435f0*/  STL [R1+0x69c], R41 ;  /* 0x00069c2901007387 */ /* 0x000fe80000100800 */
[----:B------:R1:W-:Y:S04]  /*43600*/  LDGSTS.E [R12+0xe500], desc[UR8][R14.64], P1 ;  /* 0x0e5000000e0c7fae */ /* 0x0003e80008921848 */
[----:B------:R4:W-:Y:S01]  /*43610*/  STL [R1+0x698], R43 ;  /* 0x0006982b01007387 */ /* 0x0009e20000100800 */
[----:B------:R-:W-:Y:S02]  /*43620*/  IADD3 R46, P3, R46, R5, RZ ;  /* 0x000000052e2e7210 */ /* 0x000fe40007f7e0ff */
[----:B-1----:R-:W-:Y:S01]  /*43630*/  MOV R15, R43 ;  /* 0x0000002b000f7202 */ /* 0x002fe20000000f00 */
[----:B------:R-:W-:Y:S01]  /*43640*/  IMAD.MOV.U32 R14, RZ, RZ, R41 ;  /* 0x000000ffff0e7224 */ /* 0x000fe200078e0029 */
[----:B----4-:R-:W4:Y:S04]  /*43650*/  LDL.LU R43, [R1+0x720] ;  /* 0x00072000012b7983 */ /* 0x010f280000300800 */
[----:B------:R-:W4:Y:S01]  /*43660*/  LDL.LU R41, [R1+0x724] ;  /* 0x0007240001297983 */ /* 0x000f220000300800 */
[----:B------:R-:W-:Y:S01]  /*43670*/  ISETP.GT.AND P1, PT, R0, 0x7a, PT ;  /* 0x0000007a0000780c */ /* 0x000fe20003f24270 */
[----:B------:R-:W-:Y:S01]  /*43680*/  IMAD.X R49, R49, 0x1, R4, P3 ;  /* 0x0000000131317824 */ /* 0x000fe200018e0604 */
[----:B------:R-:W-:Y:S01]  /*43690*/  IADD3 R39, P4, R39, R5, RZ ;  /* 0x0000000527277210 */ /* 0x000fe20007f9e0ff */
[----:B------:R1:W-:Y:S01]  /*436a0*/  LDGSTS.E [R12+0xec00], desc[UR8][R14.64], P2 ;  /* 0x0ec000000e0c7fae */ /* 0x0003e20009121848 */
[----:B------:R-:W-:-:S02]  /*436b0*/  SEL R13, RZ, 0x4, !P1 ;  /* 0x00000004ff0d7807 */ /* 0x000fc40004800000 */
[----:B------:R-:W-:Y:S02]  /*436c0*/  IADD3.X R40, R40, R4, RZ, P4, !PT ;  /* 0x0000000428287210 */ /* 0x000fe400027fe4ff */
[----:B------:R-:W-:Y:S01]  /*436d0*/  SEL R13, R13, RZ, !P0 ;  /* 0x000000ff0d0d7207 */ /* 0x000fe20004000000 */
[----:B------:R-:W-:Y:S03]  /*436e0*/  STL [R1+0x6a4], R46 ;  /* 0x0006a42e01007387 */ /* 0x000fe60000100800 */
[----:B------:R-:W-:Y:S01]  /*436f0*/  ISETP.NE.U32.AND P1, PT, R13, RZ, PT ;  /* 0x000000ff0d00720c */ /* 0x000fe20003f25070 */
[----:B-1----:R-:W-:Y:S01]  /*43700*/  IMAD.MOV.U32 R14, RZ, RZ, R46 ;  /* 0x000000ffff0e7224 */ /* 0x002fe200078e002e */
[----:B------:R-:W-:Y:S01]  /*43710*/  MOV R15, R49 ;  /* 0x00000031000f7202 */ /* 0x000fe20000000f00 */
[----:B------:R1:W-:Y:S04]  /*43720*/  STL [R1+0x6a0], R49 ;  /* 0x0006a03101007387 */ /* 0x0003e80000100800 */
[----:B------:R1:W-:Y:S04]  /*43730*/  STL [R1+0x6dc], R39 ;  /* 0x0006dc2701007387 */ /* 0x0003e80000100800 */
[----:B------:R1:W-:Y:S04]  /*43740*/  LDGSTS.E [R12+0xed00], desc[UR8][R14.64], P2 ;  /* 0x0ed000000e0c7fae */ /* 0x0003e80009121848 */
[----:B------:R1:W-:Y:S04]  /*43750*/  STL [R1+0x6d8], R40 ;  /* 0x0006d82801007387 */ /* 0x0003e80000100800 */
[----:B-1----:R-:W4:Y:S01]  /*43760*/  LDL.LU R49, [R1+0x13f8] ;  /* 0x0013f80001317983 */ /* 0x002f220000300800 */
[----:B------:R-:W-:-:S03]  /*43770*/  IMAD.MOV.U32 R14, RZ, RZ, R39 ;  /* 0x000000ffff0e7224 */ /* 0x000fc600078e0027 */
[----:B------:R-:W4:Y:S01]  /*43780*/  LDL.LU R39, [R1+0x1404] ;  /* 0x0014040001277983 */ /* 0x000f220000300800 */
[----:B------:R-:W-:-:S03]  /*43790*/  MOV R15, R40 ;  /* 0x00000028000f7202 */ /* 0x000fc60000000f00 */
[----:B------:R-:W4:Y:S04]  /*437a0*/  LDL.LU R46, [R1+0x13fc] ;  /* 0x0013fc00012e7983 */ /* 0x000f280000300800 */
[----:B------:R-:W4:Y:S04]  /*437b0*/  LDL.LU R40, [R1+0x13c4] ;  /* 0x0013c40001287983 */ /* 0x000f280000300800 */
[----:B------:R1:W-:Y:S01]  /*437c0*/  LDGSTS.E [R12+0xf400], desc[UR8][R14.64], P1 ;  /* 0x0f4000000e0c7fae */ /* 0x0003e20008921848 */
[----:B---3--:R-:W-:-:S05]  /*437d0*/  IADD3 R44, P3, R44, R5, RZ ;  /* 0x000000052c2c7210 */ /* 0x008fca0007f7e0ff */
[----:B--2---:R-:W-:Y:S01]  /*437e0*/  IMAD.X R47, R47, 0x1, R4, P3 ;  /* 0x000000012f2f7824 */ /* 0x004fe200018e0604 */
[----:B------:R-:W-:Y:S01]  /*437f0*/  IADD3 R48, P4, R48, R5, RZ ;  /* 0x0000000530307210 */ /* 0x000fe20007f9e0ff */
[----:B------:R-:W-:Y:S03]  /*43800*/  STL [R1+0x6e4], R44 ;  /* 0x0006e42c01007387 */ /* 0x000fe60000100800 */
[----:B-1----:R-:W-:Y:S01]  /*43810*/  MOV R15, R47 ;  /* 0x0000002f000f7202 */ /* 0x002fe20000000f00 */
[----:B------:R1:W-:Y:S01]  /*43820*/  STL [R1+0x6e0], R47 ;  /* 0x0006e02f01007387 */ /* 0x0003e20000100800 */
[----:B------:R-:W-:-:S03]  /*43830*/  IADD3.X R50, R50, R4, RZ, P4, !PT ;  /* 0x0000000432327210 */ /* 0x000fc600027fe4ff */
[----:B------:R2:W-:Y:S04]  /*43840*/  STL [R1+0x71c], R48 ;  /* 0x00071c3001007387 */ /* 0x0005e80000100800 */
[----:B-1----:R-:W3:Y:S01]  /*43850*/  LDL.LU R47, [R1+0x13f0] ;  /* 0x0013f000012f7983 */ /* 0x002ee20000300800 */
[----:B------:R-:W-:-:S03]  /*43860*/  IMAD.MOV.U32 R14, RZ, RZ, R44 ;  /* 0x000000ffff0e7224 */ /* 0x000fc600078e002c */
[----:B------:R-:W-:Y:S04]  /*43870*/  STL [R1+0x718], R50 ;  /* 0x0007183201007387 */ /* 0x000fe80000100800 */
[----:B------:R-:W3:Y:S01]  /*43880*/  LDL.LU R44, [R1+0x13b8] ;  /* 0x0013b800012c7983 */ /* 0x000ee20000300800 */
[----:B------:R-:W-:-:S03]  /*43890*/  ISETP.GT.AND P2, PT, R0, 0x7e, PT ;  /* 0x0000007e0000780c */ /* 0x000fc60003f44270 */
[----:B------:R1:W-:Y:S01]  /*438a0*/  LDGSTS.E [R12+0xf500], desc[UR8][R14.64], P1 ;  /* 0x0f5000000e0c7fae */ /* 0x0003e20008921848 */
[----:B------:R-:W-:-:S04]  /*438b0*/  SEL R13, RZ, 0x4, !P2 ;  /* 0x00000004ff0d7807 */ /* 0x000fc80005000000 */
[----:B------:R-:W-:-:S04]  /*438c0*/  SEL R13, R13, RZ, !P0 ;  /* 0x000000ff0d0d7207 */ /* 0x000fc80004000000 */
[----:B------:R-:W-:Y:S02]  /*438d0*/  ISETP.NE.U32.AND P2, PT, R13, RZ, PT ;  /* 0x000000ff0d00720c */ /* 0x000fe40003f45070 */
[----:B------:R-:W-:Y:S01]  /*438e0*/  ISETP.GT.AND P1, PT, R0, 0x3, PT ;  /* 0x000000030000780c */ /* 0x000fe20003f24270 */
[----:B-1----:R-:W-:Y:S01]  /*438f0*/  IMAD.MOV.U32 R14, RZ, RZ, R48 ;  /* 0x000000ffff0e7224 */ /* 0x002fe200078e0030 */
[----:B------:R-:W-:Y:S02]  /*43900*/  MOV R15, R50 ;  /* 0x00000032000f7202 */ /* 0x000fe40000000f00 */
[----:B------:R-:W-:-:S07]  /*43910*/  SEL R13, RZ, 0x4, !P1 ;  /* 0x00000004ff0d7807 */ /* 0x000fce0004800000 */
[----:B------:R1:W-:Y:S01]  /*43920*/  LDGSTS.E [R12+0xfc00], desc[UR8][R14.64], P2 ;  /* 0x0fc000000e0c7fae */ /* 0x0003e20009121848 */
[----:B------:R-:W-:-:S04]  /*43930*/  SEL R13, R13, RZ, !P0 ;  /* 0x000000ff0d0d7207 */ /* 0x000fc80004000000 */
[----:B------:R-:W-:Y:S02]  /*43940*/  ISETP.NE.U32.AND P1, PT, R13, RZ, PT ;  /* 0x000000ff0d00720c */ /* 0x000fe40003f25070 */
[----:B----4-:R-:W-:-:S05]  /*43950*/  IADD3 R41, P3, R41, R5, RZ ;  /* 0x0000000529297210 */ /* 0x010fca0007f7e0ff */
[----:B------:R-:W-:Y:S01]  /*43960*/  IMAD.X R43, R43, 0x1, R4, P3 ;  /* 0x000000012b2b7824 */ /* 0x000fe200018e0604 */
[----:B------:R-:W-:Y:S04]  /*43970*/  STL [R1+0x724], R41 ;  /* 0x0007242901007387 */ /* 0x000fe80000100800 */
[----:B------:R4:W-:Y:S01]  /*43980*/  STL [R1+0x720], R43 ;  /* 0x0007202b01007387 */ /* 0x0009e20000100800 */
[----:B-1----:R-:W-:-:S03]  /*43990*/  MOV R14, R41 ;  /* 0x00000029000e7202 */ /* 0x002fc60000000f00 */
[----:B------:R-:W3:Y:S01]  /*439a0*/  LDL.LU R52, [R1+0x13b0] ;  /* 0x0013b00001347983 */ /* 0x000ee20000300800 */
[----:B------:R-:W-:-:S03]  /*439b0*/  IMAD.MOV.U32 R15, RZ, RZ, R43 ;  /* 0x000000ffff0f7224 */ /* 0x000fc600078e002b */
[----:B--2---:R-:W2:Y:S04]  /*439c0*/  LDL.LU R48, [R1+0x13bc] ;  /* 0x0013bc0001307983 */ /* 0x004ea80000300800 */
[----:B----4-:R-:W4:Y:S04]  /*439d0*/  LDL.LU R43, [R1+0x1378] ;  /* 0x00137800012b7983 */ /* 0x010f280000300800 */
[----:B------:R-:W4:Y:S04]  /*439e0*/  LDL.LU R41, [R1+0x1384] ;  /* 0x0013840001297983 */ /* 0x000f280000300800 */
[----:B------:R1:W-:Y:S01]  /*439f0*/  LDGSTS.E [R12+0xfd00], desc[UR8][R14.64], P2 ;  /* 0x0fd000000e0c7fae */ /* 0x0003e20009121848 */
[----:B------:R-:W-:-:S02]  /*43a00*/  LOP3.LUT R13, R36, 0x60, RZ, 0x3c, !PT ;  /* 0x00000060240d7812 */ /* 0x000fc400078e3cff */
[----:B------:R-:W-:-:S04]  /*43a10*/  IADD3 R39, P2, R39, R5, RZ ;  /* 0x0000000527277210 */ /* 0x000fc80007f5e0ff */
[----:B------:R-:W-:Y:S02]  /*43a20*/  IADD3.X R49, R49, R4, RZ, P2, !PT ;  /* 0x0000000431317210 */ /* 0x000fe400017fe4ff */
[----:B------:R-:W-:Y:S01]  /*43a30*/  IADD3 R46, P3, R46, R5, RZ ;  /* 0x000000052e2e7210 */ /* 0x000fe20007f7e0ff */
[----:B------:R-:W-:Y:S01]  /*43a40*/  VIADD R13, R13, UR7 ;  /* 0x000000070d0d7c36 */ /* 0x000fe20008000000 */
[----:B-1----:R-:W-:Y:S01]  /*43a50*/  MOV R14, R39 ;  /* 0x00000027000e7202 */ /* 0x002fe20000000f00 */
[----:B------:R-:W-:Y:S01]  /*43a60*/  IMAD.MOV.U32 R15, RZ, RZ, R49 ;  /* 0x000000ffff0f7224 */ /* 0x000fe200078e0031 */
[----:B------:R1:W-:Y:S01]  /*43a70*/  STL [R1+0x1404], R39 ;  /* 0x0014042701007387 */ /* 0x0003e20000100800 */
[----:B------:R-:W-:Y:S02]  /*43a80*/  ISETP.GT.AND P2, PT, R0, 0x7, PT ;  /* 0x000000070000780c */ /* 0x000fe40003f44270 */
[----:B------:R-:W-:Y:S01]  /*43a90*/  IADD3 R40, P4, R40, R5, RZ ;  /* 0x0000000528287210 */ /* 0x000fe20007f9e0ff */
[----:B------:R-:W-:Y:S04]  /*43aa0*/  STL [R1+0x13f8], R49 ;  /* 0x0013f83101007387 */ /* 0x000fe80000100800 */
[----:B------:R-:W4:Y:S04]  /*43ab0*/  LDL.LU R50, [R1+0x137c] ;  /* 0x00137c0001327983 */ /* 0x000f280000300800 */
[----:B-1----:R-:W4:Y:S04]  /*43ac0*/  LDL.LU R39, [R1+0x1344] ;  /* 0x0013440001277983 */ /* 0x002f280000300800 */
[----:B------:R1:W-:Y:S04]  /*43ad0*/  LDGSTS.E [R13+0x600], desc[UR8][R14.64], P1 ;  /* 0x006000000e0d7fae */ /* 0x0003e80008921848 */
[----:B------:R3:W-:Y:S01]  /*43ae0*/  STL [R1+0x13fc], R46 ;  /* 0x0013fc2e01007387 */ /* 0x0007e20000100800 */
[----:B-1----:R-:W-:-:S04]  /*43af0*/  SEL R14, RZ, 0x4, !P2 ;  /* 0x00000004ff0e7807 */ /* 0x002fc80005000000 */
[----:B------:R-:W-:-:S04]  /*43b00*/  SEL R14, R14, RZ, !P0 ;  /* 0x000000ff0e0e7207 */ /* 0x000fc80004000000 */
[----:B------:R-:W-:Y:S02]  /*43b10*/  ISETP.NE.U32.AND P2, PT, R14, RZ, PT ;  /* 0x000000ff0e00720c */ /* 0x000fe40003f45070 */
[----:B------:R-:W-:Y:S02]  /*43b20*/  MOV R14, R46 ;  /* 0x0000002e000e7202 */ /* 0x000fe40000000f00 */
[----:B---3--:R-:W-:-:S05]  /*43b30*/  IADD3.X R47, R47, R4, RZ, P3, !PT ;  /* 0x000000042f2f7210 */ /* 0x008fca0001ffe4ff */
[----:B------:R1:W-:Y:S04]  /*43b40*/  STL [R1+0x13f0], R47 ;  /* 0x0013f02f01007387 */ /* 0x0003e80000100800 */
[----:B------:R-:W-:Y:S01]  /*43b50*/  STL [R1+0x13c4], R40 ;  /* 0x0013c42801007387 */ /* 0x000fe20000100800 */
[----:B------:R-:W-:-:S03]  /*43b60*/  IMAD.X R44, R44, 0x1, R4, P4 ;  /* 0x000000012c2c7824 */ /* 0x000fc600020e0604 */
[----:B------:R-:W3:Y:S01]  /*43b70*/  LDL.LU R51, [R1+0x1370] ;  /* 0x0013700001337983 */ /* 0x000ee20000300800 */
[----:B------:R-:W-:-:S03]  /*43b80*/  IMAD.MOV.U32 R15, RZ, RZ, R47 ;  /* 0x000000ffff0f7224 */ /* 0x000fc600078e002f */
[----:B------:R1:W-:Y:S04]  /*43b90*/  STL [R1+0x13b8], R44 ;  /* 0x0013b82c01007387 */ /* 0x0003e80000100800 */
[----:B------:R-:W3:Y:S04]  /*43ba0*/  LDL.LU R46, [R1+0x1338] ;  /* 0x00133800012e7983 */ /* 0x000ee80000300800 */
[----:B------:R1:W-:Y:S04]  /*43bb0*/  LDGSTS.E [R13+0x700], desc[UR8][R14.64], P1 ;  /* 0x007000000e0d7fae */ /* 0x0003e80008921848 */
[----:B-1----:R-:W3:Y:S01]  /*43bc0*/  LDL.LU R47, [R1+0x1330] ;  /* 0x00133000012f7983 */ /* 0x002ee20000300800 */
[----:B------:R-:W-:Y:S01]  /*43bd0*/  IMAD.MOV.U32 R15, RZ, RZ, R44 ;  /* 0x000000ffff0f7224 */ /* 0x000fe200078e002c */
[----:B------:R-:W-:-:S02]  /*43be0*/  MOV R14, R40 ;  /* 0x00000028000e7202 */ /* 0x000fc40000000f00 */
[----:B------:R-:W3:Y:S04]  /*43bf0*/  LDL.LU R44, [R1+0x133c] ;  /* 0x00133c00012c7983 */ /* 0x000ee80000300800 */
[----:B------:R-:W3:Y:S04]  /*43c00*/  LDL.LU R49, [R1+0x12f8] ;  /* 0x0012f80001317983 */ /* 0x000ee80000300800 */
[----:B------:R-:W3:Y:S01]  /*43c10*/  LDL.LU R40, [R1+0x1304] ;  /* 0x0013040001287983 */ /* 0x000ee20000300800 */
[----:B------:R-:W-:-:S03]  /*43c20*/  ISETP.GT.AND P1, PT, R0, 0xb, PT ;  /* 0x0000000b0000780c */ /* 0x000fc60003f24270 */
[----:B------:R1:W-:Y:S02]  /*43c30*/  LDGSTS.E [R13+0xe00], desc[UR8][R14.64], P2 ;  /* 0x00e000000e0d7fae */ /* 0x0003e40009121848 */
[----:B-1----:R-:W-:-:S04]  /*43c40*/  SEL R14, RZ, 0x4, !P1 ;  /* 0x00000004ff0e7807 */ /* 0x002fc80004800000 */
[----:B------:R-:W-:-:S04]  /*43c50*/  SEL R14, R14, RZ, !P0 ;  /* 0x000000ff0e0e7207 */ /* 0x000fc80004000000 */
[----:B------:R-:W-:Y:S02]  /*43c60*/  ISETP.NE.U32.AND P1, PT, R14, RZ, PT ;  /* 0x000000ff0e00720c */ /* 0x000fe40003f25070 */
[----:B--2---:R-:W-:-:S04]  /*43c70*/  IADD3 R48, P3, R48, R5, RZ ;  /* 0x0000000530307210 */ /* 0x004fc80007f7e0ff */
[----:B------:R-:W-:Y:S02]  /*43c80*/  IADD3.X R52, R52, R4, RZ, P3, !PT ;  /* 0x0000000434347210 */ /* 0x000fe40001ffe4ff */
[----:B----4-:R-:W-:-:S03]  /*43c90*/  IADD3 R41, P4, R41, R5, RZ ;  /* 0x0000000529297210 */ /* 0x010fc60007f9e0ff */
[----:B------:R-:W-:Y:S01]  /*43ca0*/  IMAD.MOV.U32 R15, RZ, RZ, R52 ;  /* 0x000000ffff0f7224 */ /* 0x000fe200078e0034 */
[----:B------:R-:W-:Y:S01]  /*43cb0*/  MOV R14, R48 ;  /* 0x00000030000e7202 */ /* 0x000fe20000000f00 */
[----:B------:R1:W-:Y:S01]  /*43cc0*/  STL [R1+0x13bc], R48 ;  /* 0x0013bc3001007387 */ /* 0x0003e20000100800 */
[----:B------:R-:W-:-:S03]  /*43cd0*/  IMAD.X R43, R43, 0x1, R4, P4 ;  /* 0x000000012b2b7824 */ /* 0x000fc600020e0604 */
[----:B------:R-:W-:Y:S04]  /*43ce0*/  STL [R1+0x13b0], R52 ;  /* 0x0013b03401007387 */ /* 0x000fe80000100800 */
[----:B------:R2:W-:Y:S01]  /*43cf0*/  LDGSTS.E [R13+0xf00], desc[UR8][R14.64], P2 ;  /* 0x00f000000e0d7fae */ /* 0x0005e20009121848 */
[----:B------:R-:W-:-:S03]  /*43d00*/  ISETP.GT.AND P2, PT, R0, 0xf, PT ;  /* 0x0000000f0000780c */ /* 0x000fc60003f44270 */
[----:B------:R-:W-:Y:S04]  /*43d10*/  STL [R1+0x1384], R41 ;  /* 0x0013842901007387 */ /* 0x000fe80000100800 */
[----:B------:R4:W-:Y:S01]  /*43d20*/  STL [R1+0x1378], R43 ;  /* 0x0013782b01007387 */ /* 0x0009e20000100800 */
[----:B--2---:R-:W-:Y:S01]  /*43d30*/  MOV R14, R41 ;  /* 0x00000029000e7202 */ /* 0x004fe20000000f00 */
[----:B------:R-:W-:Y:S02]  /*43d40*/  IMAD.MOV.U32 R15, RZ, RZ, R43 ;  /* 0x000000ffff0f7224 */ /* 0x000fe400078e002b */
[----:B-1----:R-:W2:Y:S04]  /*43d50*/  LDL.LU R48, [R1+0x12f0] ;  /* 0x0012f00001307983 */ /* 0x002ea80000300800 */
[----:B----4-:R-:W4:Y:S04]  /*43d60*/  LDL.LU R43, [R1+0x12fc] ;  /* 0x0012fc00012b7983 */ /* 0x010f280000300800 */
[----:B------:R1:W-:Y:S01]  /*43d70*/  LDGSTS.E [R13+0x1600], desc[UR8][R14.64], P1 ;  /* 0x016000000e0d7fae */ /* 0x0003e20008921848 */
[----:B------:R-:W-:-:S03]  /*43d80*/  IADD3 R50, P3, R50, R5, RZ ;  /* 0x0000000532327210 */ /* 0x000fc60007f7e0ff */
[----:B------:R-:W2:Y:S04]  /*43d90*/  LDL.LU R41, [R1+0x12b8] ;  /* 0x0012b80001297983 */ /* 0x000ea80000300800 */
[----:B------:R-:W2:Y:S01]  /*43da0*/  LDL.LU R36, [R1+0x12c4] ;  /* 0x0012c40001247983 */ /* 0x000ea20000300800 */
[----:B-1----:R-:W-:-:S04]  /*43db0*/  SEL R14, RZ, 0x4, !P2 ;  /* 0x00000004ff0e7807 */ /* 0x002fc80005000000 */
[----:B------:R-:W-:Y:S02]  /*43dc0*/  SEL R14, R14, RZ, !P0 ;  /* 0x000000ff0e0e7207 */ /* 0x000fe40004000000 */
[----:B------:R-:W-:Y:S02]  /*43dd0*/  IADD3 R39, P4, R39, R5, RZ ;  /* 0x0000000527277210 */ /* 0x000fe40007f9e0ff */
[----:B------:R-:W-:Y:S02]  /*43de0*/  ISETP.NE.U32.AND P2, PT, R14, RZ, PT ;  /* 0x000000ff0e00720c */ /* 0x000fe40003f45070 */
[----:B------:R-:W-:Y:S01]  /*43df0*/  MOV R14, R50 ;  /* 0x00000032000e7202 */ /* 0x000fe20000000f00 */
[----:B------:R-:W-:Y:S01]  /*43e00*/  STL [R1+0x137c], R50 ;  /* 0x00137c3201007387 */ /* 0x000fe20000100800 */
[----:B---3--:R-:W-:-:S05]  /*43e10*/  IADD3.X R51, R51, R4, RZ, P3, !PT ;  /* 0x0000000433337210 */ /* 0x008fca0001ffe4ff */
[----:B------:R-:W-:Y:S02]  /*43e20*/  IMAD.MOV.U32 R15, RZ, RZ, R51 ;  /* 0x000000ffff0f7224 */ /* 0x000fe400078e0033 */
[----:B------:R-:W-:-:S03]  /*43e30*/  IMAD.X R46, R46, 0x1, R4, P4 ;  /* 0x000000012e2e7824 */ /* 0x000fc600020e0604 */
[----:B------:R1:W-:Y:S01]  /*43e40*/  LDGSTS.E [R13+0x1700], desc[UR8][R14.64], P1 ;  /* 0x017000000e0d7fae */ /* 0x0003e20008921848 */
[----:B------:R-:W-:-:S03]  /*43e50*/  ISETP.GT.AND P1, PT, R0, 0x13, PT ;  /* 0x000000130000780c */ /* 0x000fc60003f24270 */
[----:B------:R-:W-:Y:S01]  /*43e60*/  STL [R1+0x1370], R51 ;  /* 0x0013703301007387 */ /* 0x000fe20000100800 */
[----:B-1----:R-:W-:Y:S01]  /*43e70*/  MOV R14, R39 ;  /* 0x00000027000e7202 */ /* 0x002fe20000000f00 */
[----:B------:R-:W-:Y:S01]  /*43e80*/  IMAD.MOV.U32 R15, RZ, RZ, R46 ;  /* 0x000000ffff0f7224 */ /* 0x000fe200078e002e */
[----:B------:R-:W-:-:S04]  /*43e90*/  IADD3 R44, P3, R44, R5, RZ ;  /* 0x000000052c2c7210 */ /* 0x000fc80007f7e0ff */
        /* <DEDUP_REMOVED lines=8> */
[----:B---3--:R-:W3:Y:S01]  /*43f20*/  LDL.LU R46, [R1+0x12bc] ;  /* 0x0012bc00012e7983 */ /* 0x008ee20000300800 */
        /* <DEDUP_REMOVED lines=17> */
[----:B-1----:R-:W-:-:S02]  /*44040*/  SEL R14, RZ, 0x4, !P2 ;  /* 0x00000004ff0e7807 */ /* 0x002fc40005000000 */
[----:B----4-:R-:W-:-:S04]  /*44050*/  IADD3 R43, P3, R43, R5, RZ ;  /* 0x000000052b2b7210 */ /* 0x010fc80007f7e0ff */
[----:B--2---:R-:W-:Y:S01]  /*44060*/  IADD3.X R48, R48, R4, RZ, P3, !PT ;  /* 0x0000000430307210 */ /* 0x004fe20001ffe4ff */
[----:B------:R1:W-:Y:S01]  /*44070*/  STL [R1+0x12fc], R43 ;  /* 0x0012fc2b01007387 */ /* 0x0003e20000100800 */
[----:B------:R-:W-:Y:S02]  /*44080*/  SEL R14, R14, RZ, !P0 ;  /* 0x000000ff0e0e7207 */ /* 0x000fe40004000000 */
[----:B------:R-:W-:Y:S01]  /*44090*/  IADD3 R36, P4, R36, R5, RZ ;  /* 0x0000000524247210 */ /* 0x000fe20007f9e0ff */
[----:B------:R2:W-:Y:S01]  /*440a0*/  STL [R1+0x12f0], R48 ;  /* 0x0012f03001007387 */ /* 0x0005e20000100800 */
[----:B------:R-:W-:-:S03]  /*440b0*/  ISETP.NE.U32.AND P2, PT, R14, RZ, PT ;  /* 0x000000ff0e00720c */ /* 0x000fc60003f45070 */
[----:B------:R-:W-:Y:S01]  /*440c0*/  STL [R1+0x12c4], R36 ;  /* 0x0012c42401007387 */ /* 0x000fe20000100800 */
[----:B------:R-:W-:Y:S01]  /*440d0*/  IMAD.X R41, R41, 0x1, R4, P4 ;  /* 0x0000000129297824 */ /* 0x000fe200020e0604 */
[----:B------:R-:W-:Y:S02]  /*440e0*/  MOV R14, R43 ;  /* 0x0000002b000e7202 */ /* 0x000fe40000000f00 */
[----:B------:R-:W4:Y:S01]  /*440f0*/  LDL.LU R51, [R1+0x1260] ;  /* 0x0012600001337983 */ /* 0x000f220000300800 */
[----:B------:R-:W-:-:S03]  /*44100*/  IMAD.MOV.U32 R15, RZ, RZ, R48 ;  /* 0x000000ffff0f7224 */ /* 0x000fc600078e0030 */
[----:B------:R2:W-:Y:S04]  /*44110*/  STL [R1+0x12b8], R41 ;  /* 0x0012b82901007387 */ /* 0x0005e80000100800 */
[----:B-1----:R-:W4:Y:S04]  /*44120*/  LDL.LU R43, [R1+0x1238] ;  /* 0x00123800012b7983 */ /* 0x002f280000300800 */
[----:B------:R1:W-:Y:S04]  /*44130*/  LDGSTS.E [R13+0x2700], desc[UR8][R14.64], P1 ;  /* 0x027000000e0d7fae */ /* 0x0003e80008921848 */
[----:B--2---:R-:W2:Y:S01]  /*44140*/  LDL.LU R48, [R1+0x1220] ;  /* 0x0012200001307983 */ /* 0x004ea20000300800 */
[----:B------:R-:W-:Y:S01]  /*44150*/  ISETP.GT.AND P1, PT, R0, 0x1b, PT ;  /* 0x0000001b0000780c */ /* 0x000fe20003f24270 */
[----:B-1----:R-:W-:-:S02]  /*44160*/  IMAD.MOV.U32 R15, RZ, RZ, R41 ;  /* 0x000000ffff0f7224 */ /* 0x002fc400078e0029 */
[----:B------:R-:W2:Y:S01]  /*44170*/  LDL.LU R41, [R1+0x123c] ;  /* 0x00123c0001297983 */ /* 0x000ea20000300800 */
[----:B------:R-:W-:-:S03]  /*44180*/  MOV R14, R36 ;  /* 0x00000024000e7202 */ /* 0x000fc60000000f00 */
[----:B------:R-:W2:Y:S04]  /*44190*/  LDL.LU R49, [R1+0x11f8] ;  /* 0x0011f80001317983 */ /* 0x000ea80000300800 */
[----:B------:R-:W2:Y:S04]  /*441a0*/  LDL.LU R36, [R1+0x1204] ;  /* 0x0012040001247983 */ /* 0x000ea80000300800 */
[----:B------:R1:W-:Y:S02]  /*441b0*/  LDGSTS.E [R13+0x2e00], desc[UR8][R14.64], P2 ;  /* 0x02e000000e0d7fae */ /* 0x0003e40009121848 */
[----:B-1----:R-:W-:-:S04]  /*441c0*/  SEL R14, RZ, 0x4, !P1 ;  /* 0x00000004ff0e7807 */ /* 0x002fc80004800000 */
[----:B------:R-:W-:-:S04]  /*441d0*/  SEL R14, R14, RZ, !P0 ;  /* 0x000000ff0e0e7207 */ /* 0x000fc80004000000 */
[----:B------:R-:W-:Y:S02]  /*441e0*/  ISETP.NE.U32.AND P1, PT, R14, RZ, PT ;  /* 0x000000ff0e00720c */ /* 0x000fe40003f25070 */
[-C--:B---3--:R-:W-:Y:S02]  /*441f0*/  IADD3 R46, P3, R46, R5.reuse, RZ ;  /* 0x000000052e2e7210 */ /* 0x088fe40007f7e0ff */
[----:B------:R-:W-:-:S03]  /*44200*/  IADD3 R39, P4, R39, R5, RZ ;  /* 0x0000000527277210 */ /* 0x000fc60007f9e0ff */
        /* <DEDUP_REMOVED lines=8> */
[----:B-1----:R-:W2:Y:S04]  /*44290*/  LDL.LU R47, [R1+0x11e0] ;  /* 0x0011e000012f7983 */ /* 0x002ea80000300800 */
[----:B------:R-:W2:Y:S04]  /*442a0*/  LDL.LU R46, [R1+0x11fc] ;  /* 0x0011fc00012e7983 */ /* 0x000ea80000300800 */
[----:B------:R1:W-:Y:S02]  /*442b0*/  LDGSTS.E [R13+0x2f00], desc[UR8][R14.64], P2 ;  /* 0x02f000000e0d7fae */ /* 0x0003e40009121848 */
[----:B-1----:R-:W-:Y:S01]  /*442c0*/  IMAD.MOV.U32 R15, RZ, RZ, R44 ;  /* 0x000000ffff0f7224 */ /* 0x002fe200078e002c */
[----:B------:R-:W-:Y:S01]  /*442d0*/  MOV R14, R39 ;  /* 0x00000027000e7202 */ /* 0x000fe20000000f00 */
[----:B---3--:R-:W3:Y:S04]  /*442e0*/  LDL.LU R44, [R1+0x11b8] ;  /* 0x0011b800012c7983 */ /* 0x008ee80000300800 */
[----:B------:R-:W3:Y:S01]  /*442f0*/  LDL.LU R39, [R1+0x11c4] ;  /* 0x0011c40001277983 */ /* 0x000ee20000300800 */
[----:B------:R-:W-:-:S03]  /*44300*/  ISETP.GT.AND P2, PT, R0, 0x1f, PT ;  /* 0x0000001f0000780c */ /* 0x000fc60003f44270 */
[----:B------:R1:W-:Y:S01]  /*44310*/  LDGSTS.E [R13+0x3600], desc[UR8][R14.64], P1 ;  /* 0x036000000e0d7fae */ /* 0x0003e20008921848 */
[-C--:B------:R-:W-:Y:S02]  /*44320*/  IADD3 R50, P3, R50, R5.reuse, RZ ;  /* 0x0000000532327210 */ /* 0x080fe40007f7e0ff */
[----:B------:R-:W-:Y:S02]  /*44330*/  IADD3 R40, P4, R40, R5, RZ ;  /* 0x0000000528287210 */ /* 0x000fe40007f9e0ff */
[----:B-1----:R-:W-:Y:S02]  /*44340*/  SEL R14, RZ, 0x4, !P2 ;  /* 0x00000004ff0e7807 */ /* 0x002fe40005000000 */
[----:B----4-:R-:W-:Y:S02]  /*44350*/  IADD3.X R51, R51, R4, RZ, P3, !PT ;  /* 0x0000000433337210 */ /* 0x010fe40001ffe4ff */
[----:B------:R-:W-:-:S04]  /*44360*/  SEL R14, R14, RZ, !P0 ;  /* 0x000000ff0e0e7207 */ /* 0x000fc80004000000 */
[----:B------:R-:W-:Y:S01]  /*44370*/  ISETP.NE.U32.AND P2, PT, R14, RZ, PT ;  /* 0x000000ff0e00720c */ /* 0x000fe20003f45070 */
[----:B------:R-:W-:Y:S01]  /*44380*/  IMAD.MOV.U32 R15, RZ, RZ, R51 ;  /* 0x000000ffff0f7224 */ /* 0x000fe200078e0033 */
[----:B------:R-:W-:Y:S01]  /*44390*/  MOV R14, R50 ;  /* 0x00000032000e7202 */ /* 0x000fe20000000f00 */
[----:B------:R-:W-:Y:S01]  /*443a0*/  IMAD.X R43, R43, 0x1, R4, P4 ;  /* 0x000000012b2b7824 */ /* 0x000fe200020e0604 */
[----:B------:R-:W-:Y:S04]  /*443b0*/  STL [R1+0x127c], R50 ;  /* 0x00127c3201007387 */ /* 0x000fe80000100800 */
[----:B------:R1:W-:Y:S01]  /*443c0*/  LDGSTS.E [R13+0x3700], desc[UR8][R14.64], P1 ;  /* 0x037000000e0d7fae */ /* 0x0003e20008921848 */
[----:B------:R-:W-:Y:S02]  /*443d0*/  ISETP.GT.AND P1, PT, R0, 0x23, PT ;  /* 0x000000230000780c */ /* 0x000fe40003f24270 */
[----:B--2---:R-:W-:Y:S01]  /*443e0*/  IADD3 R41, P3, R41, R5, RZ ;  /* 0x0000000529297210 */ /* 0x004fe20007f7e0ff */
[----:B------:R-:W-:Y:S03]  /*443f0*/  STL [R1+0x1260], R51 ;  /* 0x0012603301007387 */ /* 0x000fe60000100800 */
[----:B------:R-:W-:-:S02]  /*44400*/  IADD3.X R48, R48, R4, RZ, P3, !PT ;  /* 0x0000000430307210 */ /* 0x000fc40001ffe4ff */
[----:B-1----:R-:W-:Y:S01]  /*44410*/  MOV R14, R40 ;  /* 0x00000028000e7202 */ /* 0x002fe20000000f00 */
[----:B------:R-:W-:Y:S01]  /*44420*/  IMAD.MOV.U32 R15, RZ, RZ, R43 ;  /* 0x000000ffff0f7224 */ /* 0x000fe200078e002b */
[----:B------:R-:W-:Y:S01]  /*44430*/  STL [R1+0x1244], R40 ;  /* 0x0012442801007387 */ /* 0x000fe20000100800 */
[----:B------:R-:W-:-:S03]  /*44440*/  IADD3 R36, P4, R36, R5, RZ ;  /* 0x0000000524247210 */ /* 0x000fc60007f9e0ff */
[----:B------:R1:W-:Y:S04]  /*44450*/  STL [R1+0x1238], R43 ;  /* 0x0012382b01007387 */ /* 0x0003e80000100800 */
[----:B------:R2:W-:Y:S04]  /*44460*/  LDGSTS.E [R13+0x3e00], desc[UR8][R14.64], P2 ;  /* 0x03e000000e0d7fae */ /* 0x0005e80009121848 */
[----:B-1----:R-:W4:Y:S04]  /*44470*/  LDL.LU R43, [R1+0x11bc] ;  /* 0x0011bc00012b7983 */ /* 0x002f280000300800 */
[----:B------:R-:W4:Y:S01]  /*44480*/  LDL.LU R40, [R1+0x1184] ;  /* 0x0011840001287983 */ /* 0x000f220000300800 */
[----:B--2---:R-:W-:-:S03]  /*44490*/  SEL R14, RZ, 0x4, !P1 ;  /* 0x00000004ff0e7807 */ /* 0x004fc60004800000 */
[----:B------:R-:W-:Y:S01]  /*444a0*/  STL [R1+0x123c], R41 ;  /* 0x00123c2901007387 */ /* 0x000fe20000100800 */
[----:B------:R-:W-:-:S03]  /*444b0*/  IMAD.MOV.U32 R15, RZ, RZ, R48 ;  /* 0x000000ffff0f7224 */ /* 0x000fc600078e0030 */
[----:B------:R1:W-:Y:S01]  /*444c0*/  STL [R1+0x1220], R48 ;  /* 0x0012203001007387 */ /* 0x0003e20000100800 */
[----:B------:R-:W-:Y:S01]  /*444d0*/  SEL R14, R14, RZ, !P0 ;  /* 0x000000ff0e0e7207 */ /* 0x000fe20004000000 */
[----:B------:R-:W-:Y:S02]  /*444e0*/  IMAD.X R49, R49, 0x1, R4, P4 ;  /* 0x0000000131317824 */ /* 0x000fe400020e0604 */
        /* <DEDUP_REMOVED lines=11> */
[----:B--2---:R-:W2:Y:S04]  /*445a0*/  LDL.LU R36, [R1+0x1144] ;  /* 0x0011440001247983 */ /* 0x004ea80000300800 */
[----:B------:R1:W-:Y:S02]  /*445b0*/  LDGSTS.E [R13+0x4600], desc[UR8][R14.64], P1 ;  /* 0x046000000e0d7fae */ /* 0x0003e40008921848 */
[----:B-1----:R-:W-:-:S04]  /*445c0*/  SEL R14, RZ, 0x4, !P2 ;  /* 0x00000004ff0e7807 */ /* 0x002fc80005000000 */
[----:B------:R-:W-:-:S04]  /*445d0*/  SEL R14, R14, RZ, !P0 ;  /* 0x000000ff0e0e7207 */ /* 0x000fc80004000000 */
[----:B------:R-:W-:Y:S02]  /*445e0*/  ISETP.NE.U32.AND P2, PT, R14, RZ, PT ;  /* 0x000000ff0e00720c */ /* 0x000fe40003f45070 */
[----:B------:R-:W-:-:S04]  /*445f0*/  IADD3 R46, P3, R46, R5, RZ ;  /* 0x000000052e2e7210 */ /* 0x000fc80007f7e0ff */
[----:B------:R-:W-:Y:S01]  /*44600*/  IADD3.X R47, R47, R4, RZ, P3, !PT ;  /* 0x000000042f2f7210 */ /* 0x000fe20001ffe4ff */
[----:B------:R1:W-:Y:S04]  /*44610*/  STL [R1+0x11fc], R46 ;  /* 0x0011fc2e01007387 */ /* 0x0003e80000100800 */
[----:B------:R1:W-:Y:S01]  /*44620*/  STL [R1+0x11e0], R47 ;  /* 0x0011e02f01007387 */ /* 0x0003e20000100800 */
[----:B------:R-:W-:Y:S02]  /*44630*/  MOV R14, R46 ;  /* 0x0000002e000e7202 */ /* 0x000fe40000000f00 */
[----:B---3--:R-:W-:-:S05]  /*44640*/  IADD3 R39, P4, R39, R5, RZ ;  /* 0x0000000527277210 */ /* 0x008fca0007f9e0ff */
[----:B------:R-:W-:Y:S01]  /*44650*/  STL [R1+0x11c4], R39 ;  /* 0x0011c42701007387 */ /* 0x000fe20000100800 */
[----:B------:R-:W-:-:S03]  /*44660*/  IMAD.X R44, R44, 0x1, R4, P4 ;  /* 0x000000012c2c7824 */ /* 0x000fc600020e0604 */
[----:B------:R-:W3:Y:S01]  /*44670*/  LDL.LU R51, [R1+0x1150] ;  /* 0x0011500001337983 */ /* 0x000ee20000300800 */
[----:B------:R-:W-:-:S03]  /*44680*/  IMAD.MOV.U32 R15, RZ, RZ, R47 ;  /* 0x000000ffff0f7224 */ /* 0x000fc600078e002f */
[----:B------:R1:W-:Y:S04]  /*44690*/  STL [R1+0x11b8], R44 ;  /* 0x0011b82c01007387 */ /* 0x0003e80000100800 */
[----:B-1----:R-:W3:Y:S04]  /*446a0*/  LDL.LU R46, [R1+0x1138] ;  /* 0x00113800012e7983 */ /* 0x002ee80000300800 */
[----:B------:R1:W-:Y:S04]  /*446b0*/  LDGSTS.E [R13+0x4700], desc[UR8][R14.64], P1 ;  /* 0x047000000e0d7fae */ /* 0x0003e80008921848 */
[----:B------:R-:W3:Y:S01]  /*446c0*/  LDL.LU R47, [R1+0x1110] ;  /* 0x00111000012f7983 */ /* 0x000ee20000300800 */
[----:B-1----:R-:W-:Y:S01]  /*446d0*/  IMAD.MOV.U32 R15, RZ, RZ, R44 ;  /* 0x000000ffff0f7224 */ /* 0x002fe200078e002c */
[----:B------:R-:W-:-:S02]  /*446e0*/  MOV R14, R39 ;  /* 0x00000027000e7202 */ /* 0x000fc40000000f00 */
[----:B------:R-:W3:Y:S04]  /*446f0*/  LDL.LU R44, [R1+0x113c] ;  /* 0x00113c00012c7983 */ /* 0x000ee80000300800 */
[----:B------:R-:W3:Y:S04]  /*44700*/  LDL.LU R49, [R1+0x10f8] ;  /* 0x0010f80001317983 */ /* 0x000ee80000300800 */
[----:B------:R-:W3:Y:S01]  /*44710*/  LDL.LU R39, [R1+0x1104] ;  /* 0x0011040001277983 */ /* 0x000ee20000300800 */
[----:B------:R-:W-:-:S03]  /*44720*/  ISETP.GT.AND P1, PT, R0, 0x2b, PT ;  /* 0x0000002b0000780c */ /* 0x000fc60003f24270 */
[----:B------:R1:W-:Y:S02]  /*44730*/  LDGSTS.E [R13+0x4e00], desc[UR8][R14.64], P2 ;  /* 0x04e000000e0d7fae */ /* 0x0003e40009121848 */
[----:B-1----:R-:W-:Y:S02]  /*44740*/  SEL R14, RZ, 0x4, !P1 ;  /* 0x00000004ff0e7807 */ /* 0x002fe40004800000 */
[-C--:B----4-:R-:W-:Y:S02]  /*44750*/  IADD3 R43, P3, R43, R5.reuse, RZ ;  /* 0x000000052b2b7210 */ /* 0x090fe40007f7e0ff */
[----:B------:R-:W-:Y:S02]  /*44760*/  SEL R14, R14, RZ, !P0 ;  /* 0x000000ff0e0e7207 */ /* 0x000fe40004000000 */
[----:B------:R-:W-:Y:S02]  /*44770*/  IADD3 R40, P4, R40, R5, RZ ;  /* 0x0000000528287210 */ /* 0x000fe40007f9e0ff */
[----:B------:R-:W-:-:S02]  /*44780*/  ISETP.NE.U32.AND P1, PT, R14, RZ, PT ;  /* 0x000000ff0e00720c */ /* 0x000fc40003f25070 */
[----:B------:R-:W-:Y:S01]  /*44790*/  MOV R14, R43 ;  /* 0x0000002b000e7202 */ /* 0x000fe20000000f00 */
[----:B------:R-:W-:Y:S01]  /*447a0*/  STL [R1+0x11bc], R43 ;  /* 0x0011bc2b01007387 */ /* 0x000fe20000100800 */
[----:B------:R-:W-:-:S05]  /*447b0*/  IADD3.X R48, R48, R4, RZ, P3, !PT ;  /* 0x0000000430307210 */ /* 0x000fca0001ffe4ff */
[----:B------:R-:W-:Y:S02]  /*447c0*/  IMAD.MOV.U32 R15, RZ, RZ, R48 ;  /* 0x000000ffff0f7224 */ /* 0x000fe400078e0030 */
[----:B------:R-:W-:Y:S01]  /*447d0*/  IMAD.X R41, R41, 0x1, R4, P4 ;  /* 0x0000000129297824 */ /* 0x000fe200020e0604 */
[----:B------:R1:W-:Y:S04]  /*447e0*/  STL [R1+0x11a0], R48 ;  /* 0x0011a03001007387 */ /* 0x0003e80000100800 */
[----:B------:R4:W-:Y:S01]  /*447f0*/  LDGSTS.E [R13+0x4f00], desc[UR8][R14.64], P2 ;  /* 0x04f000000e0d7fae */ /* 0x0009e20009121848 */
[----:B------:R-:W-:-:S03]  /*44800*/  ISETP.GT.AND P2, PT, R0, 0x2f, PT ;  /* 0x0000002f0000780c */ /* 0x000fc60003f44270 */
[----:B------:R-:W-:Y:S04]  /*44810*/  STL [R1+0x1184], R40 ;  /* 0x0011842801007387 */ /* 0x000fe80000100800 */
[----:B------:R2:W-:Y:S01]  /*44820*/  STL [R1+0x1178], R41 ;  /* 0x0011782901007387 */ /* 0x0005e20000100800 */
[----:B----4-:R-:W-:Y:S01]  /*44830*/  MOV R14, R40 ;  /* 0x00000028000e7202 */ /* 0x010fe20000000f00 */
[----:B------:R-:W-:Y:S02]  /*44840*/  IMAD.MOV.U32 R15, RZ, RZ, R41 ;  /* 0x000000ffff0f7224 */ /* 0x000fe400078e0029 */
[----:B-1----:R-:W4:Y:S04]  /*44850*/  LDL.LU R48, [R1+0x10d0] ;  /* 0x0010d00001307983 */ /* 0x002f280000300800 */
[----:B--2---:R-:W2:Y:S01]  /*44860*/  LDL.LU R41, [R1+0x10fc] ;  /* 0x0010fc0001297983 */ /* 0x004ea20000300800 */
[----:B------:R-:W-:-:S03]  /*44870*/  IADD3 R50, P3, R50, R5, RZ ;  /* 0x0000000532327210 */ /* 0x000fc60007f7e0ff */
[----:B------:R1:W-:Y:S04]  /*44880*/  LDGSTS.E [R13+0x5600], desc[UR8][R14.64], P1 ;  /* 0x056000000e0d7fae */ /* 0x0003e80008921848 */
[----:B------:R-:W4:Y:S04]  /*44890*/  LDL.LU R43, [R1+0x10b8] ;  /* 0x0010b800012b7983 */ /* 0x000f280000300800 */
[----:B------:R-:W4:Y:S01]  /*448a0*/  LDL.LU R40, [R1+0x10c4] ;  /* 0x0010c40001287983 */ /* 0x000f220000300800 */
        /* <DEDUP_REMOVED lines=42> */
[----:B--2---:R-:W-:-:S04]  /*44b50*/  IADD3 R41, P3, R41, R5, RZ ;  /* 0x0000000529297210 */ /* 0x004fc80007f7e0ff */
[----:B----4-:R-:W-:Y:S01]  /*44b60*/  IADD3.X R48, R48, R4, RZ, P3, !PT ;  /* 0x0000000430307210 */ /* 0x010fe20001ffe4ff */
[----:B------:R1:W-:Y:S01]  /*44b70*/  STL [R1+0x10fc], R41 ;  /* 0x0010fc2901007387 */ /* 0x0003e20000100800 */
[----:B------:R-:W-:Y:S02]  /*44b80*/  SEL R14, R14, RZ, !P0 ;  /* 0x000000ff0e0e7207 */ /* 0x000fe40004000000 */
[----:B------:R-:W-:Y:S01]  /*44b90*/  IADD3 R40, P4, R40, R5, RZ ;  /* 0x0000000528287210 */ /* 0x000fe20007f9e0ff */
[----:B------:R2:W-:Y:S01]  /*44ba0*/  STL [R1+0x10d0], R48 ;  /* 0x0010d03001007387 */ /* 0x0005e20000100800 */
[----:B------:R-:W-:-:S03]  /*44bb0*/  ISETP.NE.U32.AND P2, PT, R14, RZ, PT ;  /* 0x000000ff0e00720c */ /* 0x000fc60003f45070 */
[----:B------:R4:W-:Y:S01]  /*44bc0*/  STL [R1+0x10c4], R40 ;  /* 0x0010c42801007387 */ /* 0x0009e20000100800 */
[----:B------:R-:W-:Y:S01]  /*44bd0*/  IMAD.X R43, R43, 0x1, R4, P4 ;  /* 0x000000012b2b7824 */ /* 0x000fe200020e0604 */
[----:B------:R-:W-:Y:S02]  /*44be0*/  MOV R14, R41 ;  /* 0x00000029000e7202 */ /* 0x000fe40000000f00 */
[----:B------:R-:W3:Y:S01]  /*44bf0*/  LDL.LU R51, [R1+0x1040] ;  /* 0x0010400001337983 */ /* 0x000ee20000300800 */
[----:B------:R-:W-:-:S03]  /*44c00*/  IMAD.MOV.U32 R15, RZ, RZ, R48 ;  /* 0x000000ffff0f7224 */ /* 0x000fc600078e0030 */
[----:B------:R4:W-:Y:S04]  /*44c10*/  STL [R1+0x10b8], R43 ;  /* 0x0010b82b01007387 */ /* 0x0009e80000100800 */
[----:B-1----:R-:W3:Y:S04]  /*44c20*/  LDL.LU R41, [R1+0x1038] ;  /* 0x0010380001297983 */ /* 0x002ee80000300800 */
[----:B------:R1:W-:Y:S04]  /*44c30*/  LDGSTS.E [R13+0x6700], desc[UR8][R14.64], P1 ;  /* 0x067000000e0d7fae */ /* 0x0003e80008921848 */
[----:B--2---:R-:W2:Y:S01]  /*44c40*/  LDL.LU R48, [R1+0x1000] ;  /* 0x0010000001307983 */ /* 0x004ea20000300800 */
[----:B------:R-:W-:-:S02]  /*44c50*/  ISETP.GT.AND P1, PT, R0, 0x3b, PT ;  /* 0x0000003b0000780c */ /* 0x000fc40003f24270 */
[----:B-1----:R-:W-:Y:S02]  /*44c60*/  MOV R14, R40 ;  /* 0x00000028000e7202 */ /* 0x002fe40000000f00 */
[----:B----4-:R-:W4:Y:S01]  /*44c70*/  LDL.LU R40, [R1+0x103c] ;  /* 0x00103c0001287983 */ /* 0x010f220000300800 */
[----:B------:R-:W-:-:S03]  /*44c80*/  IMAD.MOV.U32 R15, RZ, RZ, R43 ;  /* 0x000000ffff0f7224 */ /* 0x000fc600078e002b */
        /* <DEDUP_REMOVED lines=28> */
[----:B------:R-:W-:Y:S02]  /*44e50*/  IADD3.X R51, R51, R4, RZ, P3, !PT ;  /* 0x0000000433337210 */ /* 0x000fe40001ffe4ff */
        /* <DEDUP_REMOVED lines=8> */
[----:B----4-:R-:W-:Y:S01]  /*44ee0*/  IADD3 R40, P3, R40, R5, RZ ;  /* 0x0000000528287210 */ /* 0x010fe20007f7e0ff */
[----:B------:R-:W-:Y:S03]  /*44ef0*/  STL [R1+0x1040], R51 ;  /* 0x0010403301007387 */ /* 0x000fe60000100800 */
[----:B--2---:R-:W-:-:S02]  /*44f00*/  IADD3.X R48, R48, R4, RZ, P3, !PT ;  /* 0x0000000430307210 */ /* 0x004fc40001ffe4ff */
        /* <DEDUP_REMOVED lines=121> */
[----:B------:R-:W-:Y:S01]  /*456a0*/  STL [R1+0x470], R48 ;  /* 0x0004703001007387 */ /* 0x000fe20000100800 */
[----:B------:R-:W-:Y:S01]  /*456b0*/  ISETP.NE.U32.AND P2, PT, R14, RZ, PT ;  /* 0x000000ff0e00720c */ /* 0x000fe20003f45070 */
[----:B------:R-:W-:Y:S02]  /*456c0*/  IMAD.MOV.U32 R15, RZ, RZ, R48 ;  /* 0x000000ffff0f7224 */ /* 0x000fe400078e0030 */
[----:B------:R-:W-:Y:S01]  /*456d0*/  STL [R1+0x4ac], R39 ;  /* 0x0004ac2701007387 */ /* 0x000fe20000100800 */
[----:B------:R-:W-:Y:S01]  /*456e0*/  IMAD.X R41, R41, 0x1, R4, P4 ;  /* 0x0000000129297824 */ /* 0x000fe200020e0604 */
[----:B------:R-:W-:-:S02]  /*456f0*/  MOV R14, R40 ;  /* 0x00000028000e7202 */ /* 0x000fc40000000f00 */
[----:B------:R-:W2:Y:S04]  /*45700*/  LDL.LU R51, [R1+0x4f0] ;  /* 0x0004f00001337983 */ /* 0x000ea80000300800 */
[----:B------:R4:W-:Y:S04]  /*45710*/  STL [R1+0x4a8], R41 ;  /* 0x0004a82901007387 */ /* 0x0009e80000100800 */
[----:B------:R4:W-:Y:S04]  /*45720*/  LDGSTS.E [R13+0xa700], desc[UR8][R14.64], P1 ;  /* 0x0a7000000e0d7fae */ /* 0x0009e80008921848 */
[----:B-1----:R-:W2:Y:S01]  /*45730*/  LDL.LU R40, [R1+0x528] ;  /* 0x0005280001287983 */ /* 0x002ea20000300800 */
[----:B----4-:R-:W-:Y:S01]  /*45740*/  IMAD.MOV.U32 R15, RZ, RZ, R41 ;  /* 0x000000ffff0f7224 */ /* 0x010fe200078e0029 */
[----:B------:R-:W-:-:S02]  /*45750*/  MOV R14, R39 ;  /* 0x00000027000e7202 */ /* 0x000fc40000000f00 */
[----:B------:R-:W4:Y:S04]  /*45760*/  LDL.LU R41, [R1+0x530] ;  /* 0x0005300001297983 */ /* 0x000f280000300800 */
[----:B------:R-:W4:Y:S01]  /*45770*/  LDL.LU R39, [R1+0x534] ;  /* 0x0005340001277983 */ /* 0x000f220000300800 */
[----:B------:R-:W-:-:S03]  /*45780*/  ISETP.GT.AND P1, PT, R0, 0x5b, PT ;  /* 0x0000005b0000780c */ /* 0x000fc60003f24270 */
[----:B------:R-:W4:Y:S04]  /*45790*/  LDL.LU R49, [R1+0x568] ;  /* 0x0005680001317983 */ /* 0x000f280000300800 */
[----:B------:R-:W4:Y:S04]  /*457a0*/  LDL.LU R48, [R1+0x56c] ;  /* 0x00056c0001307983 */ /* 0x000f280000300800 */
        /* <DEDUP_REMOVED lines=14> */
[----:B-1----:R-:W4:Y:S04]  /*45890*/  LDL.LU R47, [R1+0x570] ;  /* 0x00057000012f7983 */ /* 0x002f280000300800 */
[----:B------:R-:W4:Y:S04]  /*458a0*/  LDL.LU R46, [R1+0x574] ;  /* 0x00057400012e7983 */ /* 0x000f280000300800 */
        /* <DEDUP_REMOVED lines=10> */
[----:B--2---:R-:W-:Y:S02]  /*45950*/  IADD3.X R51, R51, R4, RZ, P3, !PT ;  /* 0x0000000433337210 */ /* 0x004fe40001ffe4ff */
        /* <DEDUP_REMOVED lines=29> */
[----:B------:R1:W-:Y:S04]  /*45b30*/  STL [R1+0x568], R49 ;  /* 0x0005683101007387 */ /* 0x0003e80000100800 */
[----:B------:R-:W4:Y:S04]  /*45b40*/  LDL.LU R39, [R1+0x5e8] ;  /* 0x0005e80001277983 */ /* 0x000f280000300800 */
[----:B------:R2:W-:Y:S01]  /*45b50*/  LDGSTS.E [R13+0xbf00], desc[UR8][R14.64], P2 ;  /* 0x0bf000000e0d7fae */ /* 0x0005e20009121848 */
[----:B------:R-:W-:-:S03]  /*45b60*/  ISETP.GT.AND P2, PT, R0, 0x67, PT ;  /* 0x000000670000780c */ /* 0x000fc60003f44270 */
[----:B------:R-:W4:Y:S01]  /*45b70*/  LDL.LU R50, [R1+0x5f4] ;  /* 0x0005f40001327983 */ /* 0x000f220000300800 */
[----:B--2---:R-:W-:Y:S01]  /*45b80*/  MOV R14, R48 ;  /* 0x00000030000e7202 */ /* 0x004fe20000000f00 */
[----:B------:R-:W-:Y:S02]  /*45b90*/  IMAD.MOV.U32 R15, RZ, RZ, R49 ;  /* 0x000000ffff0f7224 */ /* 0x000fe400078e0031 */
[----:B------:R-:W2:Y:S04]  /*45ba0*/  LDL.LU R48, [R1+0x62c] ;  /* 0x00062c0001307983 */ /* 0x000ea80000300800 */
[----:B------:R1:W-:Y:S02]  /*45bb0*/  LDGSTS.E [R13+0xc600], desc[UR8][R14.64], P1 ;  /* 0x0c6000000e0d7fae */ /* 0x0003e40008921848 */
[----:B-1----:R-:W-:-:S04]  /*45bc0*/  SEL R14, RZ, 0x4, !P2 ;  /* 0x00000004ff0e7807 */ /* 0x002fc80005000000 */
[----:B------:R-:W-:-:S04]  /*45bd0*/  SEL R14, R14, RZ, !P0 ;  /* 0x000000ff0e0e7207 */ /* 0x000fc80004000000 */
[----:B------:R-:W-:Y:S02]  /*45be0*/  ISETP.NE.U32.AND P2, PT, R14, RZ, PT ;  /* 0x000000ff0e00720c */ /* 0x000fe40003f45070 */
[----:B------:R-:W-:-:S04]  /*45bf0*/  IADD3 R46, P3, R46, R5, RZ ;  /* 0x000000052e2e7210 */ /* 0x000fc80007f7e0ff */
[----:B------:R-:W-:Y:S01]  /*45c00*/  IADD3.X R47, R47, R4, RZ, P3, !PT ;  /* 0x000000042f2f7210 */ /* 0x000fe20001ffe4ff */
[----:B------:R1:W-:Y:S04]  /*45c10*/  STL [R1+0x574], R46 ;  /* 0x0005742e01007387 */ /* 0x0003e80000100800 */
[----:B------:R-:W-:Y:S01]  /*45c20*/  STL [R1+0x570], R47 ;  /* 0x0005702f01007387 */ /* 0x000fe20000100800 */
[----:B---3--:R-:W-:-:S05]  /*45c30*/  IADD3 R43, P4, R43, R5, RZ ;  /* 0x000000052b2b7210 */ /* 0x008fca0007f9e0ff */
[----:B------:R3:W-:Y:S01]  /*45c40*/  STL [R1+0x5ac], R43 ;  /* 0x0005ac2b01007387 */ /* 0x0007e20000100800 */
[----:B------:R-:W-:-:S03]  /*45c50*/  IMAD.X R44, R44, 0x1, R4, P4 ;  /* 0x000000012c2c7824 */ /* 0x000fc600020e0604 */
[----:B------:R-:W2:Y:S04]  /*45c60*/  LDL.LU R51, [R1+0x5f0] ;  /* 0x0005f00001337983 */ /* 0x000ea80000300800 */
[----:B------:R3:W-:Y:S01]  /*45c70*/  STL [R1+0x5a8], R44 ;  /* 0x0005a82c01007387 */ /* 0x0007e20000100800 */
[----:B------:R-:W-:-:S03]  /*45c80*/  MOV R14, R46 ;  /* 0x0000002e000e7202 */ /* 0x000fc60000000f00 */
[----:B------:R-:W2:Y:S01]  /*45c90*/  LDL.LU R49, [R1+0x628] ;  /* 0x0006280001317983 */ /* 0x000ea20000300800 */
[----:B------:R-:W-:-:S03]  /*45ca0*/  IMAD.MOV.U32 R15, RZ, RZ, R47 ;  /* 0x000000ffff0f7224 */ /* 0x000fc600078e002f */
[----:B-1----:R-:W2:Y:S04]  /*45cb0*/  LDL.LU R46, [R1+0x630] ;  /* 0x00063000012e7983 */ /* 0x002ea80000300800 */
[----:B------:R1:W-:Y:S02]  /*45cc0*/  LDGSTS.E [R13+0xc700], desc[UR8][R14.64], P1 ;  /* 0x0c7000000e0d7fae */ /* 0x0003e40008921848 */
[----:B-1----:R-:W-:Y:S02]  /*45cd0*/  MOV R14, R43 ;  /* 0x0000002b000e7202 */ /* 0x002fe40000000f00 */
[----:B---3--:R-:W3:Y:S01]  /*45ce0*/  LDL.LU R43, [R1+0x634] ;  /* 0x00063400012b7983 */ /* 0x008ee20000300800 */
[----:B------:R-:W-:-:S03]  /*45cf0*/  IMAD.MOV.U32 R15, RZ, RZ, R44 ;  /* 0x000000ffff0f7224 */ /* 0x000fc600078e002c */
[----:B------:R-:W3:Y:S04]  /*45d00*/  LDL.LU R47, [R1+0x668] ;  /* 0x00066800012f7983 */ /* 0x000ee80000300800 */
[----:B------:R-:W3:Y:S01]  /*45d10*/  LDL.LU R44, [R1+0x66c] ;  /* 0x00066c00012c7983 */ /* 0x000ee20000300800 */
[----:B------:R-:W-:-:S03]  /*45d20*/  ISETP.GT.AND P1, PT, R0, 0x6b, PT ;  /* 0x0000006b0000780c */ /* 0x000fc60003f24270 */
[----:B------:R1:W-:Y:S01]  /*45d30*/  LDGSTS.E [R13+0xce00], desc[UR8][R14.64], P2 ;  /* 0x0ce000000e0d7fae */ /* 0x0003e20009121848 */
[----:B----4-:R-:W-:Y:S02]  /*45d40*/  IADD3 R40, P3, R40, R5, RZ ;  /* 0x0000000528287210 */ /* 0x010fe40007f7e0ff */
[----:B-1----:R-:W-:-:S04]  /*45d50*/  SEL R14, RZ, 0x4, !P1 ;  /* 0x00000004ff0e7807 */ /* 0x002fc80004800000 */
[----:B------:R-:W-:Y:S02]  /*45d60*/  SEL R14, R14, RZ, !P0 ;  /* 0x000000ff0e0e7207 */ /* 0x000fe40004000000 */
[----:B------:R-:W-:Y:S02]  /*45d70*/  IADD3 R36, P4, R36, R5, RZ ;  /* 0x0000000524247210 */ /* 0x000fe40007f9e0ff */
[----:B------:R-:W-:Y:S02]  /*45d80*/  ISETP.NE.U32.AND P1, PT, R14, RZ, PT ;  /* 0x000000ff0e00720c */ /* 0x000fe40003f25070 */
[----:B------:R-:W-:Y:S02]  /*45d90*/  MOV R14, R40 ;  /* 0x00000028000e7202 */ /* 0x000fe40000000f00 */
[----:B------:R-:W-:Y:S01]  /*45da0*/  IADD3.X R41, R41, R4, RZ, P3, !PT ;  /* 0x0000000429297210 */ /* 0x000fe20001ffe4ff */
[----:B------:R-:W-:Y:S04]  /*45db0*/  STL [R1+0x5b4], R40 ;  /* 0x0005b42801007387 */ /* 0x000fe80000100800 */
[----:B------:R-:W-:-:S02]  /*45dc0*/  IMAD.MOV.U32 R15, RZ, RZ, R41 ;  /* 0x000000ffff0f7224 */ /* 0x000fc400078e0029 */
        /* <DEDUP_REMOVED lines=9> */
[----:B------:R-:W4:Y:S01]  /*45e60*/  LDL.LU R40, [R1+0x674] ;  /* 0x0006740001287983 */ /* 0x000f220000300800 */
[----:B------:R-:W-:-:S03]  /*45e70*/  IADD3 R50, P3, R50, R5, RZ ;  /* 0x0000000532327210 */ /* 0x000fc60007f7e0ff */
[----:B------:R1:W-:Y:S04]  /*45e80*/  LDGSTS.E [R13+0xd600], desc[UR8][R14.64], P1 ;  /* 0x0d6000000e0d7fae */ /* 0x0003e80008921848 */
[----:B------:R-:W4:Y:S04]  /*45e90*/  LDL.LU R39, [R1+0x6a8] ;  /* 0x0006a80001277983 */ /* 0x000f280000300800 */
[----:B------:R-:W4:Y:S01]  /*45ea0*/  LDL.LU R36, [R1+0x6ac] ;  /* 0x0006ac0001247983 */ /* 0x000f220000300800 */
[----:B-1----:R-:W-:-:S04]  /*45eb0*/  SEL R14, RZ, 0x4, !P2 ;  /* 0x00000004ff0e7807 */ /* 0x002fc80005000000 */
[----:B------:R-:W-:Y:S02]  /*45ec0*/  SEL R14, R14, RZ, !P0 ;  /* 0x000000ff0e0e7207 */ /* 0x000fe40004000000 */
[----:B--2---:R-:W-:Y:S02]  /*45ed0*/  IADD3 R48, P4, R48, R5, RZ ;  /* 0x0000000530307210 */ /* 0x004fe40007f9e0ff */
[----:B------:R-:W-:Y:S02]  /*45ee0*/  ISETP.NE.U32.AND P2, PT, R14, RZ, PT ;  /* 0x000000ff0e00720c */ /* 0x000fe40003f45070 */
[----:B------:R-:W-:Y:S01]  /*45ef0*/  MOV R14, R50 ;  /* 0x00000032000e7202 */ /* 0x000fe20000000f00 */
[----:B------:R-:W-:Y:S01]  /*45f00*/  STL [R1+0x5f4], R50 ;  /* 0x0005f43201007387 */ /* 0x000fe20000100800 */
[----:B------:R-:W-:-:S05]  /*45f10*/  IADD3.X R51, R51, R4, RZ, P3, !PT ;  /* 0x0000000433337210 */ /* 0x000fca0001ffe4ff */
[----:B------:R-:W-:Y:S02]  /*45f20*/  IMAD.MOV.U32 R15, RZ, RZ, R51 ;  /* 0x000000ffff0f7224 */ /* 0x000fe400078e0033 */
[----:B------:R-:W-:Y:S01]  /*45f30*/  IMAD.X R49, R49, 0x1, R4, P4 ;  /* 0x0000000131317824 */ /* 0x000fe200020e0604 */
[----:B------:R-:W-:Y:S04]  /*45f40*/  STL [R1+0x5f0], R51 ;  /* 0x0005f03301007387 */ /* 0x000fe80000100800 */
[----:B------:R1:W-:Y:S01]  /*45f50*/  LDGSTS.E [R13+0xd700], desc[UR8][R14.64], P1 ;  /* 0x0d7000000e0d7fae */ /* 0x0003e20008921848 */
[----:B------:R-:W-:-:S03]  /*45f60*/  ISETP.GT.AND P1, PT, R0, 0x73, PT ;  /* 0x000000730000780c */ /* 0x000fc60003f24270 */
[----:B------:R-:W-:Y:S04]  /*45f70*/  STL [R1+0x62c], R48 ;  /* 0x00062c3001007387 */ /* 0x000fe80000100800 */
[----:B------:R2:W-:Y:S01]  /*45f80*/  STL [R1+0x628], R49 ;  /* 0x0006283101007387 */ /* 0x0005e20000100800 */
[----:B-1----:R-:W-:Y:S01]  /*45f90*/  MOV R14, R48 ;  /* 0x00000030000e7202 */ /* 0x002fe20000000f00 */
[----:B------:R-:W-:Y:S02]  /*45fa0*/  IMAD.MOV.U32 R15, RZ, RZ, R49 ;  /* 0x000000ffff0f7224 */ /* 0x000fe400078e0031 */
[----:B--2---:R-:W2:Y:S01]  /*45fb0*/  LDL.LU R49, [R1+0x6b0] ;  /* 0x0006b00001317983 */ /* 0x004ea20000300800 */
[----:B---3--:R-:W-:-:S03]  /*45fc0*/  IADD3 R43, P3, R43, R5, RZ ;  /* 0x000000052b2b7210 */ /* 0x008fc60007f7e0ff */
[----:B------:R-:W3:Y:S04]  /*45fd0*/  LDL.LU R48, [R1+0x6b4] ;  /* 0x0006b40001307983 */ /* 0x000ee80000300800 */
[----:B------:R1:W-:Y:S01]  /*45fe0*/  LDGSTS.E [R13+0xde00], desc[UR8][R14.64], P2 ;  /* 0x0de000000e0d7fae */ /* 0x0003e20009121848 */
[----:B------:R-:W-:Y:S02]  /*45ff0*/  IADD3 R44, P4, R44, R5, RZ ;  /* 0x000000052c2c7210 */ /* 0x000fe40007f9e0ff */
[----:B------:R-:W-:Y:S01]  /*46000*/  IADD3.X R46, R46, R4, RZ, P3, !PT ;  /* 0x000000042e2e7210 */ /* 0x000fe20001ffe4ff */
[----:B------:R-:W-:Y:S01]  /*46010*/  STL [R1+0x634], R43 ;  /* 0x0006342b01007387 */ /* 0x000fe20000100800 */
[----:B-1----:R-:W-:-:S04]  /*46020*/  SEL R14, RZ, 0x4, !P1 ;  /* 0x00000004ff0e7807 */ /* 0x002fc80004800000 */
[----:B------:R-:W-:Y:S01]  /*46030*/  SEL R14, R14, RZ, !P0 ;  /* 0x000000ff0e0e7207 */ /* 0x000fe20004000000 */
[----:B------:R-:W-:Y:S01]  /*46040*/  IMAD.X R47, R47, 0x1, R4, P4 ;  /* 0x000000012f2f7824 */ /* 0x000fe200020e0604 */
[----:B------:R1:W-:Y:S01]  /*46050*/  STL [R1+0x630], R46 ;  /* 0x0006302e01007387 */ /* 0x0003e20000100800 */
[----:B------:R-:W-:Y:S01]  /*46060*/  IMAD.MOV.U32 R15, RZ, RZ, R46 ;  /* 0x000000ffff0f7224 */ /* 0x000fe200078e002e */
[----:B------:R-:W-:Y:S02]  /*46070*/  ISETP.NE.U32.AND P1, PT, R14, RZ, PT ;  /* 0x000000ff0e00720c */ /* 0x000fe40003f25070 */
[----:B------:R-:W-:Y:S01]  /*46080*/  MOV R14, R43 ;  /* 0x0000002b000e7202 */ /* 0x000fe20000000f00 */
[----:B------:R-:W-:Y:S04]  /*46090*/  STL [R1+0x66c], R44 ;  /* 0x00066c2c01007387 */ /* 0x000fe80000100800 */
[----:B------:R1:W-:Y:S04]  /*460a0*/  LDGSTS.E [R13+0xdf00], desc[UR8][R14.64], P2 ;  /* 0x0df000000e0d7fae */ /* 0x0003e80009121848 */
[----:B-1----:R-:W2:Y:S04]  /*460b0*/  LDL.LU R46, [R1+0x6ec] ;  /* 0x0006ec00012e7983 */ /* 0x002ea80000300800 */
[----:B------:R1:W-:Y:S04]  /*460c0*/  STL [R1+0x668], R47 ;  /* 0x0006682f01007387 */ /* 0x0003e80000100800 */
[----:B------:R-:W2:Y:S01]  /*460d0*/  LDL.LU R43, [R1+0x6f4] ;  /* 0x0006f400012b7983 */ /* 0x000ea20000300800 */
[----:B------:R-:W-:Y:S01]  /*460e0*/  IMAD.MOV.U32 R15, RZ, RZ, R47 ;  /* 0x000000ffff0f7224 */ /* 0x000fe200078e002f */
[----:B------:R-:W-:-:S02]  /*460f0*/  MOV R14, R44 ;  /* 0x0000002c000e7202 */ /* 0x000fc40000000f00 */
[----:B-1----:R-:W2:Y:S04]  /*46100*/  LDL.LU R47, [R1+0x6e8] ;  /* 0x0006e800012f7983 */ /* 0x002ea80000300800 */
[----:B------:R-:W2:Y:S01]  /*46110*/  LDL.LU R44, [R1+0x6f0] ;  /* 0x0006f000012c7983 */ /* 0x000ea20000300800 */
[----:B------:R-:W-:-:S03]  /*46120*/  ISETP.GT.AND P2, PT, R0, 0x77, PT ;  /* 0x000000770000780c */ /* 0x000fc60003f44270 */
[----:B------:R1:W-:Y:S02]  /*46130*/  LDGSTS.E [R13+0xe600], desc[UR8][R14.64], P1 ;  /* 0x0e6000000e0d7fae */ /* 0x0003e40008921848 */
[----:B-1----:R-:W-:Y:S02]  /*46140*/  SEL R14, RZ, 0x4, !P2 ;  /* 0x00000004ff0e7807 */ /* 0x002fe40005000000 */
[----:B----4-:R-:W-:Y:S02]  /*46150*/  IADD3 R40, P3, R40, R5, RZ ;  /* 0x0000000528287210 */ /* 0x010fe40007f7e0ff */
[----:B------:R-:W-:Y:S02]  /*46160*/  SEL R14, R14, RZ, !P0 ;  /* 0x000000ff0e0e7207 */ /* 0x000fe40004000000 */
[----:B------:R-:W-:Y:S02]  /*46170*/  IADD3.X R41, R41, R4, RZ, P3, !PT ;  /* 0x0000000429297210 */ /* 0x000fe40001ffe4ff */
[----:B------:R-:W-:-:S02]  /*46180*/  ISETP.NE.U32.AND P2, PT, R14, RZ, PT ;  /* 0x000000ff0e00720c */ /* 0x000fc40003f45070 */
[----:B------:R-:W-:Y:S01]  /*46190*/  IADD3 R36, P4, R36, R5, RZ ;  /* 0x0000000524247210 */ /* 0x000fe20007f9e0ff */
[----:B------:R-:W-:Y:S01]  /*461a0*/  IMAD.MOV.U32 R15, RZ, RZ, R41 ;  /* 0x000000ffff0f7224 */ /* 0x000fe200078e0029 */
[----:B------:R-:W-:Y:S01]  /*461b0*/  MOV R14, R40 ;  /* 0x00000028000e7202 */ /* 0x000fe20000000f00 */
[----:B------:R-:W-:Y:S02]  /*461c0*/  STL [R1+0x674], R40 ;  /* 0x0006742801007387 */ /* 0x000fe40000100800 */
[----:B------:R-:W-:Y:S02]  /*461d0*/  IMAD.X R39, R39, 0x1, R4, P4 ;  /* 0x0000000127277824 */ /* 0x000fe400020e0604 */
        /* <DEDUP_REMOVED lines=8> */
[----:B------:R-:W4:Y:S04]  /*46260*/  LDL.LU R40, [R1+0x72c] ;  /* 0x00072c0001287983 */ /* 0x000f280000300800 */
[----:B------:R1:W-:Y:S04]  /*46270*/  LDGSTS.E [R13+0xee00], desc[UR8][R14.64], P2 ;  /* 0x0ee000000e0d7fae */ /* 0x0003e80009121848 */
[----:B------:R-:W4:Y:S04]  /*46280*/  LDL.LU R39, [R1+0x730] ;  /* 0x0007300001277983 */ /* 0x000f280000300800 */
[----:B------:R-:W4:Y:S01]  /*46290*/  LDL.LU R36, [R1+0x734] ;  /* 0x0007340001247983 */ /* 0x000f220000300800 */
[----:B-1----:R-:W-:-:S04]  /*462a0*/  SEL R14, RZ, 0x4, !P1 ;  /* 0x00000004ff0e7807 */ /* 0x002fc80004800000 */
[----:B------:R-:W-:Y:S02]  /*462b0*/  SEL R14, R14, RZ, !P0 ;  /* 0x000000ff0e0e7207 */ /* 0x000fe40004000000 */
[----:B---3--:R-:W-:-:S04]  /*462c0*/  IADD3 R48, P3, R48, R5, RZ ;  /* 0x0000000530307210 */ /* 0x008fc80007f7e0ff */
[----:B--2---:R-:W-:Y:S02]  /*462d0*/  IADD3.X R49, R49, R4, RZ, P3, !PT ;  /* 0x0000000431317210 */ /* 0x004fe40001ffe4ff */
[----:B------:R-:W-:Y:S01]  /*462e0*/  ISETP.NE.U32.AND P3, PT, R14, RZ, PT ;  /* 0x000000ff0e00720c */ /* 0x000fe20003f65070 */
[----:B------:R-:W-:Y:S01]  /*462f0*/  IMAD.MOV.U32 R14, RZ, RZ, R48 ;  /* 0x000000ffff0e7224 */ /* 0x000fe200078e0030 */
[----:B------:R-:W-:-:S05]  /*46300*/  MOV R15, R49 ;  /* 0x00000031000f7202 */ /* 0x000fca0000000f00 */
[----:B------:R1:W-:Y:S04]  /*46310*/  LDGSTS.E [R13+0xef00], desc[UR8][R14.64], P2 ;  /* 0x0ef000000e0d7fae */ /* 0x0003e80009121848 */
[----:B------:R-:W-:Y:S04]  /*46320*/  STL [R1+0x6b4], R48 ;  /* 0x0006b43001007387 */ /* 0x000fe80000100800 */
[----:B------:R-:W-:Y:S01]  /*46330*/  STL [R1+0x6b0], R49 ;  /* 0x0006b03101007387 */ /* 0x000fe20000100800 */
[-C--:B------:R-:W-:Y:S02]  /*46340*/  IADD3 R46, P2, R46, R5.reuse, RZ ;  /* 0x000000052e2e7210 */ /* 0x080fe40007f5e0ff */
[----:B------:R-:W-:-:S03]  /*46350*/  IADD3 R43, P4, R43, R5, RZ ;  /* 0x000000052b2b7210 */ /* 0x000fc60007f9e0ff */
[----:B------:R2:W-:Y:S01]  /*46360*/  STL [R1+0x6ec], R46 ;  /* 0x0006ec2e01007387 */ /* 0x0005e20000100800 */
[----:B------:R-:W-:Y:S01]  /*46370*/  IMAD.X R47, R47, 0x1, R4, P2 ;  /* 0x000000012f2f7824 */ /* 0x000fe200010e0604 */
[----:B------:R-:W-:-:S04]  /*46380*/  IADD3.X R44, R44, R4, RZ, P4, !PT ;  /* 0x000000042c2c7210 */ /* 0x000fc800027fe4ff */
[----:B------:R-:W-:Y:S01]  /*46390*/  STL [R1+0x6e8], R47 ;  /* 0x0006e82f01007387 */ /* 0x000fe20000100800 */
[----:B-1----:R-:W-:-:S03]  /*463a0*/  IMAD.MOV.U32 R14, RZ, RZ, R46 ;  /* 0x000000ffff0e7224 */ /* 0x002fc600078e002e */
[----:B------:R-:W-:Y:S04]  /*463b0*/  STL [R1+0x6f4], R43 ;  /* 0x0006f42b01007387 */ /* 0x000fe80000100800 */
[----:B------:R1:W-:Y:S04]  /*463c0*/  STL [R1+0x6f0], R44 ;  /* 0x0006f02c01007387 */ /* 0x0003e80000100800 */
[----:B--2---:R-:W2:Y:S04]  /*463d0*/  LDL.LU R46, [R1+0x73c] ;  /* 0x00073c00012e7983 */ /* 0x004ea80000300800 */
[----:B------:R-:W3:Y:S04]  /*463e0*/  LDL.LU R51, [R1+0x744] ;  /* 0x0007440001337983 */ /* 0x000ee80000300800 */
[----:B------:R-:W3:Y:S04]  /*463f0*/  LDL.LU R48, [R1+0x738] ;  /* 0x0007380001307983 */ /* 0x000ee80000300800 */
[----:B------:R-:W3:Y:S01]  /*46400*/  LDL.LU R52, [R1+0x740] ;  /* 0x0007400001347983 */ /* 0x000ee20000300800 */
[----:B------:R-:W-:-:S02]  /*46410*/  ISETP.GT.AND P1, PT, R0, 0x7f, PT ;  /* 0x0000007f0000780c */ /* 0x000fc40003f24270 */
[----:B------:R-:W-:Y:S02]  /*46420*/  MOV R15, R47 ;  /* 0x0000002f000f7202 */ /* 0x000fe40000000f00 */
[----:B------:R-:W-:-:S03]  /*46430*/  SEL R0, RZ, 0x4, !P1 ;  /* 0x00000004ff007807 */ /* 0x000fc60004800000 */
[----:B------:R1:W-:Y:S01]  /*46440*/  LDGSTS.E [R13+0xf600], desc[UR8][R14.64], P3 ;  /* 0x0f6000000e0d7fae */ /* 0x0003e20009921848 */
[----:B------:R-:W-:-:S04]  /*46450*/  SEL R0, R0, RZ, !P0 ;  /* 0x000000ff00007207 */ /* 0x000fc80004000000 */
[----:B------:R-:W-:Y:S01]  /*46460*/  ISETP.NE.U32.AND P1, PT, R0, RZ, PT ;  /* 0x000000ff0000720c */ /* 0x000fe20003f25070 */
[----:B------:R-:W-:Y:S02]  /*46470*/  IMAD R0, R37, -0x80, R42 ;  /* 0xffffff8025007824 */ /* 0x000fe400078e022a */
[----:B-1----:R-:W-:Y:S01]  /*46480*/  IMAD.MOV.U32 R14, RZ, RZ, R43 ;  /* 0x000000ffff0e7224 */ /* 0x002fe200078e002b */
[----:B------:R-:W-:Y:S02]  /*46490*/  MOV R15, R44 ;  /* 0x0000002c000f7202 */ /* 0x000fe40000000f00 */
[----:B------:R-:W3:Y:S04]  /*464a0*/  LDL.LU R44, [R1+0x7bc] ;  /* 0x0007bc00012c7983 */ /* 0x000ee80000300800 */
[----:B------:R1:W-:Y:S04]  /*464b0*/  LDGSTS.E [R13+0xf700], desc[UR8][R14.64], P3 ;  /* 0x0f7000000e0d7fae */ /* 0x0003e80009921848 */
[----:B------:R-:W3:Y:S01]  /*464c0*/  LDL.LU R42, [R1+0x7c4] ;  /* 0x0007c400012a7983 */ /* 0x000ee20000300800 */
[----:B----4-:R-:W-:-:S05]  /*464d0*/  IADD3 R40, P4, R40, R5, RZ ;  /* 0x0000000528287210 */ /* 0x010fca0007f9e0ff */
[----:B------:R-:W-:Y:S01]  /*464e0*/  IMAD.X R41, R41, 0x1, R4, P4 ;  /* 0x0000000129297824 */ /* 0x000fe200020e0604 */
[----:B------:R-:W-:Y:S01]  /*464f0*/  STL [R1+0x72c], R40 ;  /* 0x00072c2801007387 */ /* 0x000fe20000100800 */
[----:B-1----:R-:W-:Y:S02]  /*46500*/  LOP3.LUT R14, R45, 0x40, RZ, 0xfc, !PT ;  /* 0x000000402d0e7812 */ /* 0x002fe400078efcff */
[----:B------:R-:W-:Y:S01]  /*46510*/  IADD3 R36, P5, R36, R5, RZ ;  /* 0x0000000524247210 */ /* 0x000fe20007fbe0ff */
[----:B------:R1:W-:Y:S01]  /*46520*/  STL [R1+0x728], R41 ;  /* 0x0007282901007387 */ /* 0x0003e20000100800 */
[----:B------:R-:W-:Y:S02]  /*46530*/  ISETP.GE.AND P3, PT, R14, R0, PT ;  /* 0x000000000e00720c */ /* 0x000fe40003f66270 */
[----:B------:R-:W-:Y:S01]  /*46540*/  IADD3.X R39, R39, R4, RZ, P5, !PT ;  /* 0x0000000427277210 */ /* 0x000fe20002ffe4ff */
[----:B------:R4:W-:Y:S01]  /*46550*/  STL [R1+0x734], R36 ;  /* 0x0007342401007387 */ /* 0x0009e20000100800 */
[----:B------:R-:W-:Y:S01]  /*46560*/  IMAD.MOV.U32 R14, RZ, RZ, R40 ;  /* 0x000000ffff0e7224 */ /* 0x000fe200078e0028 */
[----:B------:R-:W-:-:S02]  /*46570*/  MOV R15, R41 ;  /* 0x00000029000f7202 */ /* 0x000fc40000000f00 */
[----:B------:R-:W3:Y:S04]  /*46580*/  LDL.LU R50, [R1+0x7b8] ;  /* 0x0007b80001327983 */ /* 0x000ee80000300800 */
[----:B------:R4:W-:Y:S04]  /*46590*/  STL [R1+0x730], R39 ;  /* 0x0007302701007387 */ /* 0x0009e80000100800 */
[----:B------:R-:W3:Y:S04]  /*465a0*/  LDL.LU R49, [R1+0x7c0] ;  /* 0x0007c00001317983 */ /* 0x000ee80000300800 */
[----:B------:R4:W-:Y:S01]  /*465b0*/  LDGSTS.E [R13+0xfe00], desc[UR8][R14.64], P1 ;  /* 0x0fe000000e0d7fae */ /* 0x0009e20008921848 */
[----:B------:R-:W-:-:S03]  /*465c0*/  ISETP.GE.AND P2, PT, R45, R0, PT ;  /* 0x000000002d00720c */ /* 0x000fc60003f46270 */
[----:B-1----:R-:W3:Y:S01]  /*465d0*/  LDL.LU R41, [R1+0x838] ;  /* 0x0008380001297983 */ /* 0x002ee20000300800 */
[----:B------:R-:W-:Y:S01]  /*465e0*/  SEL R0, RZ, 0x4, P2 ;  /* 0x00000004ff007807 */ /* 0x000fe20001000000 */
[----:B----4-:R-:W-:Y:S02]  /*465f0*/  IMAD.MOV.U32 R14, RZ, RZ, R36 ;  /* 0x000000ffff0e7224 */ /* 0x010fe400078e0024 */
[----:B------:R-:W4:Y:S01]  /*46600*/  LDL.LU R36, [R1+0x83c] ;  /* 0x00083c0001247983 */ /* 0x000f220000300800 */
[----:B------:R-:W-:-:S03]  /*46610*/  MOV R15, R39 ;  /* 0x00000027000f7202 */ /* 0x000fc60000000f00 */
[----:B------:R-:W4:Y:S04]  /*46620*/  LDL.LU R47, [R1+0x840] ;  /* 0x00084000012f7983 */ /* 0x000f280000300800 */
[----:B------:R-:W4:Y:S01]  /*46630*/  LDL.LU R39, [R1+0x844] ;  /* 0x0008440001277983 */ /* 0x000f220000300800 */
[----:B------:R-:W-:-:S03]  /*46640*/  SEL R0, R0, RZ, !P0 ;  /* 0x000000ff00007207 */ /* 0x000fc60004000000 */
[----:B------:R1:W-:Y:S01]  /*46650*/  LDGSTS.E [R13+0xff00], desc[UR8][R14.64], P1 ;  /* 0x0ff000000e0d7fae */ /* 0x0003e20008921848 */
[----:B------:R-:W-:Y:S02]  /*46660*/  ISETP.NE.U32.AND P1, PT, R0, RZ, PT ;  /* 0x000000ff0000720c */ /* 0x000fe40003f25070 */
[----:B------:R-:W-:Y:S01]  /*46670*/  SEL R0, RZ, 0x4, P3 ;  /* 0x00000004ff007807 */ /* 0x000fe20001800000 */
[----:B------:R-:W4:Y:S04]  /*46680*/  LDL.LU R43, [R1+0x8bc] ;  /* 0x0008bc00012b7983 */ /* 0x000f280000300800 */
[----:B------:R-:W4:Y:S04]  /*46690*/  LDL.LU R40, [R1+0x8c4] ;  /* 0x0008c40001287983 */ /* 0x000f280000300800 */
[----:B------:R-:W0:Y:S01]  /*466a0*/  LDGDEPBAR ;  /* 0x00000000000079af */ /* 0x000e220000000000 */
[----:B--2---:R-:W-:-:S02]  /*466b0*/  IADD3 R46, P2, R46, R2, RZ ;  /* 0x000000022e2e7210 */ /* 0x004fc40007f5e0ff */
[----:B---3--:R-:W-:-:S03]  /*466c0*/  IADD3 R51, P3, R51, R2, RZ ;  /* 0x0000000233337210 */ /* 0x008fc60007f7e0ff */
[----:B------:R-:W-:Y:S01]  /*466d0*/  IMAD.X R48, R48, 0x1, R3, P2 ;  /* 0x0000000130307824 */ /* 0x000fe200010e0603 */
[----:B------:R-:W-:Y:S01]  /*466e0*/  STL [R1+0x73c], R46 ;  /* 0x00073c2e01007387 */ /* 0x000fe20000100800 */
[----:B------:R-:W-:-:S03]  /*466f0*/  IADD3.X R52, R52, R3, RZ, P3, !PT ;  /* 0x0000000334347210 */ /* 0x000fc60001ffe4ff */
[----:B------:R2:W-:Y:S01]  /*46700*/  STL [R1+0x738], R48 ;  /* 0x0007383001007387 */ /* 0x0005e20000100800 */
[----:B-1----:R-:W-:-:S03]  /*46710*/  MOV R15, R48 ;  /* 0x00000030000f7202 */ /* 0x002fc60000000f00 */
[----:B------:R-:W-:Y:S04]  /*46720*/  STL [R1+0x744], R51 ;  /* 0x0007443301007387 */ /* 0x000fe80000100800 */
[----:B------:R-:W-:Y:S04]  /*46730*/  STL [R1+0x740], R52 ;  /* 0x0007403401007387 */ /* 0x000fe80000100800 */
[----:B--2---:R-:W2:Y:S01]  /*46740*/  LDL.LU R48, [R1+0x8b8] ;  /* 0x0008b80001307983 */ /* 0x004ea20000300800 */
[----:B------:R-:W-:-:S03]  /*46750*/  IMAD.MOV.U32 R14, RZ, RZ, R46 ;  /* 0x000000ffff0e7224 */ /* 0x000fc600078e002e */
[----:B------:R-:W3:Y:S01]  /*46760*/  LDL.LU R46, [R1+0x8c0] ;  /* 0x0008c000012e7983 */ /* 0x000ee20000300800 */
[----:B------:R-:W-:-:S03]  /*46770*/  SEL R0, R0, RZ, !P0 ;  /* 0x000000ff00007207 */ /* 0x000fc60004000000 */
[----:B------:R1:W-:Y:S01]  /*46780*/  LDGSTS.E [R6+0x20000], desc[UR8][R14.64], P1 ;  /* 0x200000000e067fae */ /* 0x0003e20008921848 */
[----:B------:R-:W-:Y:S02]  /*46790*/  ISETP.NE.U32.AND P0, PT, R0, RZ, PT ;  /* 0x000000ff0000720c */ /* 0x000fe40003f05070 */
[-C--:B------:R-:W-:Y:S02]  /*467a0*/  IADD3 R44, P2, R44, R2.reuse, RZ ;  /* 0x000000022c2c7210 */ /* 0x080fe40007f5e0ff */
[----:B------:R-:W-:Y:S01]  /*467b0*/  IADD3 R42, P3, R42, R2, RZ ;  /* 0x000000022a2a7210 */ /* 0x000fe20007f7e0ff */
[----:B-1----:R-:W-:Y:S01]  /*467c0*/  IMAD.MOV.U32 R14, RZ, RZ, R51 ;  /* 0x000000ffff0e7224 */ /* 0x002fe200078e0033 */
[----:B------:R-:W-:Y:S01]  /*467d0*/  MOV R15, R52 ;  /* 0x00000034000f7202 */ /* 0x000fe20000000f00 */
[----:B------:R1:W-:Y:S06]  /*467e0*/  STL [R1+0x7bc], R44 ;  /* 0x0007bc2c01007387 */ /* 0x0003ec0000100800 */
[----:B------:R1:W-:Y:S01]  /*467f0*/  LDGSTS.E [R6+0x20100], desc[UR8][R14.64], P0 ;  /* 0x201000000e067fae */ /* 0x0003e20008121848 */
[----:B------:R-:W-:-:S02]  /*46800*/  IMAD.X R50, R50, 0x1, R3, P2 ;  /* 0x0000000132327824 */ /* 0x000fc400010e0603 */
[----:B-1----:R-:W-:-:S03]  /*46810*/  IMAD.MOV.U32 R14, RZ, RZ, R44 ;  /* 0x000000ffff0e7224 */ /* 0x002fc600078e002c */
[----:B------:R-:W-:Y:S01]  /*46820*/  STL [R1+0x7b8], R50 ;  /* 0x0007b83201007387 */ /* 0x000fe20000100800 */
[----:B------:R-:W-:Y:S02]  /*46830*/  MOV R15, R50 ;  /* 0x00000032000f7202 */ /* 0x000fe40000000f00 */
[----:B------:R-:W-:Y:S01]  /*46840*/  IADD3.X R49, R49, R3, RZ, P3, !PT ;  /* 0x0000000331317210 */ /* 0x000fe20001ffe4ff */
[----:B------:R-:W-:Y:S04]  /*46850*/  STL [R1+0x7c4], R42 ;  /* 0x0007c42a01007387 */ /* 0x000fe80000100800 */
[----:B------:R-:W3:Y:S04]  /*46860*/  LDL.LU R44, [R1+0x93c] ;  /* 0x00093c00012c7983 */ /* 0x000ee80000300800 */
[----:B------:R1:W-:Y:S04]  /*46870*/  STL [R1+0x7c0], R49 ;  /* 0x0007c03101007387 */ /* 0x0003e80000100800 */
[----:B------:R1:W-:Y:S04]  /*46880*/  LDGSTS.E [R6+0x21000], desc[UR8][R14.64], P1 ;  /* 0x210000000e067fae */ /* 0x0003e80008921848 */
[----:B------:R-:W3:Y:S01]  /*46890*/  LDL.LU R0, [R1+0x944] ;  /* 0x0009440001007983 */ /* 0x000ee20000300800 */
[----:B----4-:R-:W-:-:S05]  /*468a0*/  IADD3 R36, P2, R36, R2, RZ ;  /* 0x0000000224247210 */ /* 0x010fca0007f5e0ff */
[----:B------:R-:W-:Y:S01]  /*468b0*/  IMAD.X R41, R41, 0x1, R3, P2 ;  /* 0x0000000129297824 */ /* 0x000fe200010e0603 */
[----:B-1----:R-:W-:Y:S01]  /*468c0*/  MOV R15, R49 ;  /* 0x00000031000f7202 */ /* 0x002fe20000000f00 */
[----:B------:R-:W-:Y:S01]  /*468d0*/  IMAD.MOV.U32 R14, RZ, RZ, R42 ;  /* 0x000000ffff0e7224 */ /* 0x000fe200078e002a */
[----:B------:R-:W4:Y:S01]  /*468e0*/  LDL.LU R49, [R1+0x938] ;  /* 0x0009380001317983 */ /* 0x000f220000300800 */
[----:B------:R-:W-:-:S03]  /*468f0*/  IADD3 R39, P3, R39, R2, RZ ;  /* 0x0000000227277210 */ /* 0x000fc60007f7e0ff */
[----:B------:R-:W4:Y:S01]  /*46900*/  LDL.LU R42, [R1+0x940] ;  /* 0x00094000012a7983 */ /* 0x000f220000300800 */
[----:B------:R-:W-:-:S03]  /*46910*/  IADD3.X R47, R47, R3, RZ, P3, !PT ;  /* 0x000000032f2f7210 */ /* 0x000fc60001ffe4ff */
[----:B------:R1:W-:Y:S04]  /*46920*/  LDGSTS.E [R6+0x21100], desc[UR8][R14.64], P0 ;  /* 0x211000000e067fae */ /* 0x0003e80008121848 */
[----:B------:R-:W-:Y:S04]  /*46930*/  STL [R1+0x83c], R36 ;  /* 0x00083c2401007387 */ /* 0x000fe80000100800 */
[----:B------:R1:W-:Y:S02]  /*46940*/  STL [R1+0x838], R41 ;  /* 0x0008382901007387 */ /* 0x0003e40000100800 */
[----:B-1----:R-:W-:Y:S01]  /*46950*/  IMAD.MOV.U32 R14, RZ, RZ, R36 ;  /* 0x000000ffff0e7224 */ /* 0x002fe200078e0024 */
[----:B------:R-:W-:Y:S01]  /*46960*/  MOV R15, R41 ;  /* 0x00000029000f7202 */ /* 0x000fe20000000f00 */
[----:B------:R-:W-:Y:S04]  /*46970*/  STL [R1+0x844], R39 ;  /* 0x0008442701007387 */ /* 0x000fe80000100800 */
[----:B------:R-:W4:Y:S04]  /*46980*/  LDL.LU R41, [R1+0x9bc] ;  /* 0x0009bc0001297983 */ /* 0x000f280000300800 */
[----:B------:R1:W-:Y:S04]  /*46990*/  STL [R1+0x840], R47 ;  /* 0x0008402f01007387 */ /* 0x0003e80000100800 */
[----:B------:R1:W-:Y:S04]  /*469a0*/  LDGSTS.E [R6+0x22000], desc[UR8][R14.64], P1 ;  /* 0x220000000e067fae */ /* 0x0003e80008921848 */
[----:B------:R-:W4:Y:S01]  /*469b0*/  LDL.LU R36, [R1+0x9c4] ;  /* 0x0009c40001247983 */ /* 0x000f220000300800 */
[----:B------:R-:W-:-:S02]  /*469c0*/  IADD3 R43, P2, R43, R2, RZ ;  /* 0x000000022b2b7210 */ /* 0x000fc40007f5e0ff */
[----:B-1----:R-:W-:Y:S02]  /*469d0*/  MOV R15, R47 ;  /* 0x0000002f000f7202 */ /* 0x002fe40000000f00 */
[----:B------:R-:W4:Y:S01]  /*469e0*/  LDL.LU R47, [R1+0x9b8] ;  /* 0x0009b800012f7983 */ /* 0x000f220000300800 */
[----:B------:R-:W-:-:S03]  /*469f0*/  IMAD.MOV.U32 R14, RZ, RZ, R39 ;  /* 0x000000ffff0e7224 */ /* 0x000fc600078e0027 */
[----:B------:R-:W4:Y:S01]  /*46a00*/  LDL.LU R39, [R1+0x9c0] ;  /* 0x0009c00001277983 */ /* 0x000f220000300800 */
[----:B------:R-:W-:-:S03]  /*46a10*/  IADD3 R40, P3, R40, R2, RZ ;  /* 0x0000000228287210 */ /* 0x000fc60007f7e0ff */
[----:B------:R1:W-:Y:S04]  /*46a20*/  STL [R1+0x8bc], R43 ;  /* 0x0008bc2b01007387 */ /* 0x0003e80000100800 */
[----:B------:R1:W-:Y:S02]  /*46a30*/  LDGSTS.E [R6+0x22100], desc[UR8][R14.64], P0 ;  /* 0x221000000e067fae */ /* 0x0003e40008121848 */
[----:B-1----:R-:W-:Y:S02]  /*46a40*/  IMAD.MOV.U32 R14, RZ, RZ, R43 ;  /* 0x000000ffff0e7224 */ /* 0x002fe400078e002b */
[----:B--2---:R-:W-:Y:S01]  /*46a50*/  IMAD.X R48, R48, 0x1, R3, P2 ;  /* 0x0000000130307824 */ /* 0x004fe200010e0603 */
[----:B---3--:R-:W-:-:S04]  /*46a60*/  IADD3.X R46, R46, R3, RZ, P3, !PT ;  /* 0x000000032e2e7210 */ /* 0x008fc80001ffe4ff */
[----:B------:R1:W-:Y:S04]  /*46a70*/  STL [R1+0x8b8], R48 ;  /* 0x0008b83001007387 */ /* 0x0003e80000100800 */
[----:B------:R2:W-:Y:S04]  /*46a80*/  STL [R1+0x8c4], R40 ;  /* 0x0008c42801007387 */ /* 0x0005e80000100800 */
[----:B------:R-:W3:Y:S01]  /*46a90*/  LDL.LU R43, [R1+0xa3c] ;  /* 0x000a3c00012b7983 */ /* 0x000ee20000300800 */
[----:B------:R-:W-:-:S03]  /*46aa0*/  MOV R15, R48 ;  /* 0x00000030000f7202 */ /* 0x000fc60000000f00 */
[----:B------:R2:W-:Y:S04]  /*46ab0*/  STL [R1+0x8c0], R46 ;  /* 0x0008c02e01007387 */ /* 0x0005e80000100800 */
[----:B------:R-:W3:Y:S04]  /*46ac0*/  LDL.LU R50, [R1+0xa44] ;  /* 0x000a440001327983 */ /* 0x000ee80000300800 */
[----:B-1----:R-:W3:Y:S04]  /*46ad0*/  LDL.LU R48, [R1+0xa38] ;  /* 0x000a380001307983 */ /* 0x002ee80000300800 */
[----:B------:R-:W3:Y:S04]  /*46ae0*/  LDL.LU R51, [R1+0xa40] ;  /* 0x000a400001337983 */ /* 0x000ee80000300800 */
[----:B------:R1:W-:Y:S02]  /*46af0*/  LDGSTS.E [R6+0x23000], desc[UR8][R14.64], P1 ;  /* 0x230000000e067fae */ /* 0x0003e40008921848 */
[----:B-1----:R-:W-:Y:S01]  /*46b00*/  IMAD.MOV.U32 R14, RZ, RZ, R40 ;  /* 0x000000ffff0e7224 */ /* 0x002fe200078e0028 */
[----:B------:R-:W-:Y:S01]  /*46b10*/  MOV R15, R46 ;  /* 0x0000002e000f7202 */ /* 0x000fe20000000f00 */
[----:B--2---:R-:W2:Y:S04]  /*46b20*/  LDL.LU R40, [R1+0xabc] ;  /* 0x000abc0001287983 */ /* 0x004ea80000300800 */
[----:B------:R-:W2:Y:S01]  /*46b30*/  LDL.LU R46, [R1+0xac4] ;  /* 0x000ac400012e7983 */ /* 0x000ea20000300800 */
[----:B------:R-:W-:-:S03]  /*46b40*/  IADD3 R44, P2, R44, R2, RZ ;  /* 0x000000022c2c7210 */ /* 0x000fc60007f5e0ff */
[----:B------:R1:W-:Y:S04]  /*46b50*/  LDGSTS.E [R6+0x23100], desc[UR8][R14.64], P0 ;  /* 0x231000000e067fae */ /* 0x0003e80008121848 */
[----:B------:R4:W-:Y:S01]  /*46b60*/  STL [R1+0x93c], R44 ;  /* 0x00093c2c01007387 */ /* 0x0009e20000100800 */
[----:B------:R-:W-:Y:S01]  /*46b70*/  IADD3 R0, P3, R0, R2, RZ ;  /* 0x0000000200007210 */ /* 0x000fe20007f7e0ff */
[----:B-1----:R-:W-:Y:S02]  /*46b80*/  IMAD.MOV.U32 R14, RZ, RZ, R44 ;  /* 0x000000ffff0e7224 */ /* 0x002fe400078e002c */
[----:B----4-:R-:W-:Y:S01]  /*46b90*/  IMAD.X R49, R49, 0x1, R3, P2 ;  /* 0x0000000131317824 */ /* 0x010fe200010e0603 */
[----:B------:R-:W-:-:S04]  /*46ba0*/  IADD3.X R42, R42, R3, RZ, P3, !PT ;  /* 0x000000032a2a7210 */ /* 0x000fc80001ffe4ff */
[----:B------:R1:W-:Y:S01]  /*46bb0*/  STL [R1+0x938], R49 ;  /* 0x0009383101007387 */ /* 0x0003e20000100800 */
[----:B------:R-:W-:-:S03]  /*46bc0*/  MOV R15, R49 ;  /* 0x00000031000f7202 */ /* 0x000fc60000000f00 */
[----:B------:R4:W-:Y:S04]  /*46bd0*/  STL [R1+0x944], R0 ;  /* 0x0009440001007387 */ /* 0x0009e80000100800 */
[----:B------:R-:W2:Y:S04]  /*46be0*/  LDL.LU R44, [R1+0xab8] ;  /* 0x000ab800012c7983 */ /* 0x000ea80000300800 */
[----:B------:R4:W-:Y:S04]  /*46bf0*/  STL [R1+0x940], R42 ;  /* 0x0009402a01007387 */ /* 0x0009e80000100800 */
[----:B-1----:R-:W2:Y:S04]  /*46c00*/  LDL.LU R49, [R1+0xac0] ;  /* 0x000ac00001317983 */ /* 0x002ea80000300800 */
[----:B------:R1:W-:Y:S01]  /*46c10*/  LDGSTS.E [R6+0x24000], desc[UR8][R14.64], P1 ;  /* 0x240000000e067fae */ /* 0x0003e20008921848 */
[----:B------:R-:W-:Y:S01]  /*46c20*/  IADD3 R41, P2, R41, R2, RZ ;  /* 0x0000000229297210 */ /* 0x000fe20007f5e0ff */
[----:B-1----:R-:W-:Y:S01]  /*46c30*/  IMAD.MOV.U32 R14, RZ, RZ, R0 ;  /* 0x000000ffff0e7224 */ /* 0x002fe200078e0000 */
[----:B------:R-:W-:Y:S01]  /*46c40*/  MOV R15, R42 ;  /* 0x0000002a000f7202 */ /* 0x000fe20000000f00 */
[----:B----4-:R-:W4:Y:S01]  /*46c50*/  LDL.LU R0, [R1+0xb3c] ;  /* 0x000b3c0001007983 */ /* 0x010f220000300800 */
[----:B------:R-:W-:-:S03]  /*46c60*/  IADD3 R36, P3, R36, R2, RZ ;  /* 0x0000000224247210 */ /* 0x000fc60007f7e0ff */
[----:B------:R-:W4:Y:S01]  /*46c70*/  LDL.LU R42, [R1+0xb44] ;  /* 0x000b4400012a7983 */ /* 0x000f220000300800 */
[----:B------:R-:W-:-:S03]  /*46c80*/  IMAD.X R47, R47, 0x1, R3, P2 ;  /* 0x000000012f2f7824 */ /* 0x000fc600010e0603 */
[----:B------:R1:W-:Y:S01]  /*46c90*/  STL [R1+0x9bc], R41 ;  /* 0x0009bc2901007387 */ /* 0x0003e20000100800 */
[----:B------:R-:W-:-:S03]  /*46ca0*/  IADD3.X R39, R39, R3, RZ, P3, !PT ;  /* 0x0000000327277210 */ /* 0x000fc60001ffe4ff */
[----:B------:R1:W-:Y:S04]  /*46cb0*/  LDGSTS.E [R6+0x24100], desc[UR8][R14.64], P0 ;  /* 0x241000000e067fae */ /* 0x0003e80008121848 */
[----:B------:R1:W-:Y:S04]  /*46cc0*/  STL [R1+0x9b8], R47 ;  /* 0x0009b82f01007387 */ /* 0x0003e80000100800 */
[----:B------:R1:W-:Y:S02]  /*46cd0*/  STL [R1+0x9c4], R36 ;  /* 0x0009c42401007387 */ /* 0x0003e40000100800 */
[----:B-1----:R-:W-:-:S02]  /*46ce0*/  IMAD.MOV.U32 R14, RZ, RZ, R41 ;  /* 0x000000ffff0e7224 */ /* 0x002fc400078e0029 */
[----:B------:R-:W4:Y:S01]  /*46cf0*/  LDL.LU R41, [R1+0xb38] ;  /* 0x000b380001297983 */ /* 0x000f220000300800 */
[----:B------:R-:W-:-:S03]  /*46d00*/  MOV R15, R47 ;  /* 0x0000002f000f7202 */ /* 0x000fc60000000f00 */
[----:B------:R1:W-:Y:S04]  /*46d10*/  STL [R1+0x9c0], R39 ;  /* 0x0009c02701007387 */ /* 0x0003e80000100800 */
[----:B------:R-:W4:Y:S04]  /*46d20*/  LDL.LU R47, [R1+0xb40] ;  /* 0x000b4000012f7983 */ /* 0x000f280000300800 */
[----:B------:R1:W-:Y:S02]  /*46d30*/  LDGSTS.E [R6+0x25000], desc[UR8][R14.64], P1 ;  /* 0x250000000e067fae */ /* 0x0003e40008921848 */
[----:B-1----:R-:W-:Y:S01]  /*46d40*/  IMAD.MOV.U32 R14, RZ, RZ, R36 ;  /* 0x000000ffff0e7224 */ /* 0x002fe200078e0024 */
[----:B------:R-:W-:Y:S01]  /*46d50*/  MOV R15, R39 ;  /* 0x00000027000f7202 */ /* 0x000fe20000000f00 */
[----:B------:R-:W4:Y:S04]  /*46d60*/  LDL.LU R36, [R1+0xbbc] ;  /* 0x000bbc0001247983 */ /* 0x000f280000300800 */
[----:B------:R-:W4:Y:S04]  /*46d70*/  LDL.LU R39, [R1+0xbc4] ;  /* 0x000bc40001277983 */ /* 0x000f280000300800 */
[----:B------:R1:W-:Y:S01]  /*46d80*/  LDGSTS.E [R6+0x25100], desc[UR8][R14.64], P0 ;  /* 0x251000000e067fae */ /* 0x0003e20008121848 */
[----:B---3--:R-:W-:-:S05]  /*46d90*/  IADD3 R43, P2, R43, R2, RZ ;  /* 0x000000022b2b7210 */ /* 0x008fca0007f5e0ff */
[----:B------:R-:W-:Y:S01]  /*46da0*/  STL [R1+0xa3c], R43 ;  /* 0x000a3c2b01007387 */ /* 0x000fe20000100800 */
[----:B------:R-:W-:Y:S01]  /*46db0*/  IADD3 R50, P3, R50, R2, RZ ;  /* 0x0000000232327210 */ /* 0x000fe20007f7e0ff */
[----:B------:R-:W-:-:S03]  /*46dc0*/  IMAD.X R48, R48, 0x1, R3, P2 ;  /* 0x0000000130307824 */ /* 0x000fc600010e0603 */
[----:B------:R-:W-:Y:S02]  /*46dd0*/  IADD3.X R51, R51, R3, RZ, P3, !PT ;  /* 0x0000000333337210 */ /* 0x000fe40001ffe4ff */
[----:B------:R3:W-:Y:S01]  /*46de0*/  STL [R1+0xa38], R48 ;  /* 0x000a383001007387 */ /* 0x0007e20000100800 */
[----:B-1----:R-:W-:-:S03]  /*46df0*/  MOV R15, R48 ;  /* 0x00000030000f7202 */ /* 0x002fc60000000f00 */
[----:B------:R-:W-:Y:S01]  /*46e00*/  STL [R1+0xa44], R50 ;  /* 0x000a443201007387 */ /* 0x000fe20000100800 */
[----:B------:R-:W-:-:S03]  /*46e10*/  IMAD.MOV.U32 R14, RZ, RZ, R43 ;  /* 0x000000ffff0e7224 */ /* 0x000fc600078e002b */
[----:B---3--:R-:W3:Y:S04]  /*46e20*/  LDL.LU R48, [R1+0xbb8] ;  /* 0x000bb80001307983 */ /* 0x008ee80000300800 */
[----:B------:R-:W-:Y:S04]  /*46e30*/  STL [R1+0xa40], R51 ;  /* 0x000a403301007387 */ /* 0x000fe80000100800 */
[----:B------:R-:W3:Y:S01]  /*46e40*/  LDL.LU R43, [R1+0xbc0] ;  /* 0x000bc000012b7983 */ /* 0x000ee20000300800 */
[----:B--2---:R-:W-:-:S03]  /*46e50*/  IADD3 R40, P2, R40, R2, RZ ;  /* 0x0000000228287210 */ /* 0x004fc60007f5e0ff */
[----:B------:R1:W-:Y:S01]  /*46e60*/  LDGSTS.E [R6+0x26000], desc[UR8][R14.64], P1 ;  /* 0x260000000e067fae */ /* 0x0003e20008921848 */
[----:B------:R-:W-:-:S03]  /*46e70*/  IADD3 R46, P3, R46, R2, RZ ;  /* 0x000000022e2e7210 */ /* 0x000fc60007f7e0ff */
[----:B------:R-:W-:Y:S01]  /*46e80*/  STL [R1+0xabc], R40 ;  /* 0x000abc2801007387 */ /* 0x000fe20000100800 */
[----:B-1----:R-:W-:Y:S01]  /*46e90*/  IMAD.MOV.U32 R14, RZ, RZ, R50 ;  /* 0x000000ffff0e7224 */ /* 0x002fe200078e0032 */
[----:B------:R-:W-:-:S05]  /*46ea0*/  MOV R15, R51 ;  /* 0x00000033000f7202 */ /* 0x000fca0000000f00 */
[----:B------:R1:W-:Y:S02]  /*46eb0*/  LDGSTS.E [R6+0x26100], desc[UR8][R14.64], P0 ;  /* 0x261000000e067fae */ /* 0x0003e40008121848 */
[----:B-1----:R-:W-:Y:S02]  /*46ec0*/  IMAD.MOV.U32 R14, RZ, RZ, R40 ;  /* 0x000000ffff0e7224 */ /* 0x002fe400078e0028 */
[----:B------:R-:W-:-:S05]  /*46ed0*/  IMAD.X R44, R44, 0x1, R3, P2 ;  /* 0x000000012c2c7824 */ /* 0x000fca00010e0603 */
[----:B------:R1:W-:Y:S01]  /*46ee0*/  STL [R1+0xab8], R44 ;  /* 0x000ab82c01007387 */ /* 0x0003e20000100800 */
[----:B------:R-:W-:Y:S02]  /*46ef0*/  MOV R15, R44 ;  /* 0x0000002c000f7202 */ /* 0x000fe40000000f00 */
[----:B------:R-:W-:Y:S01]  /*46f00*/  IADD3.X R49, R49, R3, RZ, P3, !PT ;  /* 0x0000000331317210 */ /* 0x000fe20001ffe4ff */
[----:B------:R-:W-:Y:S04]  /*46f10*/  STL [R1+0xac4], R46 ;  /* 0x000ac42e01007387 */ /* 0x000fe80000100800 */
[----:B------:R2:W-:Y:S04]  /*46f20*/  LDGSTS.E [R6+0x27000], desc[UR8][R14.64], P1 ;  /* 0x270000000e067fae */ /* 0x0005e80008921848 */
[----:B-1----:R-:W3:Y:S04]  /*46f30*/  LDL.LU R44, [R1+0xc3c] ;  /* 0x000c3c00012c7983 */ /* 0x002ee80000300800 */
[----:B------:R1:W-:Y:S04]  /*46f40*/  STL [R1+0xac0], R49 ;  /* 0x000ac03101007387 */ /* 0x0003e80000100800 */
[----:B------:R-:W3:Y:S01]  /*46f50*/  LDL.LU R40, [R1+0xc44] ;  /* 0x000c440001287983 */ /* 0x000ee20000300800 */
[----:B----4-:R-:W-:Y:S01]  /*46f60*/  IADD3 R0, P2, R0, R2, RZ ;  /* 0x0000000200007210 */ /* 0x010fe20007f5e0ff */
[----:B--2---:R-:W-:Y:S01]  /*46f70*/  IMAD.MOV.U32 R14, RZ, RZ, R46 ;  /* 0x000000ffff0e7224 */ /* 0x004fe200078e002e */
[----:B------:R-:W-:-:S02]  /*46f80*/  MOV R15, R49 ;  /* 0x00000031000f7202 */ /* 0x000fc40000000f00 */
[----:B-1----:R-:W2:Y:S01]  /*46f90*/  LDL.LU R49, [R1+0xc38] ;  /* 0x000c380001317983 */ /* 0x002ea20000300800 */
[----:B------:R-:W-:-:S03]  /*46fa0*/  IADD3 R42, P3, R42, R2, RZ ;  /* 0x000000022a2a7210 */ /* 0x000fc60007f7e0ff */
[----:B------:R-:W4:Y:S04]  /*46fb0*/  LDL.LU R46, [R1+0xc40] ;  /* 0x000c4000012e7983 */ /* 0x000f280000300800 */
[----:B------:R1:W-:Y:S04]  /*46fc0*/  LDGSTS.E [R6+0x27100], desc[UR8][R14.64], P0 ;  /* 0x271000000e067fae */ /* 0x0003e80008121848 */
[----:B------:R-:W-:Y:S01]  /*46fd0*/  STL [R1+0xb3c], R0 ;  /* 0x000b3c0001007387 */ /* 0x000fe20000100800 */
[----:B------:R-:W-:Y:S02]  /*46fe0*/  IMAD.X R41, R41, 0x1, R3, P2 ;  /* 0x0000000129297824 */ /* 0x000fe400010e0603 */
[----:B-1----:R-:W-:-:S03]  /*46ff0*/  IMAD.MOV.U32 R14, RZ, RZ, R0 ;  /* 0x000000ffff0e7224 */ /* 0x002fc600078e0000 */
[----:B------:R1:W-:Y:S01]  /*47000*/  STL [R1+0xb38], R41 ;  /* 0x000b382901007387 */ /* 0x0003e20000100800 */
[----:B------:R-:W-:Y:S02]  /*47010*/  MOV R15, R41 ;  /* 0x00000029000f7202 */ /* 0x000fe40000000f00 */
[----:B------:R-:W-:Y:S01]  /*47020*/  IADD3.X R47, R47, R3, RZ, P3, !PT ;  /* 0x000000032f2f7210 */ /* 0x000fe20001ffe4ff */
[----:B------:R-:W-:Y:S04]  /*47030*/  STL [R1+0xb44], R42 ;  /* 0x000b442a01007387 */ /* 0x000fe80000100800 */
[----:B------:R1:W-:Y:S04]  /*47040*/  LDGSTS.E [R6+0x28000], desc[UR8][R14.64], P1 ;  /* 0x280000000e067fae */ /* 0x0003e80008921848 */
[----:B-1----:R-:W4:Y:S04]  /*47050*/  LDL.LU R41, [R1+0xcbc] ;  /* 0x000cbc0001297983 */ /* 0x002f280000300800 */
[----:B------:R1:W-:Y:S04]  /*47060*/  STL [R1+0xb40], R47 ;  /* 0x000b402f01007387 */ /* 0x0003e80000100800 */
[----:B------:R-:W4:Y:S01]  /*47070*/  LDL.LU R0, [R1+0xcc4] ;  /* 0x000cc40001007983 */ /* 0x000f220000300800 */
[----:B------:R-:W-:-:S03]  /*47080*/  MOV R15, R47 ;  /* 0x0000002f000f7202 */ /* 0x000fc60000000f00 */
[----:B-1----:R-:W4:Y:S01]  /*47090*/  LDL.LU R47, [R1+0xcb8] ;  /* 0x000cb800012f7983 */ /* 0x002f220000300800 */
[-C--:B------:R-:W-:Y:S01]  /*470a0*/  IADD3 R36, P2, R36, R2.reuse, RZ ;  /* 0x0000000224247210 */ /* 0x080fe20007f5e0ff */
[----:B------:R-:W-:Y:S02]  /*470b0*/  IMAD.MOV.U32 R14, RZ, RZ, R42 ;  /* 0x000000ffff0e7224 */ /* 0x000fe400078e002a */
[----:B------:R-:W4:Y:S01]  /*470c0*/  LDL.LU R42, [R1+0xcc0] ;  /* 0x000cc000012a7983 */ /* 0x000f220000300800 */
[----:B------:R-:W-:-:S03]  /*470d0*/  IADD3 R39, P3, R39, R2, RZ ;  /* 0x0000000227277210 */ /* 0x000fc60007f7e0ff */
[----:B------:R1:W-:Y:S04]  /*470e0*/  LDGSTS.E [R6+0x28100], desc[UR8][R14.64], P0 ;  /* 0x281000000e067fae */ /* 0x0003e80008121848 */
[----:B------:R3:W-:Y:S01]  /*470f0*/  STL [R1+0xbbc], R36 ;  /* 0x000bbc2401007387 */ /* 0x0007e20000100800 */
[----:B-1----:R-:W-:Y:S02]  /*47100*/  IMAD.MOV.U32 R14, RZ, RZ, R36 ;  /* 0x000000ffff0e7224 */ /* 0x002fe400078e0024 */
[----:B---3--:R-:W-:-:S05]  /*47110*/  IMAD.X R48, R48, 0x1, R3, P2 ;  /* 0x0000000130307824 */ /* 0x008fca00010e0603 */
        /* <DEDUP_REMOVED lines=8> */
[----:B-1----:R-:W-:-:S03]  /*471a0*/  MOV R15, R43 ;  /* 0x0000002b000f7202 */ /* 0x002fc60000000f00 */
[----:B------:R-:W3:Y:S04]  /*471b0*/  LDL.LU R43, [R1+0xd38] ;  /* 0x000d3800012b7983 */ /* 0x000ee80000300800 */
[----:B------:R-:W3:Y:S01]  /*471c0*/  LDL.LU R51, [R1+0xd40] ;  /* 0x000d400001337983 */ /* 0x000ee20000300800 */
[----:B------:R-:W-:-:S03]  /*471d0*/  IMAD.MOV.U32 R14, RZ, RZ, R39 ;  /* 0x000000ffff0e7224 */ /* 0x000fc600078e0027 */
[----:B------:R-:W3:Y:S04]  /*471e0*/  LDL.LU R39, [R1+0xdbc] ;  /* 0x000dbc0001277983 */ /* 0x000ee80000300800 */
[----:B------:R-:W3:Y:S04]  /*471f0*/  LDL.LU R48, [R1+0xdc4] ;  /* 0x000dc40001307983 */ /* 0x000ee80000300800 */
[----:B------:R1:W-:Y:S01]  /*47200*/  LDGSTS.E [R6+0x29100], desc[UR8][R14.64], P0 ;  /* 0x291000000e067fae */ /* 0x0003e20008121848 */
[----:B------:R-:W-:-:S05]  /*47210*/  IADD3 R44, P2, R44, R2, RZ ;  /* 0x000000022c2c7210 */ /* 0x000fca0007f5e0ff */
[----:B------:R4:W-:Y:S01]  /*47220*/  STL [R1+0xc3c], R44 ;  /* 0x000c3c2c01007387 */ /* 0x0009e20000100800 */
[----:B------:R-:W-:Y:S01]  /*47230*/  IADD3 R40, P3, R40, R2, RZ ;  /* 0x0000000228287210 */ /* 0x000fe20007f7e0ff */
[----:B--2---:R-:W-:Y:S02]  /*47240*/  IMAD.X R49, R49, 0x1, R3, P2 ;  /* 0x0000000131317824 */ /* 0x004fe400010e0603 */
[----:B-1----:R-:W-:Y:S01]  /*47250*/  IMAD.MOV.U32 R14, RZ, RZ, R44 ;  /* 0x000000ffff0e7224 */ /* 0x002fe200078e002c */
[----:B----4-:R-:W-:Y:S02]  /*47260*/  IADD3.X R46, R46, R3, RZ, P3, !PT ;  /* 0x000000032e2e7210 */ /* 0x010fe40001ffe4ff */
[----:B------:R1:W-:Y:S01]  /*47270*/  STL [R1+0xc38], R49 ;  /* 0x000c383101007387 */ /* 0x0003e20000100800 */
[----:B------:R-:W-:-:S03]  /*47280*/  MOV R15, R49 ;  /* 0x00000031000f7202 */ /* 0x000fc60000000f00 */
[----:B------:R-:W-:Y:S04]  /*47290*/  STL [R1+0xc44], R40 ;  /* 0x000c442801007387 */ /* 0x000fe80000100800 */
[----:B------:R-:W2:Y:S04]  /*472a0*/  LDL.LU R44, [R1+0xdb8] ;  /* 0x000db800012c7983 */ /* 0x000ea80000300800 */
[----:B------:R4:W-:Y:S04]  /*472b0*/  STL [R1+0xc40], R46 ;  /* 0x000c402e01007387 */ /* 0x0009e80000100800 */
[----:B-1----:R-:W2:Y:S04]  /*472c0*/  LDL.LU R49, [R1+0xdc0] ;  /* 0x000dc00001317983 */ /* 0x002ea80000300800 */
[----:B------:R1:W-:Y:S01]  /*472d0*/  LDGSTS.E [R6+0x2a000], desc[UR8][R14.64], P1 ;  /* 0x2a0000000e067fae */ /* 0x0003e20008921848 */
[----:B------:R-:W-:Y:S01]  /*472e0*/  IADD3 R41, P2, R41, R2, RZ ;  /* 0x0000000229297210 */ /* 0x000fe20007f5e0ff */
[----:B-1----:R-:W-:Y:S01]  /*472f0*/  IMAD.MOV.U32 R14, RZ, RZ, R40 ;  /* 0x000000ffff0e7224 */ /* 0x002fe200078e0028 */
[----:B------:R-:W-:-:S02]  /*47300*/  MOV R15, R46 ;  /* 0x0000002e000f7202 */ /* 0x000fc40000000f00 */
[----:B----4-:R-:W4:Y:S01]  /*47310*/  LDL.LU R46, [R1+0xe3c] ;  /* 0x000e3c00012e7983 */ /* 0x010f220000300800 */
[----:B------:R-:W-:-:S03]  /*47320*/  IADD3 R0, P3, R0, R2, RZ ;  /* 0x0000000200007210 */ /* 0x000fc60007f7e0ff */
[----:B------:R-:W4:Y:S01]  /*47330*/  LDL.LU R40, [R1+0xe44] ;  /* 0x000e440001287983 */ /* 0x000f220000300800 */
[----:B------:R-:W-:-:S03]  /*47340*/  IMAD.X R47, R47, 0x1, R3, P2 ;  /* 0x000000012f2f7824 */ /* 0x000fc600010e0603 */
[----:B------:R-:W-:Y:S01]  /*47350*/  STL [R1+0xcbc], R41 ;  /* 0x000cbc2901007387 */ /* 0x000fe20000100800 */
[----:B------:R-:W-:-:S03]  /*47360*/  IADD3.X R42, R42, R3, RZ, P3, !PT ;  /* 0x000000032a2a7210 */ /* 0x000fc60001ffe4ff */
[----:B------:R1:W-:Y:S04]  /*47370*/  LDGSTS.E [R6+0x2a100], desc[UR8][R14.64], P0 ;  /* 0x2a1000000e067fae */ /* 0x0003e80008121848 */
[----:B------:R1:W-:Y:S04]  /*47380*/  STL [R1+0xcb8], R47 ;  /* 0x000cb82f01007387 */ /* 0x0003e80000100800 */
[----:B------:R-:W-:Y:S01]  /*47390*/  STL [R1+0xcc4], R0 ;  /* 0x000cc40001007387 */ /* 0x000fe20000100800 */
[----:B-1----:R-:W-:-:S03]  /*473a0*/  MOV R15, R47 ;  /* 0x0000002f000f7202 */ /* 0x002fc60000000f00 */
[----:B------:R-:W4:Y:S01]  /*473b0*/  LDL.LU R47, [R1+0xe38] ;  /* 0x000e3800012f7983 */ /* 0x000f220000300800 */
[----:B------:R-:W-:-:S03]  /*473c0*/  IMAD.MOV.U32 R14, RZ, RZ, R41 ;  /* 0x000000ffff0e7224 */ /* 0x000fc600078e0029 */
[----:B------:R1:W-:Y:S04]  /*473d0*/  STL [R1+0xcc0], R42 ;  /* 0x000cc02a01007387 */ /* 0x0003e80000100800 */
[----:B------:R-:W4:Y:S04]  /*473e0*/  LDL.LU R41, [R1+0xe40] ;  /* 0x000e400001297983 */ /* 0x000f280000300800 */
[----:B------:R1:W-:Y:S02]  /*473f0*/  LDGSTS.E [R6+0x2b000], desc[UR8][R14.64], P1 ;  /* 0x2b0000000e067fae */ /* 0x0003e40008921848 */
[----:B-1----:R-:W-:Y:S01]  /*47400*/  IMAD.MOV.U32 R14, RZ, RZ, R0 ;  /* 0x000000ffff0e7224 */ /* 0x002fe200078e0000 */
[----:B------:R-:W-:-:S02]  /*47410*/  MOV R15, R42 ;  /* 0x0000002a000f7202 */ /* 0x000fc40000000f00 */
[----:B------:R-:W4:Y:S04]  /*47420*/  LDL.LU R42, [R1+0xebc] ;  /* 0x000ebc00012a7983 */ /* 0x000f280000300800 */
[----:B------:R-:W4:Y:S04]  /*47430*/  LDL.LU R0, [R1+0xec4] ;  /* 0x000ec40001007983 */ /* 0x000f280000300800 */
[----:B------:R1:W-:Y:S01]  /*47440*/  LDGSTS.E [R6+0x2b100], desc[UR8][R14.64], P0 ;  /* 0x2b1000000e067fae */ /* 0x0003e20008121848 */
[----:B---3--:R-:W-:-:S05]  /*47450*/  IADD3 R36, P2, R36, R2, RZ ;  /* 0x0000000224247210 */ /* 0x008fca0007f5e0ff */
[----:B------:R-:W-:Y:S01]  /*47460*/  STL [R1+0xd3c], R36 ;  /* 0x000d3c2401007387 */ /* 0x000fe20000100800 */
[----:B------:R-:W-:Y:S01]  /*47470*/  IADD3 R50, P3, R50, R2, RZ ;  /* 0x0000000232327210 */ /* 0x000fe20007f7e0ff */
[----:B-1----:R-:W-:Y:S02]  /*47480*/  IMAD.MOV.U32 R14, RZ, RZ, R36 ;  /* 0x000000ffff0e7224 */ /* 0x002fe400078e0024 */
[----:B------:R-:W-:Y:S01]  /*47490*/  IMAD.X R43, R43, 0x1, R3, P2 ;  /* 0x000000012b2b7824 */ /* 0x000fe200010e0603 */
[----:B------:R-:W-:-:S04]  /*474a0*/  IADD3.X R51, R51, R3, RZ, P3, !PT ;  /* 0x0000000333337210 */ /* 0x000fc80001ffe4ff */
[----:B------:R1:W-:Y:S01]  /*474b0*/  STL [R1+0xd38], R43 ;  /* 0x000d382b01007387 */ /* 0x0003e20000100800 */
[----:B------:R-:W-:-:S03]  /*474c0*/  MOV R15, R43 ;  /* 0x0000002b000f7202 */ /* 0x000fc60000000f00 */
[----:B------:R-:W-:Y:S01]  /*474d0*/  STL [R1+0xd44], R50 ;  /* 0x000d443201007387 */ /* 0x000fe20000100800 */
[-C--:B------:R-:W-:Y:S02]  /*474e0*/  IADD3 R39, P2, R39, R2.reuse, RZ ;  /* 0x0000000227277210 */ /* 0x080fe40007f5e0ff */
[----:B------:R-:W-:Y:S01]  /*474f0*/  IADD3 R48, P3, R48, R2, RZ ;  /* 0x0000000230307210 */ /* 0x000fe20007f7e0ff */
[----:B------:R3:W-:Y:S04]  /*47500*/  LDGSTS.E [R6+0x2c000], desc[UR8][R14.64], P1 ;  /* 0x2c0000000e067fae */ /* 0x0007e80008921848 */
[----:B-1----:R-:W4:Y:S04]  /*47510*/  LDL.LU R43, [R1+0xeb8] ;  /* 0x000eb800012b7983 */ /* 0x002f280000300800 */
[----:B------:R-:W-:Y:S04]  /*47520*/  STL [R1+0xd40], R51 ;  /* 0x000d403301007387 */ /* 0x000fe80000100800 */
[----:B------:R-:W4:Y:S01]  /*47530*/  LDL.LU R36, [R1+0xec0] ;  /* 0x000ec00001247983 */ /* 0x000f220000300800 */
[----:B---3--:R-:W-:Y:S01]  /*47540*/  IMAD.MOV.U32 R14, RZ, RZ, R50 ;  /* 0x000000ffff0e7224 */ /* 0x008fe200078e0032 */
[----:B------:R-:W-:-:S02]  /*47550*/  MOV R15, R51 ;  /* 0x00000033000f7202 */ /* 0x000fc40000000f00 */
[----:B------:R-:W-:Y:S04]  /*47560*/  STL [R1+0xdbc], R39 ;  /* 0x000dbc2701007387 */ /* 0x000fe80000100800 */
[----:B------:R1:W-:Y:S02]  /*47570*/  LDGSTS.E [R6+0x2c100], desc[UR8][R14.64], P0 ;  /* 0x2c1000000e067fae */ /* 0x0003e40008121848 */
[----:B-1----:R-:W-:Y:S02]  /*47580*/  IMAD.MOV.U32 R14, RZ, RZ, R39 ;  /* 0x000000ffff0e7224 */ /* 0x002fe400078e0027 */
[----:B--2---:R-:W-:-:S05]  /*47590*/  IMAD.X R44, R44, 0x1, R3, P2 ;  /* 0x000000012c2c7824 */ /* 0x004fca00010e0603 */
[----:B------:R1:W-:Y:S01]  /*475a0*/  STL [R1+0xdb8], R44 ;  /* 0x000db82c01007387 */ /* 0x0003e20000100800 */
[----:B------:R-:W-:Y:S02]  /*475b0*/  MOV R15, R44 ;  /* 0x0000002c000f7202 */ /* 0x000fe40000000f00 */
[----:B------:R-:W-:Y:S01]  /*475c0*/  IADD3.X R49, R49, R3, RZ, P3, !PT ;  /* 0x0000000331317210 */ /* 0x000fe20001ffe4ff */
[----:B------:R2:W-:Y:S04]  /*475d0*/  STL [R1+0xdc4], R48 ;  /* 0x000dc43001007387 */ /* 0x0005e80000100800 */
[----:B------:R3:W-:Y:S04]  /*475e0*/  LDGSTS.E [R6+0x2d000], desc[UR8][R14.64], P1 ;  /* 0x2d0000000e067fae */ /* 0x0007e80008921848 */
[----:B-1----:R-:W2:Y:S04]  /*475f0*/  LDL.LU R44, [R1+0x74c] ;  /* 0x00074c00012c7983 */ /* 0x002ea80000300800 */
[----:B------:R-:W-:Y:S04]  /*47600*/  STL [R1+0xdc0], R49 ;  /* 0x000dc03101007387 */ /* 0x000fe80000100800 */
[----:B------:R-:W2:Y:S01]  /*47610*/  LDL.LU R39, [R1+0x754] ;  /* 0x0007540001277983 */ /* 0x000ea20000300800 */
[----:B---3--:R-:W-:Y:S01]  /*47620*/  IMAD.MOV.U32 R14, RZ, RZ, R48 ;  /* 0x000000ffff0e7224 */ /* 0x008fe200078e0030 */
[----:B------:R-:W-:-:S02]  /*47630*/  MOV R15, R49 ;  /* 0x00000031000f7202 */ /* 0x000fc40000000f00 */
[----:B------:R-:W3:Y:S01]  /*47640*/  LDL.LU R50, [R1+0x748] ;  /* 0x0007480001327983 */ /* 0x000ee20000300800 */
[----:B----4-:R-:W-:-:S03]  /*47650*/  IADD3 R46, P2, R46, R2, RZ ;  /* 0x000000022e2e7210 */ /* 0x010fc60007f5e0ff */
[----:B--2---:R-:W2:Y:S01]  /*47660*/  LDL.LU R48, [R1+0x750] ;  /* 0x0007500001307983 */ /* 0x004ea20000300800 */
[----:B------:R-:W-:-:S03]  /*47670*/  IADD3 R40, P3, R40, R2, RZ ;  /* 0x0000000228287210 */ /* 0x000fc60007f7e0ff */
[----:B------:R1:W-:Y:S04]  /*47680*/  LDGSTS.E [R6+0x2d100], desc[UR8][R14.64], P0 ;  /* 0x2d1000000e067fae */ /* 0x0003e80008121848 */
[----:B------:R4:W-:Y:S01]  /*47690*/  STL [R1+0xe3c], R46 ;  /* 0x000e3c2e01007387 */ /* 0x0009e20000100800 */
[----:B-1----:R-:W-:Y:S02]  /*476a0*/  IMAD.MOV.U32 R14, RZ, RZ, R46 ;  /* 0x000000ffff0e7224 */ /* 0x002fe400078e002e */
[----:B------:R-:W-:-:S05]  /*476b0*/  IMAD.X R47, R47, 0x1, R3, P2 ;  /* 0x000000012f2f7824 */ /* 0x000fca00010e0603 */
[----:B------:R-:W-:Y:S02]  /*476c0*/  MOV R15, R47 ;  /* 0x0000002f000f7202 */ /* 0x000fe40000000f00 */
[----:B------:R-:W-:Y:S01]  /*476d0*/  IADD3.X R41, R41, R3, RZ, P3, !PT ;  /* 0x0000000329297210 */ /* 0x000fe20001ffe4ff */
[----:B------:R-:W-:Y:S04]  /*476e0*/  STL [R1+0xe38], R47 ;  /* 0x000e382f01007387 */ /* 0x000fe80000100800 */
[----:B------:R1:W-:Y:S04]  /*476f0*/  STL [R1+0xe44], R40 ;  /* 0x000e442801007387 */ /* 0x0003e80000100800 */
[----:B------:R1:W-:Y:S04]  /*47700*/  LDGSTS.E [R6+0x2e000], desc[UR8][R14.64], P1 ;  /* 0x2e0000000e067fae */ /* 0x0003e80008921848 */
[----:B------:R1:W-:Y:S04]  /*47710*/  STL [R1+0xe40], R41 ;  /* 0x000e402901007387 */ /* 0x0003e80000100800 */
[----:B----4-:R-:W4:Y:S01]  /*47720*/  LDL.LU R46, [R1+0x7c8] ;  /* 0x0007c800012e7983 */ /* 0x010f220000300800 */
[----:B-1----:R-:W-:-:S03]  /*47730*/  IMAD.MOV.U32 R14, RZ, RZ, R40 ;  /* 0x000000ffff0e7224 */ /* 0x002fc600078e0028 */
[----:B------:R-:W4:Y:S01]  /*47740*/  LDL.LU R40, [R1+0x7cc] ;  /* 0x0007cc0001287983 */ /* 0x000f220000300800 */
[-C--:B------:R-:W-:Y:S02]  /*47750*/  IADD3 R42, P2, R42, R2.reuse, RZ ;  /* 0x000000022a2a7210 */ /* 0x080fe40007f5e0ff */
[----:B------:R-:W-:Y:S01]  /*47760*/  MOV R15, R41 ;  /* 0x00000029000f7202 */ /* 0x000fe20000000f00 */
[----:B------:R-:W4:Y:S01]  /*47770*/  LDL.LU R49, [R1+0x7d0] ;  /* 0x0007d00001317983 */ /* 0x000f220000300800 */
[----:B------:R-:W-:-:S03]  /*47780*/  IADD3 R0, P3, R0, R2, RZ ;  /* 0x0000000200007210 */ /* 0x000fc60007f7e0ff */
[----:B------:R-:W4:Y:S04]  /*47790*/  LDL.LU R41, [R1+0x7d4] ;  /* 0x0007d40001297983 */ /* 0x000f280000300800 */
[----:B------:R1:W-:Y:S04]  /*477a0*/  STL [R1+0xebc], R42 ;  /* 0x000ebc2a01007387 */ /* 0x0003e80000100800 */
[----:B------:R1:W-:Y:S02]  /*477b0*/  LDGSTS.E [R6+0x2e100], desc[UR8][R14.64], P0 ;  /* 0x2e1000000e067fae */ /* 0x0003e40008121848 */
[----:B-1----:R-:W-:-:S02]  /*477c0*/  IMAD.MOV.U32 R14, RZ, RZ, R42 ;  /* 0x000000ffff0e7224 */ /* 0x002fc400078e002a */
[----:B------:R-:W-:-:S05]  /*477d0*/  IMAD.X R43, R43, 0x1, R3, P2 ;  /* 0x000000012b2b7824 */ /* 0x000fca00010e0603 */
[----:B------:R1:W-:Y:S01]  /*477e0*/  STL [R1+0xeb8], R43 ;  /* 0x000eb82b01007387 */ /* 0x0003e20000100800 */
[----:B------:R-:W-:-:S03]  /*477f0*/  IADD3.X R36, R36, R3, RZ, P3, !PT ;  /* 0x0000000324247210 */ /* 0x000fc60001ffe4ff */
[----:B------:R-:W-:Y:S01]  /*47800*/  STL [R1+0xec4], R0 ;  /* 0x000ec40001007387 */ /* 0x000fe20000100800 */
[----:B------:R-:W-:-:S03]  /*47810*/  MOV R15, R43 ;  /* 0x0000002b000f7202 */ /* 0x000fc60000000f00 */
[----:B------:R1:W-:Y:S04]  /*47820*/  STL [R1+0xec0], R36 ;  /* 0x000ec02401007387 */ /* 0x0003e80000100800 */
[----:B------:R-:W4:Y:S04]  /*47830*/  LDL.LU R42, [R1+0x84c] ;  /* 0x00084c00012a7983 */ /* 0x000f280000300800 */
[----:B-1----:R-:W4:Y:S04]  /*47840*/  LDL.LU R43, [R1+0x854] ;  /* 0x00085400012b7983 */ /* 0x002f280000300800 */
[----:B------:R-:W4:Y:S04]  /*47850*/  LDL.LU R47, [R1+0x848] ;  /* 0x00084800012f7983 */ /* 0x000f280000300800 */
[----:B------:R1:W-:Y:S02]  /*47860*/  LDGSTS.E [R6+0x2f000], desc[UR8][R14.64], P1 ;  /* 0x2f0000000e067fae */ /* 0x0003e40008921848 */
[----:B-1----:R-:W-:Y:S01]  /*47870*/  MOV R15, R36 ;  /* 0x00000024000f7202 */ /* 0x002fe20000000f00 */
[----:B------:R-:W-:-:S02]  /*47880*/  IMAD.SHL.U32 R36, R45, 0x4, RZ ;  /* 0x000000042d247824 */ /* 0x000fc400078e00ff */
[----:B------:R-:W4:Y:S01]  /*47890*/  LDL.LU R45, [R1+0x850] ;  /* 0x00085000012d7983 */ /* 0x000f220000300800 */
[----:B------:R-:W-:Y:S02]  /*478a0*/  IMAD.MOV.U32 R14, RZ, RZ, R0 ;  /* 0x000000ffff0e7224 */ /* 0x000fe400078e0000 */
[----:B------:R-:W-:-:S03]  /*478b0*/  LOP3.LUT R0, R36, 0x10, RZ, 0x3c, !PT ;  /* 0x0000001024007812 */ /* 0x000fc600078e3cff */
[----:B------:R1:W-:Y:S01]  /*478c0*/  LDGSTS.E [R6+0x2f100], desc[UR8][R14.64], P0 ;  /* 0x2f1000000e067fae */ /* 0x0003e20008121848 */
[-C--:B------:R-:W-:Y:S01]  /*478d0*/  IADD3 R44, P2, R44, R2.reuse, RZ ;  /* 0x000000022c2c7210 */ /* 0x080fe20007f5e0ff */
[----:B------:R-:W-:Y:S01]  /*478e0*/  VIADD R0, R0, UR7 ;  /* 0x0000000700007c36 */ /* 0x000fe20008000000 */
[----:B------:R-:W-:-:S03]  /*478f0*/  IADD3 R39, P3, R39, R2, RZ ;  /* 0x0000000227277210 */ /* 0x000fc60007f7e0ff */
[----:B------:R2:W-:Y:S01]  /*47900*/  STL [R1+0x74c], R44 ;  /* 0x00074c2c01007387 */ /* 0x0005e20000100800 */
[----:B---3--:R-:W-:-:S03]  /*47910*/  IADD3.X R50, R50, R3, RZ, P2, !PT ;  /* 0x0000000332327210 */ /* 0x008fc600017fe4ff */
[----:B------:R-:W-:Y:S01]  /*47920*/  STL [R1+0x754], R39 ;  /* 0x0007542701007387 */ /* 0x000fe20000100800 */
[----:B-1----:R-:W-:Y:S01]  /*47930*/  IMAD.MOV.U32 R14, RZ, RZ, R44 ;  /* 0x000000ffff0e7224 */ /* 0x002fe200078e002c */
[----:B------:R-:W-:Y:S02]  /*47940*/  MOV R15, R50 ;  /* 0x00000032000f7202 */ /* 0x000fe40000000f00 */
[----:B------:R-:W-:Y:S01]  /*47950*/  STL [R1+0x748], R50 ;  /* 0x0007483201007387 */ /* 0x000fe20000100800 */
[----:B--2---:R-:W-:-:S03]  /*47960*/  IADD3.X R48, R48, R3, RZ, P3, !PT ;  /* 0x0000000330307210 */ /* 0x004fc60001ffe4ff */
[----:B------:R-:W2:Y:S04]  /*47970*/  LDL.LU R44, [R1+0x8cc] ;  /* 0x0008cc00012c7983 */ /* 0x000ea80000300800 */
[----:B------:R-:W3:Y:S04]  /*47980*/  LDL.LU R6, [R1+0x8d4] ;  /* 0x0008d40001067983 */ /* 0x000ee80000300800 */
[----:B------:R1:W-:Y:S04]  /*47990*/  LDGSTS.E [R0+0x20200], desc[UR8][R14.64], P1 ;  /* 0x202000000e007fae */ /* 0x0003e80008921848 */
[----:B------:R1:W-:Y:S02]  /*479a0*/  STL [R1+0x750], R48 ;  /* 0x0007503001007387 */ /* 0x0003e40000100800 */
[----:B-1----:R-:W-:-:S02]  /*479b0*/  MOV R15, R48 ;  /* 0x00000030000f7202 */ /* 0x002fc40000000f00 */
[----:B------:R-:W3:Y:S01]  /*479c0*/  LDL.LU R48, [R1+0x8c8] ;  /* 0x0008c80001307983 */ /* 0x000ee20000300800 */
[----:B------:R-:W-:-:S03]  /*479d0*/  IMAD.MOV.U32 R14, RZ, RZ, R39 ;  /* 0x000000ffff0e7224 */ /* 0x000fc600078e0027 */
[----:B------:R-:W3:Y:S04]  /*479e0*/  LDL.LU R39, [R1+0x8d0] ;  /* 0x0008d00001277983 */ /* 0x000ee80000300800 */
[----:B------:R1:W-:Y:S01]  /*479f0*/  LDGSTS.E [R0+0x20300], desc[UR8][R14.64], P0 ;  /* 0x203000000e007fae */ /* 0x0003e20008121848 */
[----:B----4-:R-:W-:-:S05]  /*47a00*/  IADD3 R40, P2, R40, R2, RZ ;  /* 0x0000000228287210 */ /* 0x010fca0007f5e0ff */
[----:B------:R-:W-:Y:S01]  /*47a10*/  IMAD.X R46, R46, 0x1, R3, P2 ;  /* 0x000000012e2e7824 */ /* 0x000fe200010e0603 */
[----:B------:R-:W-:Y:S01]  /*47a20*/  IADD3 R41, P3, R41, R2, RZ ;  /* 0x0000000229297210 */ /* 0x000fe20007f7e0ff */
[----:B------:R-:W-:Y:S01]  /*47a30*/  STL [R1+0x7cc], R40 ;  /* 0x0007cc2801007387 */ /* 0x000fe20000100800 */
[----:B-1----:R-:W-:Y:S02]  /*47a40*/  IMAD.MOV.U32 R14, RZ, RZ, R40 ;  /* 0x000000ffff0e7224 */ /* 0x002fe400078e0028 */
[----:B------:R-:W-:Y:S02]  /*47a50*/  MOV R15, R46 ;  /* 0x0000002e000f7202 */ /* 0x000fe40000000f00 */
[----:B------:R-:W-:Y:S01]  /*47a60*/  IADD3.X R49, R49, R3, RZ, P3, !PT ;  /* 0x0000000331317210 */ /* 0x000fe20001ffe4ff */
[----:B------:R1:W-:Y:S04]  /*47a70*/  STL [R1+0x7c8], R46 ;  /* 0x0007c82e01007387 */ /* 0x0003e80000100800 */
[----:B------:R-:W-:Y:S04]  /*47a80*/  STL [R1+0x7d4], R41 ;  /* 0x0007d42901007387 */ /* 0x000fe80000100800 */
[----:B------:R4:W-:Y:S04]  /*47a90*/  LDGSTS.E [R0+0x21200], desc[UR8][R14.64], P1 ;  /* 0x212000000e007fae */ /* 0x0009e80008921848 */
[----:B-1----:R-:W3:Y:S04]  /*47aa0*/  LDL.LU R46, [R1+0x94c] ;  /* 0x00094c00012e7983 */ /* 0x002ee80000300800 */
[----:B------:R1:W-:Y:S04]  /*47ab0*/  STL [R1+0x7d0], R49 ;  /* 0x0007d03101007387 */ /* 0x0003e80000100800 */
[----:B------:R-:W3:Y:S01]  /*47ac0*/  LDL.LU R40, [R1+0x954] ;  /* 0x0009540001287983 */ /* 0x000ee20000300800 */
[----:B----4-:R-:W-:-:S03]  /*47ad0*/  MOV R15, R49 ;  /* 0x00000031000f7202 */ /* 0x010fc60000000f00 */
[----:B-1----:R-:W4:Y:S01]  /*47ae0*/  LDL.LU R49, [R1+0x948] ;  /* 0x0009480001317983 */ /* 0x002f220000300800 */
[----:B------:R-:W-:-:S03]  /*47af0*/  IMAD.MOV.U32 R14, RZ, RZ, R41 ;  /* 0x000000ffff0e7224 */ /* 0x000fc600078e0029 */
[----:B------:R-:W4:Y:S04]  /*47b00*/  LDL.LU R41, [R1+0x950] ;  /* 0x0009500001297983 */ /* 0x000f280000300800 */
[----:B------:R1:W-:Y:S01]  /*47b10*/  LDGSTS.E [R0+0x21300], desc[UR8][R14.64], P0 ;  /* 0x213000000e007fae */ /* 0x0003e20008121848 */
[-C--:B------:R-:W-:Y:S02]  /*47b20*/  IADD3 R42, P2, R42, R2.reuse, RZ ;  /* 0x000000022a2a7210 */ /* 0x080fe40007f5e0ff */
[----:B------:R-:W-:-:S03]  /*47b30*/  IADD3 R43, P3, R43, R2, RZ ;  /* 0x000000022b2b7210 */ /* 0x000fc60007f7e0ff */
[----:B------:R-:W-:Y:S01]  /*47b40*/  IMAD.X R47, R47, 0x1, R3, P2 ;  /* 0x000000012f2f7824 */ /* 0x000fe200010e0603 */
[----:B------:R1:W-:Y:S02]  /*47b50*/  STL [R1+0x84c], R42 ;  /* 0x00084c2a01007387 */ /* 0x0003e40000100800 */
[----:B-1----:R-:W-:Y:S02]  /*47b60*/  IMAD.MOV.U32 R14, RZ, RZ, R42 ;  /* 0x000000ffff0e7224 */ /* 0x002fe400078e002a */
[----:B------:R1:W-:Y:S04]  /*47b70*/  STL [R1+0x848], R47 ;  /* 0x0008482f01007387 */ /* 0x0003e80000100800 */
[----:B------:R2:W-:Y:S04]  /*47b80*/  STL [R1+0x854], R43 ;  /* 0x0008542b01007387 */ /* 0x0005e80000100800 */
[----:B------:R-:W4:Y:S01]  /*47b90*/  LDL.LU R42, [R1+0x9cc] ;  /* 0x0009cc00012a7983 */ /* 0x000f220000300800 */
[----:B------:R-:W-:-:S02]  /*47ba0*/  IADD3.X R45, R45, R3, RZ, P3, !PT ;  /* 0x000000032d2d7210 */ /* 0x000fc40001ffe4ff */
[----:B------:R-:W-:-:S03]  /*47bb0*/  MOV R15, R47 ;  /* 0x0000002f000f7202 */ /* 0x000fc60000000f00 */
[----:B------:R3:W-:Y:S04]  /*47bc0*/  STL [R1+0x850], R45 ;  /* 0x0008502d01007387 */ /* 0x0007e80000100800 */
[----:B------:R-:W4:Y:S04]  /*47bd0*/  LDL.LU R50, [R1+0x9d4] ;  /* 0x0009d40001327983 */ /* 0x000f280000300800 */
[----:B-1----:R-:W4:Y:S04]  /*47be0*/  LDL.LU R47, [R1+0x9c8] ;  /* 0x0009c800012f7983 */ /* 0x002f280000300800 */
[----:B------:R-:W4:Y:S04]  /*47bf0*/  LDL.LU R51, [R1+0x9d0] ;  /* 0x0009d00001337983 */ /* 0x000f280000300800 */
[----:B------:R1:W-:Y:S01]  /*47c00*/  LDGSTS.E [R0+0x22200], desc[UR8][R14.64], P1 ;  /* 0x222000000e007fae */ /* 0x0003e20008921848 */
[-C--:B--2---:R-:W-:Y:S01]  /*47c10*/  IADD3 R44, P2, R44, R2.reuse, RZ ;  /* 0x000000022c2c7210 */ /* 0x084fe20007f5e0ff */
[----:B-1----:R-:W-:Y:S01]  /*47c20*/  IMAD.MOV.U32 R14, RZ, RZ, R43 ;  /* 0x000000ffff0e7224 */ /* 0x002fe200078e002b */
[----:B------:R-:W-:Y:S01]  /*47c30*/  MOV R15, R45 ;  /* 0x0000002d000f7202 */ /* 0x000fe20000000f00 */
[----:B------:R-:W2:Y:S01]  /*47c40*/  LDL.LU R43, [R1+0xa4c] ;  /* 0x000a4c00012b7983 */ /* 0x000ea20000300800 */
[----:B---3--:R-:W-:-:S03]  /*47c50*/  IADD3 R6, P3, R6, R2, RZ ;  /* 0x0000000206067210 */ /* 0x008fc60007f7e0ff */
[----:B------:R-:W3:Y:S04]  /*47c60*/  LDL.LU R45, [R1+0xa54] ;  /* 0x000a5400012d7983 */ /* 0x000ee80000300800 */
[----:B------:R1:W-:Y:S04]  /*47c70*/  STL [R1+0x8cc], R44 ;  /* 0x0008cc2c01007387 */ /* 0x0003e80000100800 */
[----:B------:R1:W-:Y:S01]  /*47c80*/  LDGSTS.E [R0+0x22300], desc[UR8][R14.64], P0 ;  /* 0x223000000e007fae */ /* 0x0003e20008121848 */
[----:B------:R-:W-:Y:S01]  /*47c90*/  IMAD.X R48, R48, 0x1, R3, P2 ;  /* 0x0000000130307824 */ /* 0x000fe200010e0603 */
[----:B------:R-:W-:-:S04]  /*47ca0*/  IADD3.X R39, R39, R3, RZ, P3, !PT ;  /* 0x0000000327277210 */ /* 0x000fc80001ffe4ff */
[----:B------:R1:W-:Y:S02]  /*47cb0*/  STL [R1+0x8c8], R48 ;  /* 0x0008c83001007387 */ /* 0x0003e40000100800 */
[----:B-1----:R-:W-:Y:S02]  /*47cc0*/  IMAD.MOV.U32 R14, RZ, RZ, R44 ;  /* 0x000000ffff0e7224 */ /* 0x002fe400078e002c */
[----:B------:R1:W-:Y:S04]  /*47cd0*/  STL [R1+0x8d4], R6 ;  /* 0x0008d40601007387 */ /* 0x0003e80000100800 */
[----:B------:R-:W3:Y:S01]  /*47ce0*/  LDL.LU R44, [R1+0xa48] ;  /* 0x000a4800012c7983 */ /* 0x000ee20000300800 */
[----:B------:R-:W-:-:S03]  /*47cf0*/  MOV R15, R48 ;  /* 0x00000030000f7202 */ /* 0x000fc60000000f00 */
[----:B------:R1:W-:Y:S04]  /*47d00*/  STL [R1+0x8d0], R39 ;  /* 0x0008d02701007387 */ /* 0x0003e80000100800 */
[----:B------:R-:W3:Y:S04]  /*47d10*/  LDL.LU R48, [R1+0xa50] ;  /* 0x000a500001307983 */ /* 0x000ee80000300800 */
[----:B------:R1:W-:Y:S02]  /*47d20*/  LDGSTS.E [R0+0x23200], desc[UR8][R14.64], P1 ;  /* 0x232000000e007fae */ /* 0x0003e40008921848 */
[----:B-1----:R-:W-:Y:S01]  /*47d30*/  IMAD.MOV.U32 R14, RZ, RZ, R6 ;  /* 0x000000ffff0e7224 */ /* 0x002fe200078e0006 */
[----:B------:R-:W-:Y:S01]  /*47d40*/  MOV R15, R39 ;  /* 0x00000027000f7202 */ /* 0x000fe20000000f00 */
[----:B------:R-:W3:Y:S04]  /*47d50*/  LDL.LU R6, [R1+0xacc] ;  /* 0x000acc0001067983 */ /* 0x000ee80000300800 */
[----:B------:R-:W3:Y:S04]  /*47d60*/  LDL.LU R39, [R1+0xad4] ;  /* 0x000ad40001277983 */ /* 0x000ee80000300800 */
[----:B------:R1:W-:Y:S01]  /*47d70*/  LDGSTS.E [R0+0x23300], desc[UR8][R14.64], P0 ;  /* 0x233000000e007fae */ /* 0x0003e20008121848 */
[----:B------:R-:W-:-:S05]  /*47d80*/  IADD3 R46, P2, R46, R2, RZ ;  /* 0x000000022e2e7210 */ /* 0x000fca0007f5e0ff */
[----:B------:R1:W-:Y:S01]  /*47d90*/  STL [R1+0x94c], R46 ;  /* 0x00094c2e01007387 */ /* 0x0003e20000100800 */
[----:B------:R-:W-:Y:S01]  /*47da0*/  IADD3 R40, P3, R40, R2, RZ ;  /* 0x0000000228287210 */ /* 0x000fe20007f7e0ff */
[----:B----4-:R-:W-:Y:S02]  /*47db0*/  IMAD.X R49, R49, 0x1, R3, P2 ;  /* 0x0000000131317824 */ /* 0x010fe400010e0603 */
[----:B-1----:R-:W-:Y:S01]  /*47dc0*/  IMAD.MOV.U32 R14, RZ, RZ, R46 ;  /* 0x000000ffff0e7224 */ /* 0x002fe200078e002e */
[----:B------:R-:W-:Y:S02]  /*47dd0*/  IADD3.X R41, R41, R3, RZ, P3, !PT ;  /* 0x0000000329297210 */ /* 0x000fe40001ffe4ff */
[----:B------:R1:W-:Y:S04]  /*47de0*/  STL [R1+0x948], R49 ;  /* 0x0009483101007387 */ /* 0x0003e80000100800 */
[----:B------:R-:W-:Y:S04]  /*47df0*/  STL [R1+0x954], R40 ;  /* 0x0009542801007387 */ /* 0x000fe80000100800 */
[----:B------:R-:W4:Y:S01]  /*47e00*/  LDL.LU R46, [R1+0xac8] ;  /* 0x000ac800012e7983 */ /* 0x000f220000300800 */
[----:B------:R-:W-:-:S03]  /*47e10*/  MOV R15, R49 ;  /* 0x00000031000f7202 */ /* 0x000fc60000000f00 */
[----:B------:R1:W-:Y:S04]  /*47e20*/  STL [R1+0x950], R41 ;  /* 0x0009502901007387 */ /* 0x0003e80000100800 */
[----:B-1----:R-:W4:Y:S04]  /*47e30*/  LDL.LU R49, [R1+0xad0] ;  /* 0x000ad00001317983 */ /* 0x002f280000300800 */
[----:B------:R1:W-:Y:S02]  /*47e40*/  LDGSTS.E [R0+0x24200], desc[UR8][R14.64], P1 ;  /* 0x242000000e007fae */ /* 0x0003e40008921848 */
[----:B-1----:R-:W-:Y:S01]  /*47e50*/  IMAD.MOV.U32 R14, RZ, RZ, R40 ;  /* 0x000000ffff0e7224 */ /* 0x002fe200078e0028 */
[----:B------:R-:W-:-:S02]  /*47e60*/  MOV R15, R41 ;  /* 0x00000029000f7202 */ /* 0x000fc40000000f00 */
[----:B------:R-:W4:Y:S04]  /*47e70*/  LDL.LU R41, [R1+0xb4c] ;  /* 0x000b4c0001297983 */ /* 0x000f280000300800 */
[----:B------:R-:W4:Y:S04]  /*47e80*/  LDL.LU R40, [R1+0xb54] ;  /* 0x000b540001287983 */ /* 0x000f280000300800 */
[----:B------:R1:W-:Y:S01]  /*47e90*/  LDGSTS.E [R0+0x24300], desc[UR8][R14.64], P0 ;  /* 0x243000000e007fae */ /* 0x0003e20008121848 */
[----:B------:R-:W-:-:S05]  /*47ea0*/  IADD3 R42, P2, R42, R2, RZ ;  /* 0x000000022a2a7210 */ /* 0x000fca0007f5e0ff */
[----:B------:R-:W-:Y:S01]  /*47eb0*/  STL [R1+0x9cc], R42 ;  /* 0x0009cc2a01007387 */ /* 0x000fe20000100800 */
[----:B------:R-:W-:Y:S01]  /*47ec0*/  IADD3 R50, P3, R50, R2, RZ ;  /* 0x0000000232327210 */ /* 0x000fe20007f7e0ff */
[----:B------:R-:W-:-:S03]  /*47ed0*/  IMAD.X R47, R47, 0x1, R3, P2 ;  /* 0x000000012f2f7824 */ /* 0x000fc600010e0603 */
[----:B------:R-:W-:Y:S02]  /*47ee0*/  IADD3.X R51, R51, R3, RZ, P3, !PT ;  /* 0x0000000333337210 */ /* 0x000fe40001ffe4ff */
[----:B------:R1:W-:Y:S02]  /*47ef0*/  STL [R1+0x9c8], R47 ;  /* 0x0009c82f01007387 */ /* 0x0003e40000100800 */
[----:B-1----:R-:W-:Y:S02]  /*47f00*/  MOV R15, R47 ;  /* 0x0000002f000f7202 */ /* 0x002fe40000000f00 */
[----:B------:R-:W-:Y:S01]  /*47f10*/  STL [R1+0x9d4], R50 ;  /* 0x0009d43201007387 */ /* 0x000fe20000100800 */
[----:B------:R-:W-:-:S03]  /*47f20*/  IMAD.MOV.U32 R14, RZ, RZ, R42 ;  /* 0x000000ffff0e7224 */ /* 0x000fc600078e002a */
[----:B------:R-:W4:Y:S04]  /*47f30*/  LDL.LU R47, [R1+0xb48] ;  /* 0x000b4800012f7983 */ /* 0x000f280000300800 */
[----:B------:R-:W-:Y:S04]  /*47f40*/  STL [R1+0x9d0], R51 ;  /* 0x0009d03301007387 */ /* 0x000fe80000100800 */
[----:B------:R-:W4:Y:S01]  /*47f50*/  LDL.LU R42, [R1+0xb50] ;  /* 0x000b5000012a7983 */ /* 0x000f220000300800 */
[----:B--2---:R-:W-:-:S03]  /*47f60*/  IADD3 R43, P2, R43, R2, RZ ;  /* 0x000000022b2b7210 */ /* 0x004fc60007f5e0ff */
[----:B------:R1:W-:Y:S01]  /*47f70*/  LDGSTS.E [R0+0x25200], desc[UR8][R14.64], P1 ;  /* 0x252000000e007fae */ /* 0x0003e20008921848 */
[----:B---3--:R-:W-:-:S03]  /*47f80*/  IADD3 R45, P3, R45, R2, RZ ;  /* 0x000000022d2d7210 */ /* 0x008fc60007f7e0ff */
[----:B------:R2:W-:Y:S01]  /*47f90*/  STL [R1+0xa4c], R43 ;  /* 0x000a4c2b01007387 */ /* 0x0005e20000100800 */
[----:B-1----:R-:W-:Y:S01]  /*47fa0*/  IMAD.MOV.U32 R14, RZ, RZ, R50 ;  /* 0x000000ffff0e7224 */ /* 0x002fe200078e0032 */
[----:B------:R-:W-:-:S05]  /*47fb0*/  MOV R15, R51 ;  /* 0x00000033000f7202 */ /* 0x000fca0000000f00 */
[----:B------:R1:W-:Y:S01]  /*47fc0*/  LDGSTS.E [R0+0x25300], desc[UR8][R14.64], P0 ;  /* 0x253000000e007fae */ /* 0x0003e20008121848 */
[----:B------:R-:W-:Y:S02]  /*47fd0*/  IMAD.X R44, R44, 0x1, R3, P2 ;  /* 0x000000012c2c7824 */ /* 0x000fe400010e0603 */
[----:B-1----:R-:W-:-:S03]  /*47fe0*/  IMAD.MOV.U32 R14, RZ, RZ, R43 ;  /* 0x000000ffff0e7224 */ /* 0x002fc600078e002b */
[----:B------:R1:W-:Y:S01]  /*47ff0*/  STL [R1+0xa48], R44 ;  /* 0x000a482c01007387 */ /* 0x0003e20000100800 */
[----:B------:R-:W-:Y:S02]  /*48000*/  MOV R15, R44 ;  /* 0x0000002c000f7202 */ /* 0x000fe40000000f00 */
[----:B------:R-:W-:Y:S01]  /*48010*/  IADD3.X R48, R48, R3, RZ, P3, !PT ;  /* 0x0000000330307210 */ /* 0x000fe20001ffe4ff */
[----:B------:R-:W-:Y:S04]  /*48020*/  STL [R1+0xa54], R45 ;  /* 0x000a542d01007387 */ /* 0x000fe80000100800 */
[----:B--2---:R-:W2:Y:S04]  /*48030*/  LDL.LU R43, [R1+0xbcc] ;  /* 0x000bcc00012b7983 */ /* 0x004ea80000300800 */
[----:B------:R3:W-:Y:S04]  /*48040*/  STL [R1+0xa50], R48 ;  /* 0x000a503001007387 */ /* 0x0007e80000100800 */
[----:B------:R3:W-:Y:S04]  /*48050*/  LDGSTS.E [R0+0x26200], desc[UR8][R14.64], P1 ;  /* 0x262000000e007fae */ /* 0x0007e80008921848 */
[----:B-1----:R-:W2:Y:S01]  /*48060*/  LDL.LU R44, [R1+0xbd4] ;  /* 0x000bd400012c7983 */ /* 0x002ea20000300800 */
[----:B------:R-:W-:-:S02]  /*48070*/  IADD3 R6, P2, R6, R2, RZ ;  /* 0x0000000206067210 */ /* 0x000fc40007f5e0ff */
[----:B---3--:R-:W-:Y:S02]  /*48080*/  MOV R15, R48 ;  /* 0x00000030000f7202 */ /* 0x008fe40000000f00 */
[----:B------:R-:W3:Y:S01]  /*48090*/  LDL.LU R48, [R1+0xbc8] ;  /* 0x000bc80001307983 */ /* 0x000ee20000300800 */
[----:B------:R-:W-:-:S03]  /*480a0*/  IMAD.MOV.U32 R14, RZ, RZ, R45 ;  /* 0x000000ffff0e7224 */ /* 0x000fc600078e002d */
[----:B------:R-:W3:Y:S01]  /*480b0*/  LDL.LU R45, [R1+0xbd0] ;  /* 0x000bd000012d7983 */ /* 0x000ee20000300800 */
[----:B------:R-:W-:-:S03]  /*480c0*/  IADD3 R39, P3, R39, R2, RZ ;  /* 0x0000000227277210 */ /* 0x000fc60007f7e0ff */
[----:B------:R1:W-:Y:S04]  /*480d0*/  LDGSTS.E [R0+0x26300], desc[UR8][R14.64], P0 ;  /* 0x263000000e007fae */ /* 0x0003e80008121848 */
[----:B------:R-:W-:Y:S01]  /*480e0*/  STL [R1+0xacc], R6 ;  /* 0x000acc0601007387 */ /* 0x000fe20000100800 */
[----:B-1----:R-:W-:Y:S02]  /*480f0*/  IMAD.MOV.U32 R14, RZ, RZ, R6 ;  /* 0x000000ffff0e7224 */ /* 0x002fe400078e0006 */
[----:B----4-:R-:W-:-:S05]  /*48100*/  IMAD.X R46, R46, 0x1, R3, P2 ;  /* 0x000000012e2e7824 */ /* 0x010fca00010e0603 */
        /* <DEDUP_REMOVED lines=8> */
[----:B----4-:R-:W-:-:S02]  /*48190*/  MOV R15, R49 ;  /* 0x00000031000f7202 */ /* 0x010fc40000000f00 */
[-C--:B------:R-:W-:Y:S01]  /*481a0*/  IADD3 R41, P2, R41, R2.reuse, RZ ;  /* 0x0000000229297210 */ /* 0x080fe20007f5e0ff */
[----:B-1----:R-:W4:Y:S01]  /*481b0*/  LDL.LU R49, [R1+0xc48] ;  /* 0x000c480001317983 */ /* 0x002f220000300800 */
[----:B------:R-:W-:Y:S01]  /*481c0*/  IMAD.MOV.U32 R14, RZ, RZ, R39 ;  /* 0x000000ffff0e7224 */ /* 0x000fe200078e0027 */
[----:B------:R-:W-:Y:S02]  /*481d0*/  IADD3 R40, P3, R40, R2, RZ ;  /* 0x0000000228287210 */ /* 0x000fe40007f7e0ff */
[----:B------:R-:W4:Y:S04]  /*481e0*/  LDL.LU R39, [R1+0xc50] ;  /* 0x000c500001277983 */ /* 0x000f280000300800 */
[----:B------:R1:W-:Y:S04]  /*481f0*/  STL [R1+0xb4c], R41 ;  /* 0x000b4c2901007387 */ /* 0x0003e80000100800 */
[----:B------:R1:W-:Y:S02]  /*48200*/  LDGSTS.E [R0+0x27300], desc[UR8][R14.64], P0 ;  /* 0x273000000e007fae */ /* 0x0003e40008121848 */
[----:B-1----:R-:W-:-:S02]  /*48210*/  IMAD.MOV.U32 R14, RZ, RZ, R41 ;  /* 0x000000ffff0e7224 */ /* 0x002fc400078e0029 */
[----:B------:R-:W-:-:S05]  /*48220*/  IMAD.X R47, R47, 0x1, R3, P2 ;  /* 0x000000012f2f7824 */ /* 0x000fca00010e0603 */
[----:B------:R1:W-:Y:S01]  /*48230*/  STL [R1+0xb48], R47 ;  /* 0x000b482f01007387 */ /* 0x0003e20000100800 */
[----:B------:R-:W-:-:S03]  /*48240*/  IADD3.X R42, R42, R3, RZ, P3, !PT ;  /* 0x000000032a2a7210 */ /* 0x000fc60001ffe4ff */
[----:B------:R1:W-:Y:S04]  /*48250*/  STL [R1+0xb54], R40 ;  /* 0x000b542801007387 */ /* 0x0003e80000100800 */
[----:B------:R-:W4:Y:S01]  /*48260*/  LDL.LU R41, [R1+0xccc] ;  /* 0x000ccc0001297983 */ /* 0x000f220000300800 */
[----:B------:R-:W-:-:S03]  /*48270*/  MOV R15, R47 ;  /* 0x0000002f000f7202 */ /* 0x000fc60000000f00 */
[----:B------:R1:W-:Y:S04]  /*48280*/  STL [R1+0xb50], R42 ;  /* 0x000b502a01007387 */ /* 0x0003e80000100800 */
[----:B------:R-:W4:Y:S04]  /*48290*/  LDL.LU R50, [R1+0xcd4] ;  /* 0x000cd40001327983 */ /* 0x000f280000300800 */
[----:B-1----:R-:W4:Y:S04]  /*482a0*/  LDL.LU R47, [R1+0xcc8] ;  /* 0x000cc800012f7983 */ /* 0x002f280000300800 */
[----:B------:R-:W4:Y:S04]  /*482b0*/  LDL.LU R51, [R1+0xcd0] ;  /* 0x000cd00001337983 */ /* 0x000f280000300800 */
[----:B------:R1:W-:Y:S02]  /*482c0*/  LDGSTS.E [R0+0x28200], desc[UR8][R14.64], P1 ;  /* 0x282000000e007fae */ /* 0x0003e40008921848 */
[----:B-1----:R-:W-:Y:S01]  /*482d0*/  IMAD.MOV.U32 R14, RZ, RZ, R40 ;  /* 0x000000ffff0e7224 */ /* 0x002fe200078e0028 */
[----:B------:R-:W-:Y:S01]  /*482e0*/  MOV R15, R42 ;  /* 0x0000002a000f7202 */ /* 0x000fe20000000f00 */
[----:B------:R-:W4:Y:S04]  /*482f0*/  LDL.LU R40, [R1+0xd4c] ;  /* 0x000d4c0001287983 */ /* 0x000f280000300800 */
[----:B------:R-:W4:Y:S01]  /*48300*/  LDL.LU R42, [R1+0xd54] ;  /* 0x000d5400012a7983 */ /* 0x000f220000300800 */
[----:B--2---:R-:W-:-:S03]  /*48310*/  IADD3 R43, P2, R43, R2, RZ ;  /* 0x000000022b2b7210 */ /* 0x004fc60007f5e0ff */
[----:B------:R1:W-:Y:S04]  /*48320*/  LDGSTS.E [R0+0x28300], desc[UR8][R14.64], P0 ;  /* 0x283000000e007fae */ /* 0x0003e80008121848 */
[----:B------:R2:W-:Y:S01]  /*48330*/  STL [R1+0xbcc], R43 ;  /* 0x000bcc2b01007387 */ /* 0x0005e20000100800 */
[----:B------:R-:W-:Y:S01]  /*48340*/  IADD3 R44, P3, R44, R2, RZ ;  /* 0x000000022c2c7210 */ /* 0x000fe20007f7e0ff */
[----:B-1----:R-:W-:Y:S02]  /*48350*/  IMAD.MOV.U32 R14, RZ, RZ, R43 ;  /* 0x000000ffff0e7224 */ /* 0x002fe400078e002b */
[----:B---3--:R-:W-:Y:S01]  /*48360*/  IMAD.X R48, R48, 0x1, R3, P2 ;  /* 0x0000000130307824 */ /* 0x008fe200010e0603 */
[----:B------:R-:W-:-:S04]  /*48370*/  IADD3.X R45, R45, R3, RZ, P3, !PT ;  /* 0x000000032d2d7210 */ /* 0x000fc80001ffe4ff */
[----:B------:R1:W-:Y:S04]  /*48380*/  STL [R1+0xbc8], R48 ;  /* 0x000bc83001007387 */ /* 0x0003e80000100800 */
[----:B------:R3:W-:Y:S04]  /*48390*/  STL [R1+0xbd4], R44 ;  /* 0x000bd42c01007387 */ /* 0x0007e80000100800 */
[----:B--2---:R-:W2:Y:S01]  /*483a0*/  LDL.LU R43, [R1+0xd48] ;  /* 0x000d4800012b7983 */ /* 0x004ea20000300800 */
[----:B------:R-:W-:-:S03]  /*483b0*/  MOV R15, R48 ;  /* 0x00000030000f7202 */ /* 0x000fc60000000f00 */
[----:B------:R3:W-:Y:S04]  /*483c0*/  STL [R1+0xbd0], R45 ;  /* 0x000bd02d01007387 */ /* 0x0007e80000100800 */
[----:B-1----:R-:W2:Y:S04]  /*483d0*/  LDL.LU R48, [R1+0xd50] ;  /* 0x000d500001307983 */ /* 0x002ea80000300800 */
[----:B------:R1:W-:Y:S02]  /*483e0*/  LDGSTS.E [R0+0x29200], desc[UR8][R14.64], P1 ;  /* 0x292000000e007fae */ /* 0x0003e40008921848 */
[----:B-1----:R-:W-:Y:S01]  /*483f0*/  IMAD.MOV.U32 R14, RZ, RZ, R44 ;  /* 0x000000ffff0e7224 */ /* 0x002fe200078e002c */
[----:B------:R-:W-:Y:S01]  /*48400*/  MOV R15, R45 ;  /* 0x0000002d000f7202 */ /* 0x000fe20000000f00 */
[----:B---3--:R-:W3:Y:S04]  /*48410*/  LDL.LU R44, [R1+0xdcc] ;  /* 0x000dcc00012c7983 */ /* 0x008ee80000300800 */
        /* <DEDUP_REMOVED lines=32> */
[----:B------:R-:W-:-:S03]  /*48620*/  IADD3 R40, P2, R40, R2, RZ ;  /* 0x0000000228287210 */ /* 0x000fc60007f5e0ff */
[----:B------:R1:W-:Y:S01]  /*48630*/  LDGSTS.E [R0+0x2b200], desc[UR8][R14.64], P1 ;  /* 0x2b2000000e007fae */ /* 0x0003e20008921848 */
[----:B------:R-:W-:-:S03]  /*48640*/  IADD3 R42, P3, R42, R2, RZ ;  /* 0x000000022a2a7210 */ /* 0x000fc60007f7e0ff */
[----:B------:R-:W-:Y:S01]  /*48650*/  STL [R1+0xd4c], R40 ;  /* 0x000d4c2801007387 */ /* 0x000fe20000100800 */
[----:B-1----:R-:W-:Y:S01]  /*48660*/  IMAD.MOV.U32 R14, RZ, RZ, R50 ;  /* 0x000000ffff0e7224 */ /* 0x002fe200078e0032 */
[----:B------:R-:W-:-:S05]  /*48670*/  MOV R15, R51 ;  /* 0x00000033000f7202 */ /* 0x000fca0000000f00 */
[----:B------:R1:W-:Y:S02]  /*48680*/  LDGSTS.E [R0+0x2b300], desc[UR8][R14.64], P0 ;  /* 0x2b3000000e007fae */ /* 0x0003e40008121848 */
[----:B-1----:R-:W-:Y:S02]  /*48690*/  IMAD.MOV.U32 R14, RZ, RZ, R40 ;  /* 0x000000ffff0e7224 */ /* 0x002fe400078e0028 */
[----:B--2---:R-:W-:-:S05]  /*486a0*/  IMAD.X R43, R43, 0x1, R3, P2 ;  /* 0x000000012b2b7824 */ /* 0x004fca00010e0603 */
        /* <DEDUP_REMOVED lines=8> */
[----:B--2---:R-:W-:-:S02]  /*48730*/  MOV R15, R48 ;  /* 0x00000030000f7202 */ /* 0x004fc40000000f00 */
[----:B---3--:R-:W-:Y:S01]  /*48740*/  IADD3 R44, P2, R44, R2, RZ ;  /* 0x000000022c2c7210 */ /* 0x008fe20007f5e0ff */
[----:B-1----:R-:W2:Y:S01]  /*48750*/  LDL.LU R48, [R1+0xec8] ;  /* 0x000ec80001307983 */ /* 0x002ea20000300800 */
[----:B------:R-:W-:-:S03]  /*48760*/  IMAD.MOV.U32 R14, RZ, RZ, R42 ;  /* 0x000000ffff0e7224 */ /* 0x000fc600078e002a */
[----:B------:R-:W3:Y:S01]  /*48770*/  LDL.LU R42, [R1+0xed0] ;  /* 0x000ed000012a7983 */ /* 0x000ee20000300800 */
[----:B------:R-:W-:-:S03]  /*48780*/  IADD3 R45, P3, R45, R2, RZ ;  /* 0x000000022d2d7210 */ /* 0x000fc60007f7e0ff */
[----:B------:R1:W-:Y:S04]  /*48790*/  LDGSTS.E [R0+0x2c300], desc[UR8][R14.64], P0 ;  /* 0x2c3000000e007fae */ /* 0x0003e80008121848 */
[----:B------:R4:W-:Y:S01]  /*487a0*/  STL [R1+0xdcc], R44 ;  /* 0x000dcc2c01007387 */ /* 0x0009e20000100800 */
[----:B-1----:R-:W-:Y:S02]  /*487b0*/  IMAD.MOV.U32 R14, RZ, RZ, R44 ;  /* 0x000000ffff0e7224 */ /* 0x002fe400078e002c */
[----:B----4-:R-:W-:-:S05]  /*487c0*/  IMAD.X R46, R46, 0x1, R3, P2 ;  /* 0x000000012e2e7824 */ /* 0x010fca00010e0603 */
[----:B------:R1:W-:Y:S01]  /*487d0*/  STL [R1+0xdc8], R46 ;  /* 0x000dc82e01007387 */ /* 0x0003e20000100800 */
[----:B------:R-:W-:Y:S02]  /*487e0*/  MOV R15, R46 ;  /* 0x0000002e000f7202 */ /* 0x000fe40000000f00 */
[----:B------:R-:W-:Y:S01]  /*487f0*/  IADD3.X R49, R49, R3, RZ, P3, !PT ;  /* 0x0000000331317210 */ /* 0x000fe20001ffe4ff */
[----:B------:R4:W-:Y:S04]  /*48800*/  STL [R1+0xdd4], R45 ;  /* 0x000dd42d01007387 */ /* 0x0009e80000100800 */
[----:B------:R-:W3:Y:S04]  /*48810*/  LDL.LU R44, [R1+0x75c] ;  /* 0x00075c00012c7983 */ /* 0x000ee80000300800 */
[----:B------:R-:W-:Y:S04]  /*48820*/  STL [R1+0xdd0], R49 ;  /* 0x000dd03101007387 */ /* 0x000fe80000100800 */
[----:B------:R4:W-:Y:S04]  /*48830*/  LDGSTS.E [R0+0x2d200], desc[UR8][R14.64], P1 ;  /* 0x2d2000000e007fae */ /* 0x0009e80008921848 */
[----:B-1----:R-:W3:Y:S01]  /*48840*/  LDL.LU R46, [R1+0x764] ;  /* 0x00076400012e7983 */ /* 0x002ee20000300800 */
[----:B------:R-:W-:Y:S01]  /*48850*/  IADD3 R39, P2, R39, R2, RZ ;  /* 0x0000000227277210 */ /* 0x000fe20007f5e0ff */
[----:B----4-:R-:W-:-:S02]  /*48860*/  IMAD.MOV.U32 R14, RZ, RZ, R45 ;  /* 0x000000ffff0e7224 */ /* 0x010fc400078e002d */
[----:B------:R-:W4:Y:S01]  /*48870*/  LDL.LU R45, [R1+0x758] ;  /* 0x00075800012d7983 */ /* 0x000f220000300800 */
[----:B------:R-:W-:Y:S02]  /*48880*/  MOV R15, R49 ;  /* 0x00000031000f7202 */ /* 0x000fe40000000f00 */
[----:B------:R-:W-:Y:S01]  /*48890*/  IADD3 R6, P3, R6, R2, RZ ;  /* 0x0000000206067210 */ /* 0x000fe20007f7e0ff */
        /* <DEDUP_REMOVED lines=18> */
[----:B------:R-:W4:Y:S04]  /*489c0*/  LDL.LU R41, [R1+0x864] ;  /* 0x0008640001297983 */ /* 0x000f280000300800 */
[----:B------:R1:W-:Y:S01]  /*489d0*/  LDGSTS.E [R0+0x2e300], desc[UR8][R14.64], P0 ;  /* 0x2e3000000e007fae */ /* 0x0003e20008121848 */
[----:B------:R-:W-:-:S05]  /*489e0*/  IADD3 R43, P2, R43, R2, RZ ;  /* 0x000000022b2b7210 */ /* 0x000fca0007f5e0ff */
[----:B------:R3:W-:Y:S01]  /*489f0*/  STL [R1+0xecc], R43 ;  /* 0x000ecc2b01007387 */ /* 0x0007e20000100800 */
[----:B------:R-:W-:Y:S01]  /*48a00*/  IADD3 R40, P3, R40, R2, RZ ;  /* 0x0000000228287210 */ /* 0x000fe20007f7e0ff */
[----:B--2---:R-:W-:Y:S02]  /*48a10*/  IMAD.X R48, R48, 0x1, R3, P2 ;  /* 0x0000000130307824 */ /* 0x004fe400010e0603 */
[----:B-1----:R-:W-:Y:S01]  /*48a20*/  IMAD.MOV.U32 R14, RZ, RZ, R43 ;  /* 0x000000ffff0e7224 */ /* 0x002fe200078e002b */
[----:B---3--:R-:W-:Y:S02]  /*48a30*/  IADD3.X R42, R42, R3, RZ, P3, !PT ;  /* 0x000000032a2a7210 */ /* 0x008fe40001ffe4ff */
[----:B------:R1:W-:Y:S04]  /*48a40*/  STL [R1+0xec8], R48 ;  /* 0x000ec83001007387 */ /* 0x0003e80000100800 */
[----:B------:R2:W-:Y:S04]  /*48a50*/  STL [R1+0xed4], R40 ;  /* 0x000ed42801007387 */ /* 0x0005e80000100800 */
[----:B------:R-:W3:Y:S01]  /*48a60*/  LDL.LU R43, [R1+0x858] ;  /* 0x00085800012b7983 */ /* 0x000ee20000300800 */
[----:B------:R-:W-:-:S03]  /*48a70*/  MOV R15, R48 ;  /* 0x00000030000f7202 */ /* 0x000fc60000000f00 */
[----:B------:R2:W-:Y:S04]  /*48a80*/  STL [R1+0xed0], R42 ;  /* 0x000ed02a01007387 */ /* 0x0005e80000100800 */
[----:B-1----:R-:W3:Y:S04]  /*48a90*/  LDL.LU R48, [R1+0x860] ;  /* 0x0008600001307983 */ /* 0x002ee80000300800 */
[----:B------:R1:W-:Y:S02]  /*48aa0*/  LDGSTS.E [R0+0x2f200], desc[UR8][R14.64], P1 ;  /* 0x2f2000000e007fae */ /* 0x0003e40008921848 */
[----:B-1----:R-:W-:Y:S01]  /*48ab0*/  IMAD.MOV.U32 R14, RZ, RZ, R40 ;  /* 0x000000ffff0e7224 */ /* 0x002fe200078e0028 */
[----:B------:R-:W-:Y:S01]  /*48ac0*/  MOV R15, R42 ;  /* 0x0000002a000f7202 */ /* 0x000fe20000000f00 */
[----:B--2---:R-:W2:Y:S04]  /*48ad0*/  LDL.LU R40, [R1+0x8dc] ;  /* 0x0008dc0001287983 */ /* 0x004ea80000300800 */
[----:B------:R-:W2:Y:S04]  /*48ae0*/  LDL.LU R42, [R1+0x8e4] ;  /* 0x0008e400012a7983 */ /* 0x000ea80000300800 */
[----:B------:R1:W-:Y:S01]  /*48af0*/  LDGSTS.E [R0+0x2f300], desc[UR8][R14.64], P0 ;  /* 0x2f3000000e007fae */ /* 0x0003e20008121848 */
[----:B------:R-:W-:-:S05]  /*48b00*/  IADD3 R44, P2, R44, R2, RZ ;  /* 0x000000022c2c7210 */ /* 0x000fca0007f5e0ff */
[----:B------:R4:W-:Y:S01]  /*48b10*/  STL [R1+0x75c], R44 ;  /* 0x00075c2c01007387 */ /* 0x0009e20000100800 */
[----:B------:R-:W-:Y:S01]  /*48b20*/  IADD3 R46, P3, R46, R2, RZ ;  /* 0x000000022e2e7210 */ /* 0x000fe20007f7e0ff */
[----:B-1----:R-:W-:Y:S02]  /*48b30*/  IMAD.MOV.U32 R14, RZ, RZ, R44 ;  /* 0x000000ffff0e7224 */ /* 0x002fe400078e002c */
[----:B----4-:R-:W-:Y:S01]  /*48b40*/  IMAD.X R45, R45, 0x1, R3, P2 ;  /* 0x000000012d2d7824 */ /* 0x010fe200010e0603 */
[----:B------:R-:W-:-:S04]  /*48b50*/  IADD3.X R51, R51, R3, RZ, P3, !PT ;  /* 0x0000000333337210 */ /* 0x000fc80001ffe4ff */
[----:B------:R1:W-:Y:S04]  /*48b60*/  STL [R1+0x758], R45 ;  /* 0x0007582d01007387 */ /* 0x0003e80000100800 */
[----:B------:R4:W-:Y:S04]  /*48b70*/  STL [R1+0x764], R46 ;  /* 0x0007642e01007387 */ /* 0x0009e80000100800 */
[----:B------:R-:W2:Y:S01]  /*48b80*/  LDL.LU R44, [R1+0x8d8] ;  /* 0x0008d800012c7983 */ /* 0x000ea20000300800 */
[----:B------:R-:W-:-:S03]  /*48b90*/  MOV R15, R45 ;  /* 0x0000002d000f7202 */ /* 0x000fc60000000f00 */
[----:B------:R-:W-:Y:S04]  /*48ba0*/  STL [R1+0x760], R51 ;  /* 0x0007603301007387 */ /* 0x000fe80000100800 */
[----:B-1----:R-:W2:Y:S04]  /*48bb0*/  LDL.LU R45, [R1+0x8e0] ;  /* 0x0008e000012d7983 */ /* 0x002ea80000300800 */
[----:B------:R1:W-:Y:S02]  /*48bc0*/  LDGSTS.E [R7+0x20400], desc[UR8][R14.64], P1 ;  /* 0x204000000e077fae */ /* 0x0003e40008921848 */
[----:B-1----:R-:W-:Y:S01]  /*48bd0*/  IMAD.MOV.U32 R14, RZ, RZ, R46 ;  /* 0x000000ffff0e7224 */ /* 0x002fe200078e002e */
[----:B------:R-:W-:Y:S01]  /*48be0*/  MOV R15, R51 ;  /* 0x00000033000f7202 */ /* 0x000fe20000000f00 */
[----:B----4-:R-:W4:Y:S04]  /*48bf0*/  LDL.LU R46, [R1+0x95c] ;  /* 0x00095c00012e7983 */ /* 0x010f280000300800 */
        /* <DEDUP_REMOVED lines=22> */
[----:B---3--:R-:W-:-:S05]  /*48d60*/  IMAD.X R43, R43, 0x1, R3, P2 ;  /* 0x000000012b2b7824 */ /* 0x008fca00010e0603 */
        /* <DEDUP_REMOVED lines=8> */
[----:B---3--:R-:W-:-:S02]  /*48df0*/  MOV R15, R48 ;  /* 0x00000030000f7202 */ /* 0x008fc40000000f00 */
[----:B--2---:R-:W-:Y:S01]  /*48e00*/  IADD3 R40, P2, R40, R2, RZ ;  /* 0x0000000228287210 */ /* 0x004fe20007f5e0ff */
[----:B-1----:R-:W2:Y:S01]  /*48e10*/  LDL.LU R48, [R1+0x9d8] ;  /* 0x0009d80001307983 */ /* 0x002ea20000300800 */
[----:B------:R-:W-:-:S03]  /*48e20*/  IMAD.MOV.U32 R14, RZ, RZ, R41 ;  /* 0x000000ffff0e7224 */ /* 0x000fc600078e0029 */
[----:B------:R-:W3:Y:S01]  /*48e30*/  LDL.LU R41, [R1+0x9e0] ;  /* 0x0009e00001297983 */ /* 0x000ee20000300800 */
[----:B------:R-:W-:-:S03]  /*48e40*/  IADD3 R42, P3, R42, R2, RZ ;  /* 0x000000022a2a7210 */ /* 0x000fc60007f7e0ff */
[----:B------:R1:W-:Y:S04]  /*48e50*/  LDGSTS.E [R7+0x22500], desc[UR8][R14.64], P0 ;  /* 0x225000000e077fae */ /* 0x0003e80008121848 */
[----:B------:R-:W-:Y:S01]  /*48e60*/  STL [R1+0x8dc], R40 ;  /* 0x0008dc2801007387 */ /* 0x000fe20000100800 */
        /* <DEDUP_REMOVED lines=60> */
[----:B------:R4:W-:Y:S04]  /*49230*/  STL [R1+0xa64], R40 ;  /* 0x000a642801007387 */ /* 0x0009e80000100800 */
[----:B------:R-:W2:Y:S01]  /*49240*/  LDL.LU R44, [R1+0xbd8] ;  /* 0x000bd800012c7983 */ /* 0x000ea20000300800 */
[----:B------:R-:W-:-:S03]  /*49250*/  MOV R15, R45 ;  /* 0x0000002d000f7202 */ /* 0x000fc60000000f00 */
[----:B------:R4:W-:Y:S04]  /*49260*/  STL [R1+0xa60], R42 ;  /* 0x000a602a01007387 */ /* 0x0009e80000100800 */
        /* <DEDUP_REMOVED lines=64> */
[----:B------:R-:W-:Y:S01]  /*49670*/  STL [R1+0xc58], R47 ;  /* 0x000c582f01007387 */ /* 0x000fe20000100800 */
[----:B------:R-:W-:-:S03]  /*49680*/  IADD3.X R46, R46, R3, RZ, P3, !PT ;  /* 0x000000032e2e7210 */ /* 0x000fc60001ffe4ff */
[----:B------:R-:W-:Y:S04]  /*49690*/  STL [R1+0xc64], R42 ;  /* 0x000c642a01007387 */ /* 0x000fe80000100800 */
[----:B------:R-:W4:Y:S01]  /*496a0*/  LDL.LU R49, [R1+0xddc] ;  /* 0x000ddc0001317983 */ /* 0x000f220000300800 */
[----:B------:R-:W-:-:S03]  /*496b0*/  MOV R15, R47 ;  /* 0x0000002f000f7202 */ /* 0x000fc60000000f00 */
[----:B------:R1:W-:Y:S04]  /*496c0*/  STL [R1+0xc60], R46 ;  /* 0x000c602e01007387 */ /* 0x0003e80000100800 */
[----:B------:R-:W4:Y:S04]  /*496d0*/  LDL.LU R40, [R1+0xde4] ;  /* 0x000de40001287983 */ /* 0x000f280000300800 */
[----:B------:R-:W4:Y:S04]  /*496e0*/  LDL.LU R50, [R1+0xdd8] ;  /* 0x000dd80001327983 */ /* 0x000f280000300800 */
[----:B------:R1:W-:Y:S02]  /*496f0*/  LDGSTS.E [R7+0x2a400], desc[UR8][R14.64], P1 ;  /* 0x2a4000000e077fae */ /* 0x0003e40008921848 */
[----:B-1----:R-:W-:-:S02]  /*49700*/  MOV R15, R46 ;  /* 0x0000002e000f7202 */ /* 0x002fc40000000f00 */
[----:B------:R-:W4:Y:S01]  /*49710*/  LDL.LU R46, [R1+0xde0] ;  /* 0x000de000012e7983 */ /* 0x000f220000300800 */
[----:B------:R-:W-:-:S03]  /*49720*/  IMAD.MOV.U32 R14, RZ, RZ, R42 ;  /* 0x000000ffff0e7224 */ /* 0x000fc600078e002a */
        /* <DEDUP_REMOVED lines=10> */
[----:B------:R-:W-:Y:S04]  /*497d0*/  STL [R1+0xce4], R0 ;  /* 0x000ce40001007387 */ /* 0x000fe80000100800 */
[----:B------:R-:W2:Y:S01]  /*497e0*/  LDL.LU R43, [R1+0xe58] ;  /* 0x000e5800012b7983 */ /* 0x000ea20000300800 */
[----:B------:R-:W-:-:S03]  /*497f0*/  MOV R15, R48 ;  /* 0x00000030000f7202 */ /* 0x000fc60000000f00 */
[----:B------:R3:W-:Y:S04]  /*49800*/  STL [R1+0xce0], R39 ;  /* 0x000ce02701007387 */ /* 0x0007e80000100800 */
[----:B-1----:R-:W2:Y:S04]  /*49810*/  LDL.LU R48, [R1+0xe60] ;  /* 0x000e600001307983 */ /* 0x002ea80000300800 */
[----:B------:R1:W-:Y:S02]  /*49820*/  LDGSTS.E [R7+0x2b400], desc[UR8][R14.64], P1 ;  /* 0x2b4000000e077fae */ /* 0x0003e40008921848 */
[----:B-1----:R-:W-:Y:S01]  /*49830*/  IMAD.MOV.U32 R14, RZ, RZ, R0 ;  /* 0x000000ffff0e7224 */ /* 0x002fe200078e0000 */
[----:B------:R-:W-:-:S02]  /*49840*/  MOV R15, R39 ;  /* 0x00000027000f7202 */ /* 0x000fc40000000f00 */
        /* <DEDUP_REMOVED lines=10> */
[----:B------:R4:W-:Y:S01]  /*498f0*/  STL [R1+0xd64], R6 ;  /* 0x000d640601007387 */ /* 0x0009e20000100800 */
[----:B------:R-:W-:-:S03]  /*49900*/  MOV R15, R45 ;  /* 0x0000002d000f7202 */ /* 0x000fc60000000f00 */
[----:B------:R-:W3:Y:S04]  /*49910*/  LDL.LU R44, [R1+0xed8] ;  /* 0x000ed800012c7983 */ /* 0x000ee80000300800 */
[----:B------:R4:W-:Y:S04]  /*49920*/  STL [R1+0xd60], R41 ;  /* 0x000d602901007387 */ /* 0x0009e80000100800 */
[----:B-1----:R-:W3:Y:S04]  /*49930*/  LDL.LU R45, [R1+0xee0] ;  /* 0x000ee000012d7983 */ /* 0x002ee80000300800 */
[----:B------:R1:W-:Y:S02]  /*49940*/  LDGSTS.E [R7+0x2c400], desc[UR8][R14.64], P1 ;  /* 0x2c4000000e077fae */ /* 0x0003e40008921848 */
[----:B-1----:R-:W-:Y:S01]  /*49950*/  IMAD.MOV.U32 R14, RZ, RZ, R6 ;  /* 0x000000ffff0e7224 */ /* 0x002fe200078e0006 */
[----:B------:R-:W-:Y:S01]  /*49960*/  MOV R15, R41 ;  /* 0x00000029000f7202 */ /* 0x000fe20000000f00 */
[----:B----4-:R-:W4:Y:S04]  /*49970*/  LDL.LU R6, [R1+0x76c] ;  /* 0x00076c0001067983 */ /* 0x010f280000300800 */
[----:B------:R1:W-:Y:S04]  /*49980*/  LDGSTS.E [R7+0x2c500], desc[UR8][R14.64], P0 ;  /* 0x2c5000000e077fae */ /* 0x0003e80008121848 */
[----:B------:R-:W4:Y:S01]  /*49990*/  LDL.LU R41, [R1+0x774] ;  /* 0x0007740001297983 */ /* 0x000f220000300800 */
[----:B------:R-:W-:-:S05]  /*499a0*/  IADD3 R49, P2, R49, R2, RZ ;  /* 0x0000000231317210 */ /* 0x000fca0007f5e0ff */
[----:B-1----:R-:W-:Y:S01]  /*499b0*/  IMAD.MOV.U32 R14, RZ, RZ, R49 ;  /* 0x000000ffff0e7224 */ /* 0x002fe200078e0031 */
[----:B------:R-:W-:Y:S01]  /*499c0*/  IADD3 R40, P3, R40, R2, RZ ;  /* 0x0000000228287210 */ /* 0x000fe20007f7e0ff */
[----:B------:R-:W-:Y:S01]  /*499d0*/  IMAD.X R50, R50, 0x1, R3, P2 ;  /* 0x0000000132327824 */ /* 0x000fe200010e0603 */
[----:B------:R-:W-:Y:S04]  /*499e0*/  STL [R1+0xddc], R49 ;  /* 0x000ddc3101007387 */ /* 0x000fe80000100800 */
[----:B------:R-:W-:Y:S01]  /*499f0*/  MOV R15, R50 ;  /* 0x00000032000f7202 */ /* 0x000fe20000000f00 */
[----:B------:R-:W-:Y:S04]  /*49a00*/  STL [R1+0xdd8], R50 ;  /* 0x000dd83201007387 */ /* 0x000fe80000100800 */
[----:B------:R1:W-:Y:S04]  /*49a10*/  STL [R1+0xde4], R40 ;  /* 0x000de42801007387 */ /* 0x0003e80000100800 */
[----:B------:R1:W-:Y:S01]  /*49a20*/  LDGSTS.E [R7+0x2d400], desc[UR8][R14.64], P1 ;  /* 0x2d4000000e077fae */ /* 0x0003e20008921848 */
[----:B------:R-:W-:-:S05]  /*49a30*/  IADD3.X R46, R46, R3, RZ, P3, !PT ;  /* 0x000000032e2e7210 */ /* 0x000fca0001ffe4ff */
[----:B------:R1:W-:Y:S02]  /*49a40*/  STL [R1+0xde0], R46 ;  /* 0x000de02e01007387 */ /* 0x0003e40000100800 */
[----:B-1----:R-:W-:Y:S02]  /*49a50*/  IMAD.MOV.U32 R14, RZ, RZ, R40 ;  /* 0x000000ffff0e7224 */ /* 0x002fe400078e0028 */
[----:B------:R-:W4:Y:S01]  /*49a60*/  LDL.LU R40, [R1+0x768] ;  /* 0x0007680001287983 */ /* 0x000f220000300800 */
[----:B------:R-:W-:-:S03]  /*49a70*/  MOV R15, R46 ;  /* 0x0000002e000f7202 */ /* 0x000fc60000000f00 */
[----:B------:R-:W4:Y:S01]  /*49a80*/  LDL.LU R46, [R1+0x770] ;  /* 0x00077000012e7983 */ /* 0x000f220000300800 */
[-C--:B------:R-:W-:Y:S02]  /*49a90*/  IADD3 R42, P2, R42, R2.reuse, RZ ;  /* 0x000000022a2a7210 */ /* 0x080fe40007f5e0ff */
[----:B------:R-:W-:Y:S01]  /*49aa0*/  IADD3 R47, P3, R47, R2, RZ ;  /* 0x000000022f2f7210 */ /* 0x000fe20007f7e0ff */
[----:B------:R1:W-:Y:S04]  /*49ab0*/  LDGSTS.E [R7+0x2d500], desc[UR8][R14.64], P0 ;  /* 0x2d5000000e077fae */ /* 0x0003e80008121848 */
[----:B------:R2:W-:Y:S01]  /*49ac0*/  STL [R1+0xe5c], R42 ;  /* 0x000e5c2a01007387 */ /* 0x0005e20000100800 */
[----:B-1----:R-:W-:Y:S02]  /*49ad0*/  IMAD.MOV.U32 R14, RZ, RZ, R42 ;  /* 0x000000ffff0e7224 */ /* 0x002fe400078e002a */
[----:B--2---:R-:W-:-:S05]  /*49ae0*/  IMAD.X R43, R43, 0x1, R3, P2 ;  /* 0x000000012b2b7824 */ /* 0x004fca00010e0603 */
[----:B------:R1:W-:Y:S01]  /*49af0*/  STL [R1+0xe58], R43 ;  /* 0x000e582b01007387 */ /* 0x0003e20000100800 */
[----:B------:R-:W-:-:S03]  /*49b00*/  IADD3.X R48, R48, R3, RZ, P3, !PT ;  /* 0x0000000330307210 */ /* 0x000fc60001ffe4ff */
[----:B------:R-:W-:Y:S01]  /*49b10*/  STL [R1+0xe64], R47 ;  /* 0x000e642f01007387 */ /* 0x000fe20000100800 */
[----:B------:R-:W-:-:S03]  /*49b20*/  MOV R15, R43 ;  /* 0x0000002b000f7202 */ /* 0x000fc60000000f00 */
[----:B------:R-:W2:Y:S04]  /*49b30*/  LDL.LU R42, [R1+0x7ec] ;  /* 0x0007ec00012a7983 */ /* 0x000ea80000300800 */
[----:B------:R3:W-:Y:S04]  /*49b40*/  STL [R1+0xe60], R48 ;  /* 0x000e603001007387 */ /* 0x0007e80000100800 */
[----:B-1----:R-:W2:Y:S04]  /*49b50*/  LDL.LU R43, [R1+0x7f4] ;  /* 0x0007f400012b7983 */ /* 0x002ea80000300800 */
[----:B------:R-:W2:Y:S01]  /*49b60*/  LDL.LU R49, [R1+0x7e8] ;  /* 0x0007e80001317983 */ /* 0x000ea20000300800 */
[----:B---3--:R-:W-:-:S03]  /*49b70*/  IADD3 R39, P2, R39, R2, RZ ;  /* 0x0000000227277210 */ /* 0x008fc60007f5e0ff */
[----:B------:R1:W-:Y:S01]  /*49b80*/  LDGSTS.E [R7+0x2e400], desc[UR8][R14.64], P1 ;  /* 0x2e4000000e077fae */ /* 0x0003e20008921848 */
[----:B------:R-:W-:Y:S02]  /*49b90*/  IADD3 R0, P3, R0, R2, RZ ;  /* 0x0000000200007210 */ /* 0x000fe40007f7e0ff */
[----:B-1----:R-:W-:Y:S02]  /*49ba0*/  MOV R15, R48 ;  /* 0x00000030000f7202 */ /* 0x002fe40000000f00 */
[----:B------:R-:W3:Y:S01]  /*49bb0*/  LDL.LU R48, [R1+0x7f0] ;  /* 0x0007f00001307983 */ /* 0x000ee20000300800 */
[----:B------:R-:W-:-:S03]  /*49bc0*/  IMAD.MOV.U32 R14, RZ, RZ, R47 ;  /* 0x000000ffff0e7224 */ /* 0x000fc600078e002f */
[----:B------:R-:W-:Y:S04]  /*49bd0*/  STL [R1+0xedc], R39 ;  /* 0x000edc2701007387 */ /* 0x000fe80000100800 */
[----:B------:R1:W-:Y:S01]  /*49be0*/  LDGSTS.E [R7+0x2e500], desc[UR8][R14.64], P0 ;  /* 0x2e5000000e077fae */ /* 0x0003e20008121848 */
[----:B------:R-:W-:-:S05]  /*49bf0*/  IMAD.X R44, R44, 0x1, R3, P2 ;  /* 0x000000012c2c7824 */ /* 0x000fca00010e0603 */
[----:B------:R1:W-:Y:S02]  /*49c00*/  STL [R1+0xed8], R44 ;  /* 0x000ed82c01007387 */ /* 0x0003e40000100800 */
[----:B-1----:R-:W-:Y:S02]  /*49c10*/  MOV R15, R44 ;  /* 0x0000002c000f7202 */ /* 0x002fe40000000f00 */
[----:B------:R-:W-:Y:S01]  /*49c20*/  IADD3.X R45, R45, R3, RZ, P3, !PT ;  /* 0x000000032d2d7210 */ /* 0x000fe20001ffe4ff */
[----:B------:R-:W-:Y:S01]  /*49c30*/  STL [R1+0xee4], R0 ;  /* 0x000ee40001007387 */ /* 0x000fe20000100800 */
[----:B------:R-:W-:-:S03]  /*49c40*/  IMAD.MOV.U32 R14, RZ, RZ, R39 ;  /* 0x000000ffff0e7224 */ /* 0x000fc600078e0027 */
[----:B------:R-:W3:Y:S04]  /*49c50*/  LDL.LU R44, [R1+0x86c] ;  /* 0x00086c00012c7983 */ /* 0x000ee80000300800 */
[----:B------:R1:W-:Y:S04]  /*49c60*/  STL [R1+0xee0], R45 ;  /* 0x000ee02d01007387 */ /* 0x0003e80000100800 */
[----:B------:R-:W3:Y:S04]  /*49c70*/  LDL.LU R39, [R1+0x874] ;  /* 0x0008740001277983 */ /* 0x000ee80000300800 */
[----:B------:R-:W3:Y:S01]  /*49c80*/  LDL.LU R47, [R1+0x868] ;  /* 0x00086800012f7983 */ /* 0x000ee20000300800 */
[----:B----4-:R-:W-:-:S03]  /*49c90*/  IADD3 R6, P2, R6, R2, RZ ;  /* 0x0000000206067210 */ /* 0x010fc60007f5e0ff */
[----:B------:R4:W-:Y:S01]  /*49ca0*/  LDGSTS.E [R7+0x2f400], desc[UR8][R14.64], P1 ;  /* 0x2f4000000e077fae */ /* 0x0009e20008921848 */
[----:B------:R-:W-:Y:S02]  /*49cb0*/  IADD3 R41, P3, R41, R2, RZ ;  /* 0x0000000229297210 */ /* 0x000fe40007f7e0ff */
[----:B----4-:R-:W-:Y:S02]  /*49cc0*/  MOV R15, R45 ;  /* 0x0000002d000f7202 */ /* 0x010fe40000000f00 */
[----:B-1----:R-:W4:Y:S01]  /*49cd0*/  LDL.LU R45, [R1+0x870] ;  /* 0x00087000012d7983 */ /* 0x002f220000300800 */
[----:B------:R-:W-:Y:S01]  /*49ce0*/  IMAD.MOV.U32 R14, RZ, RZ, R0 ;  /* 0x000000ffff0e7224 */ /* 0x000fe200078e0000 */
[----:B------:R-:W-:Y:S02]  /*49cf0*/  LOP3.LUT R0, R36, 0x30, RZ, 0x3c, !PT ;  /* 0x0000003024007812 */ /* 0x000fe400078e3cff */
[----:B------:R-:W-:Y:S02]  /*49d00*/  STL [R1+0x76c], R6 ;  /* 0x00076c0601007387 */ /* 0x000fe40000100800 */
[----:B------:R-:W-:-:S02]  /*49d10*/  IADD3 R0, R0, UR7, RZ ;  /* 0x0000000700007c10 */ /* 0x000fc4000fffe0ff */
[----:B------:R1:W-:Y:S04]  /*49d20*/  LDGSTS.E [R7+0x2f500], desc[UR8][R14.64], P0 ;  /* 0x2f5000000e077fae */ /* 0x0003e80008121848 */
[----:B------:R-:W-:Y:S01]  /*49d30*/  STL [R1+0x774], R41 ;  /* 0x0007742901007387 */ /* 0x000fe20000100800 */
[----:B------:R-:W-:-:S05]  /*49d40*/  IMAD.X R40, R40, 0x1, R3, P2 ;  /* 0x0000000128287824 */ /* 0x000fca00010e0603 */
[----:B-1----:R-:W-:Y:S01]  /*49d50*/  MOV R7, R40 ;  /* 0x0000002800077202 */ /* 0x002fe20000000f00 */
[----:B------:R1:W-:Y:S01]  /*49d60*/  STL [R1+0x768], R40 ;  /* 0x0007682801007387 */ /* 0x0003e20000100800 */
[----:B------:R-:W-:-:S03]  /*49d70*/  IMAD.X R46, R46, 0x1, R3, P3 ;  /* 0x000000012e2e7824 */ /* 0x000fc600018e0603 */
[----:B------:R1:W-:Y:S04]  /*49d80*/  LDGSTS.E [R0+0x20600], desc[UR8][R6.64], P1 ;  /* 0x2060000006007fae */ /* 0x0003e80008921848 */
[----:B-1----:R-:W4:Y:S04]  /*49d90*/  LDL.LU R40, [R1+0x8ec] ;  /* 0x0008ec0001287983 */ /* 0x002f280000300800 */
[----:B------:R-:W4:Y:S01]  /*49da0*/  LDL.LU R15, [R1+0x8f4] ;  /* 0x0008f400010f7983 */ /* 0x000f220000300800 */
[----:B------:R-:W-:-:S03]  /*49db0*/  MOV R7, R46 ;  /* 0x0000002e00077202 */ /* 0x000fc60000000f00 */
[----:B------:R1:W-:Y:S01]  /*49dc0*/  STL [R1+0x770], R46 ;  /* 0x0007702e01007387 */ /* 0x0003e20000100800 */
[----:B------:R-:W-:-:S05]  /*49dd0*/  IMAD.MOV.U32 R6, RZ, RZ, R41 ;  /* 0x000000ffff067224 */ /* 0x000fca00078e0029 */
[----:B------:R2:W-:Y:S04]  /*49de0*/  LDGSTS.E [R0+0x20700], desc[UR8][R6.64], P0 ;  /* 0x2070000006007fae */ /* 0x0005e80008121848 */
[----:B-1----:R-:W4:Y:S04]  /*49df0*/  LDL.LU R46, [R1+0x8e8] ;  /* 0x0008e800012e7983 */ /* 0x002f280000300800 */
[----:B------:R-:W4:Y:S01]  /*49e00*/  LDL.LU R41, [R1+0x8f0] ;  /* 0x0008f00001297983 */ /* 0x000f220000300800 */
[----:B--2---:R-:W-:-:S05]  /*49e10*/  IADD3 R42, P2, R42, R2, RZ ;  /* 0x000000022a2a7210 */ /* 0x004fca0007f5e0ff */
[----:B------:R1:W-:Y:S01]  /*49e20*/  STL [R1+0x7ec], R42 ;  /* 0x0007ec2a01007387 */ /* 0x0003e20000100800 */
[----:B------:R-:W-:Y:S01]  /*49e30*/  IADD3 R43, P3, R43, R2, RZ ;  /* 0x000000022b2b7210 */ /* 0x000fe20007f7e0ff */
[----:B------:R-:W-:Y:S02]  /*49e40*/  IMAD.X R49, R49, 0x1, R3, P2 ;  /* 0x0000000131317824 */ /* 0x000fe400010e0603 */
[----:B------:R-:W-:-:S03]  /*49e50*/  IMAD.MOV.U32 R6, RZ, RZ, R42 ;  /* 0x000000ffff067224 */ /* 0x000fc600078e002a */
[----:B------:R-:W-:Y:S01]  /*49e60*/  STL [R1+0x7e8], R49 ;  /* 0x0007e83101007387 */ /* 0x000fe20000100800 */
[----:B------:R-:W-:-:S03]  /*49e70*/  MOV R7, R49 ;  /* 0x0000003100077202 */ /* 0x000fc60000000f00 */
[----:B------:R-:W-:Y:S04]  /*49e80*/  STL [R1+0x7f4], R43 ;  /* 0x0007f42b01007387 */ /* 0x000fe80000100800 */
[----:B-1----:R-:W2:Y:S04]  /*49e90*/  LDL.LU R42, [R1+0x96c] ;  /* 0x00096c00012a7983 */ /* 0x002ea80000300800 */
[----:B------:R1:W-:Y:S01]  /*49ea0*/  LDGSTS.E [R0+0x21600], desc[UR8][R6.64], P1 ;  /* 0x2160000006007fae */ /* 0x0003e20008921848 */
[----:B---3--:R-:W-:-:S05]  /*49eb0*/  IADD3.X R48, R48, R3, RZ, P3, !PT ;  /* 0x0000000330307210 */ /* 0x008fca0001ffe4ff */
[----:B------:R3:W-:Y:S04]  /*49ec0*/  STL [R1+0x7f0], R48 ;  /* 0x0007f03001007387 */ /* 0x0007e80000100800 */
[----:B------:R-:W2:Y:S01]  /*49ed0*/  LDL.LU R14, [R1+0x974] ;  /* 0x00097400010e7983 */ /* 0x000ea20000300800 */
[----:B-1----:R-:W-:-:S03]  /*49ee0*/  MOV R7, R48 ;  /* 0x0000003000077202 */ /* 0x002fc60000000f00 */
[----:B---3--:R-:W3:Y:S01]  /*49ef0*/  LDL.LU R48, [R1+0x968] ;  /* 0x0009680001307983 */ /* 0x008ee20000300800 */
[----:B------:R-:W-:-:S03]  /*49f00*/  IMAD.MOV.U32 R6, RZ, RZ, R43 ;  /* 0x000000ffff067224 */ /* 0x000fc600078e002b */
[----:B------:R-:W3:Y:S04]  /*49f10*/  LDL.LU R43, [R1+0x970] ;  /* 0x00097000012b7983 */ /* 0x000ee80000300800 */
[----:B------:R1:W-:Y:S01]  /*49f20*/  LDGSTS.E [R0+0x21700], desc[UR8][R6.64], P0 ;  /* 0x2170000006007fae */ /* 0x0003e20008121848 */
[----:B------:R-:W-:-:S05]  /*49f30*/  IADD3 R44, P2, R44, R2, RZ ;  /* 0x000000022c2c7210 */ /* 0x000fca0007f5e0ff */
[----:B------:R1:W-:Y:S01]  /*49f40*/  STL [R1+0x86c], R44 ;  /* 0x00086c2c01007387 */ /* 0x0003e20000100800 */
[----:B------:R-:W-:Y:S01]  /*49f50*/  IADD3 R39, P3, R39, R2, RZ ;  /* 0x0000000227277210 */ /* 0x000fe20007f7e0ff */
[----:B------:R-:W-:Y:S02]  /*49f60*/  IMAD.X R47, R47, 0x1, R3, P2 ;  /* 0x000000012f2f7824 */ /* 0x000fe400010e0603 */
[----:B-1----:R-:W-:-:S03]  /*49f70*/  IMAD.MOV.U32 R6, RZ, RZ, R44 ;  /* 0x000000ffff067224 */ /* 0x002fc600078e002c */
[----:B------:R1:W-:Y:S04]  /*49f80*/  STL [R1+0x868], R47 ;  /* 0x0008682f01007387 */ /* 0x0003e80000100800 */
[----:B------:R1:W-:Y:S04]  /*49f90*/  STL [R1+0x874], R39 ;  /* 0x0008742701007387 */ /* 0x0003e80000100800 */
[----:B------:R-:W3:Y:S01]  /*49fa0*/  LDL.LU R44, [R1+0x9ec] ;  /* 0x0009ec00012c7983 */ /* 0x000ee20000300800 */
[----:B----4-:R-:W-:Y:S02]  /*49fb0*/  IADD3.X R45, R45, R3, RZ, P3, !PT ;  /* 0x000000032d2d7210 */ /* 0x010fe40001ffe4ff */
        /* <DEDUP_REMOVED lines=8> */
[----:B------:R-:W3:Y:S04]  /*4a040*/  LDL.LU R39, [R1+0xa6c] ;  /* 0x000a6c0001277983 */ /* 0x000ee80000300800 */
[----:B----4-:R-:W4:Y:S04]  /*4a050*/  LDL.LU R45, [R1+0xa74] ;  /* 0x000a7400012d7983 */ /* 0x010f280000300800 */
[----:B------:R1:W-:Y:S01]  /*4a060*/  LDGSTS.E [R0+0x22700], desc[UR8][R6.64], P0 ;  /* 0x2270000006007fae */ /* 0x0003e20008121848 */
[----:B------:R-:W-:-:S02]  /*4a070*/  IADD3 R40, P2, R40, R2, RZ ;  /* 0x0000000228287210 */ /* 0x000fc40007f5e0ff */
[----:B------:R-:W-:-:S03]  /*4a080*/  IADD3 R15, P3, R15, R2, RZ ;  /* 0x000000020f0f7210 */ /* 0x000fc60007f7e0ff */
[----:B------:R1:W-:Y:S02]  /*4a090*/  STL [R1+0x8ec], R40 ;  /* 0x0008ec2801007387 */ /* 0x0003e40000100800 */
[----:B-1----:R-:W-:Y:S02]  /*4a0a0*/  IMAD.MOV.U32 R6, RZ, RZ, R40 ;  /* 0x000000ffff067224 */ /* 0x002fe400078e0028 */
[----:B------:R-:W-:Y:S01]  /*4a0b0*/  IMAD.X R46, R46, 0x1, R3, P2 ;  /* 0x000000012e2e7824 */ /* 0x000fe200010e0603 */
[----:B------:R-:W-:-:S04]  /*4a0c0*/  IADD3.X R41, R41, R3, RZ, P3, !PT ;  /* 0x0000000329297210 */ /* 0x000fc80001ffe4ff */
[----:B------:R1:W-:Y:S04]  /*4a0d0*/  STL [R1+0x8e8], R46 ;  /* 0x0008e82e01007387 */ /* 0x0003e80000100800 */
[----:B------:R1:W-:Y:S04]  /*4a0e0*/  STL [R1+0x8f4], R15 ;  /* 0x0008f40f01007387 */ /* 0x0003e80000100800 */
[----:B------:R-:W4:Y:S01]  /*4a0f0*/  LDL.LU R40, [R1+0xa68] ;  /* 0x000a680001287983 */ /* 0x000f220000300800 */
[----:B------:R-:W-:-:S03]  /*4a100*/  MOV R7, R46 ;  /* 0x0000002e00077202 */ /* 0x000fc60000000f00 */
[----:B------:R1:W-:Y:S04]  /*4a110*/  STL [R1+0x8f0], R41 ;  /* 0x0008f02901007387 */ /* 0x0003e80000100800 */
[----:B-1----:R-:W4:Y:S04]  /*4a120*/  LDL.LU R46, [R1+0xa70] ;  /* 0x000a7000012e7983 */ /* 0x002f280000300800 */
[----:B------:R1:W-:Y:S02]  /*4a130*/  LDGSTS.E [R0+0x23600], desc[UR8][R6.64], P1 ;  /* 0x2360000006007fae */ /* 0x0003e40008921848 */
[----:B-1----:R-:W-:Y:S01]  /*4a140*/  IMAD.MOV.U32 R6, RZ, RZ, R15 ;  /* 0x000000ffff067224 */ /* 0x002fe200078e000f */
[----:B------:R-:W-:Y:S01]  /*4a150*/  MOV R7, R41 ;  /* 0x0000002900077202 */ /* 0x000fe20000000f00 */
[----:B------:R-:W4:Y:S04]  /*4a160*/  LDL.LU R15, [R1+0xaec] ;  /* 0x000aec00010f7983 */ /* 0x000f280000300800 */
[----:B------:R-:W4:Y:S04]  /*4a170*/  LDL.LU R41, [R1+0xaf4] ;  /* 0x000af40001297983 */ /* 0x000f280000300800 */
[----:B------:R1:W-:Y:S01]  /*4a180*/  LDGSTS.E [R0+0x23700], desc[UR8][R6.64], P0 ;  /* 0x2370000006007fae */ /* 0x0003e20008121848 */
[----:B--2---:R-:W-:-:S05]  /*4a190*/  IADD3 R42, P2, R42, R2, RZ ;  /* 0x000000022a2a7210 */ /* 0x004fca0007f5e0ff */
[----:B------:R2:W-:Y:S01]  /*4a1a0*/  STL [R1+0x96c], R42 ;  /* 0x00096c2a01007387 */ /* 0x0005e20000100800 */
[----:B-1----:R-:W-:Y:S01]  /*4a1b0*/  IMAD.MOV.U32 R6, RZ, RZ, R42 ;  /* 0x000000ffff067224 */ /* 0x002fe200078e002a */
[----:B------:R-:W-:Y:S01]  /*4a1c0*/  IADD3 R14, P3, R14, R2, RZ ;  /* 0x000000020e0e7210 */ /* 0x000fe20007f7e0ff */
[----:B---3--:R-:W-:-:S03]  /*4a1d0*/  IMAD.X R48, R48, 0x1, R3, P2 ;  /* 0x0000000130307824 */ /* 0x008fc600010e0603 */
[----:B------:R-:W-:Y:S02]  /*4a1e0*/  IADD3.X R43, R43, R3, RZ, P3, !PT ;  /* 0x000000032b2b7210 */ /* 0x000fe40001ffe4ff */
[----:B------:R1:W-:Y:S04]  /*4a1f0*/  STL [R1+0x968], R48 ;  /* 0x0009683001007387 */ /* 0x0003e80000100800 */
[----:B------:R-:W-:Y:S04]  /*4a200*/  STL [R1+0x974], R14 ;  /* 0x0009740e01007387 */ /* 0x000fe80000100800 */
[----:B--2---:R-:W2:Y:S01]  /*4a210*/  LDL.LU R42, [R1+0xae8] ;  /* 0x000ae800012a7983 */ /* 0x004ea20000300800 */
        /* <DEDUP_REMOVED lines=18> */
[----:B------:R-:W3:Y:S04]  /*4a340*/  LDL.LU R47, [R1+0xb68] ;  /* 0x000b6800012f7983 */ /* 0x000ee80000300800 */
[----:B------:R-:W-:Y:S01]  /*4a350*/  STL [R1+0x9f0], R50 ;  /* 0x0009f03201007387 */ /* 0x000fe20000100800 */
[----:B------:R-:W-:-:S03]  /*4a360*/  IADD3 R39, P2, R39, R2, RZ ;  /* 0x0000000227277210 */ /* 0x000fc60007f5e0ff */
[----:B------:R-:W3:Y:S04]  /*4a370*/  LDL.LU R44, [R1+0xb70] ;  /* 0x000b7000012c7983 */ /* 0x000ee80000300800 */
[----:B------:R1:W-:Y:S01]  /*4a380*/  LDGSTS.E [R0+0x25600], desc[UR8][R6.64], P1 ;  /* 0x2560000006007fae */ /* 0x0003e20008921848 */
[----:B----4-:R-:W-:-:S03]  /*4a390*/  IADD3 R45, P3, R45, R2, RZ ;  /* 0x000000022d2d7210 */ /* 0x010fc60007f7e0ff */
[----:B------:R4:W-:Y:S01]  /*4a3a0*/  STL [R1+0xa6c], R39 ;  /* 0x000a6c2701007387 */ /* 0x0009e20000100800 */
        /* <DEDUP_REMOVED lines=8> */
[----:B------:R1:W-:Y:S04]  /*4a430*/  STL [R1+0xa74], R45 ;  /* 0x000a742d01007387 */ /* 0x0003e80000100800 */
[----:B----4-:R-:W4:Y:S04]  /*4a440*/  LDL.LU R39, [R1+0xbec] ;  /* 0x000bec0001277983 */ /* 0x010f280000300800 */
[----:B------:R1:W-:Y:S04]  /*4a450*/  STL [R1+0xa70], R46 ;  /* 0x000a702e01007387 */ /* 0x0003e80000100800 */
[----:B------:R1:W-:Y:S04]  /*4a460*/  LDGSTS.E [R0+0x26600], desc[UR8][R6.64], P1 ;  /* 0x2660000006007fae */ /* 0x0003e80008921848 */
[----:B-1----:R-:W4:Y:S01]  /*4a470*/  LDL.LU R40, [R1+0xbf4] ;  /* 0x000bf40001287983 */ /* 0x002f220000300800 */
[----:B------:R-:W-:-:S03]  /*4a480*/  IMAD.MOV.U32 R6, RZ, RZ, R45 ;  /* 0x000000ffff067224 */ /* 0x000fc600078e002d */
[----:B------:R-:W4:Y:S01]  /*4a490*/  LDL.LU R45, [R1+0xbe8] ;  /* 0x000be800012d7983 */ /* 0x000f220000300800 */
[----:B------:R-:W-:-:S03]  /*4a4a0*/  MOV R7, R46 ;  /* 0x0000002e00077202 */ /* 0x000fc60000000f00 */
[----:B------:R-:W4:Y:S01]  /*4a4b0*/  LDL.LU R46, [R1+0xbf0] ;  /* 0x000bf000012e7983 */ /* 0x000f220000300800 */
[-C--:B------:R-:W-:Y:S02]  /*4a4c0*/  IADD3 R15, P2, R15, R2.reuse, RZ ;  /* 0x000000020f0f7210 */ /* 0x080fe40007f5e0ff */
[----:B------:R-:W-:Y:S01]  /*4a4d0*/  IADD3 R41, P3, R41, R2, RZ ;  /* 0x0000000229297210 */ /* 0x000fe20007f7e0ff */
[----:B------:R1:W-:Y:S04]  /*4a4e0*/  LDGSTS.E [R0+0x26700], desc[UR8][R6.64], P0 ;  /* 0x2670000006007fae */ /* 0x0003e80008121848 */
[----:B------:R-:W-:Y:S01]  /*4a4f0*/  STL [R1+0xaec], R15 ;  /* 0x000aec0f01007387 */ /* 0x000fe20000100800 */
        /* <DEDUP_REMOVED lines=16> */
[----:B------:R1:W-:Y:S04]  /*4a600*/  STL [R1+0xb6c], R43 ;  /* 0x000b6c2b01007387 */ /* 0x0003e80000100800 */
[----:B------:R1:W-:Y:S02]  /*4a610*/  LDGSTS.E [R0+0x27700], desc[UR8][R6.64], P0 ;  /* 0x2770000006007fae */ /* 0x0003e40008121848 */
[----:B-1----:R-:W-:Y:S02]  /*4a620*/  IMAD.MOV.U32 R6, RZ, RZ, R43 ;  /* 0x000000ffff067224 */ /* 0x002fe400078e002b */
[----:B------:R-:W-:-:S05]  /*4a630*/  IMAD.X R47, R47, 0x1, R3, P2 ;  /* 0x000000012f2f7824 */ /* 0x000fca00010e0603 */
[----:B------:R1:W-:Y:S01]  /*4a640*/  STL [R1+0xb68], R47 ;  /* 0x000b682f01007387 */ /* 0x0003e20000100800 */
[----:B------:R-:W-:-:S03]  /*4a650*/  IADD3.X R44, R44, R3, RZ, P3, !PT ;  /* 0x000000032c2c7210 */ /* 0x000fc60001ffe4ff */
        /* <DEDUP_REMOVED lines=11> */
[----:B------:R-:W3:Y:S04]  /*4a710*/  LDL.LU R44, [R1+0xd74] ;  /* 0x000d7400012c7983 */ /* 0x000ee80000300800 */
[----:B------:R1:W-:Y:S01]  /*4a720*/  LDGSTS.E [R0+0x28700], desc[UR8][R6.64], P0 ;  /* 0x2870000006007fae */ /* 0x0003e20008121848 */
[----:B----4-:R-:W-:-:S05]  /*4a730*/  IADD3 R39, P2, R39, R2, RZ ;  /* 0x0000000227277210 */ /* 0x010fca0007f5e0ff */
[----:B------:R4:W-:Y:S01]  /*4a740*/  STL [R1+0xbec], R39 ;  /* 0x000bec2701007387 */ /* 0x0009e20000100800 */
[----:B-1----:R-:W-:Y:S01]  /*4a750*/  IMAD.MOV.U32 R6, RZ, RZ, R39 ;  /* 0x000000ffff067224 */ /* 0x002fe200078e0027 */
[----:B------:R-:W-:Y:S01]  /*4a760*/  IADD3 R40, P3, R40, R2, RZ ;  /* 0x0000000228287210 */ /* 0x000fe20007f7e0ff */
[----:B------:R-:W-:-:S03]  /*4a770*/  IMAD.X R45, R45, 0x1, R3, P2 ;  /* 0x000000012d2d7824 */ /* 0x000fc600010e0603 */
[----:B------:R-:W-:Y:S02]  /*4a780*/  IADD3.X R46, R46, R3, RZ, P3, !PT ;  /* 0x000000032e2e7210 */ /* 0x000fe40001ffe4ff */
[----:B------:R1:W-:Y:S04]  /*4a790*/  STL [R1+0xbe8], R45 ;  /* 0x000be82d01007387 */ /* 0x0003e80000100800 */
[----:B------:R1:W-:Y:S04]  /*4a7a0*/  STL [R1+0xbf4], R40 ;  /* 0x000bf42801007387 */ /* 0x0003e80000100800 */
[----:B----4-:R-:W4:Y:S01]  /*4a7b0*/  LDL.LU R39, [R1+0xd68] ;  /* 0x000d680001277983 */ /* 0x010f220000300800 */
        /* <DEDUP_REMOVED lines=41> */
[----:B------:R-:W-:-:S03]  /*4aa50*/  IADD3 R44, P3, R44, R2, RZ ;  /* 0x000000022c2c7210 */ /* 0x000fc60007f7e0ff */
[----:B------:R-:W-:Y:S01]  /*4aa60*/  STL [R1+0xd6c], R14 ;  /* 0x000d6c0e01007387 */ /* 0x000fe20000100800 */
[----:B-1----:R-:W-:Y:S01]  /*4aa70*/  IMAD.MOV.U32 R6, RZ, RZ, R49 ;  /* 0x000000ffff067224 */ /* 0x002fe200078e0031 */
[----:B------:R-:W-:-:S05]  /*4aa80*/  MOV R7, R50 ;  /* 0x0000003200077202 */ /* 0x000fca0000000f00 */
[----:B------:R1:W-:Y:S02]  /*4aa90*/  LDGSTS.E [R0+0x2b700], desc[UR8][R6.64], P0 ;  /* 0x2b70000006007fae */ /* 0x0003e40008121848 */
        /* <DEDUP_REMOVED lines=23> */
[----:B------:R2:W-:Y:S04]  /*4ac10*/  STL [R1+0xdf4], R46 ;  /* 0x000df42e01007387 */ /* 0x0005e80000100800 */
[----:B------:R2:W-:Y:S04]  /*4ac20*/  LDGSTS.E [R0+0x2d600], desc[UR8][R6.64], P1 ;  /* 0x2d60000006007fae */ /* 0x0005e80008921848 */
[----:B-1----:R-:W4:Y:S04]  /*4ac30*/  LDL.LU R42, [R1+0x77c] ;  /* 0x00077c00012a7983 */ /* 0x002f280000300800 */
[----:B------:R-:W-:Y:S04]  /*4ac40*/  STL [R1+0xdf0], R48 ;  /* 0x000df03001007387 */ /* 0x000fe80000100800 */
[----:B------:R-:W4:Y:S01]  /*4ac50*/  LDL.LU R40, [R1+0x784] ;  /* 0x0007840001287983 */ /* 0x000f220000300800 */
[----:B--2---:R-:W-:-:S03]  /*4ac60*/  IMAD.MOV.U32 R6, RZ, RZ, R46 ;  /* 0x000000ffff067224 */ /* 0x004fc600078e002e */
[----:B------:R-:W2:Y:S01]  /*4ac70*/  LDL.LU R46, [R1+0x778] ;  /* 0x00077800012e7983 */ /* 0x000ea20000300800 */
[----:B---3--:R-:W-:-:S03]  /*4ac80*/  IADD3 R41, P2, R41, R2, RZ ;  /* 0x0000000229297210 */ /* 0x008fc60007f5e0ff */
[----:B------:R-:W3:Y:S01]  /*4ac90*/  LDL.LU R50, [R1+0x780] ;  /* 0x0007800001327983 */ /* 0x000ee20000300800 */
[----:B------:R-:W-:Y:S02]  /*4aca0*/  MOV R7, R48 ;  /* 0x0000003000077202 */ /* 0x000fe40000000f00 */
[----:B------:R-:W-:Y:S01]  /*4acb0*/  IADD3 R15, P3, R15, R2, RZ ;  /* 0x000000020f0f7210 */ /* 0x000fe20007f7e0ff */
[----:B------:R1:W-:Y:S04]  /*4acc0*/  STL [R1+0xe6c], R41 ;  /* 0x000e6c2901007387 */ /* 0x0003e80000100800 */
[----:B------:R1:W-:Y:S02]  /*4acd0*/  LDGSTS.E [R0+0x2d700], desc[UR8][R6.64], P0 ;  /* 0x2d70000006007fae */ /* 0x0003e40008121848 */
[----:B-1----:R-:W-:-:S02]  /*4ace0*/  IMAD.MOV.U32 R6, RZ, RZ, R41 ;  /* 0x000000ffff067224 */ /* 0x002fc400078e0029 */
        /* <DEDUP_REMOVED lines=31> */
[----:B----4-:R-:W4:Y:S04]  /*4aee0*/  LDL.LU R14, [R1+0x8fc] ;  /* 0x0008fc00010e7983 */ /* 0x010f280000300800 */
        /* <DEDUP_REMOVED lines=12> */
[----:B------:R-:W-:Y:S04]  /*4afb0*/  STL [R1+0x780], R50 ;  /* 0x0007803201007387 */ /* 0x000fe80000100800 */
        /* <DEDUP_REMOVED lines=16> */
[----:B------:R-:W2:Y:S04]  /*4b0c0*/  LDL.LU R47, [R1+0x978] ;  /* 0x00097800012f7983 */ /* 0x000ea80000300800 */
[----:B------:R-:W-:Y:S01]  /*4b0d0*/  STL [R1+0x800], R49 ;  /* 0x0008003101007387 */ /* 0x000fe20000100800 */
[----:B------:R-:W-:-:S03]  /*4b0e0*/  IADD3 R15, P2, R15, R2, RZ ;  /* 0x000000020f0f7210 */ /* 0x000fc60007f5e0ff */
[----:B------:R-:W2:Y:S04]  /*4b0f0*/  LDL.LU R41, [R1+0x980] ;  /* 0x0009800001297983 */ /* 0x000ea80000300800 */
        /* <DEDUP_REMOVED lines=13> */
[----:B-1----:R-:W2:Y:S04]  /*4b1d0*/  LDL.LU R39, [R1+0x9fc] ;  /* 0x0009fc0001277983 */ /* 0x002ea80000300800 */
[----:B------:R1:W-:Y:S04]  /*4b1e0*/  STL [R1+0x880], R45 ;  /* 0x0008802d01007387 */ /* 0x0003e80000100800 */
[----:B------:R-:W2:Y:S01]  /*4b1f0*/  LDL.LU R15, [R1+0xa04] ;  /* 0x000a0400010f7983 */ /* 0x000ea20000300800 */
        /* <DEDUP_REMOVED lines=119> */
[----:B------:R-:W-:Y:S02]  /*4b970*/  MOV R7, R42 ;  /* 0x0000002a00077202 */ /* 0x000fe40000000f00 */
[----:B------:R-:W-:Y:S01]  /*4b980*/  IADD3.X R46, R46, R3, RZ, P3, !PT ;  /* 0x000000032e2e7210 */ /* 0x000fe20001ffe4ff */
[----:B------:R-:W-:Y:S04]  /*4b990*/  STL [R1+0xc04], R43 ;  /* 0x000c042b01007387 */ /* 0x000fe80000100800 */
[----:B------:R-:W2:Y:S04]  /*4b9a0*/  LDL.LU R15, [R1+0xd7c] ;  /* 0x000d7c00010f7983 */ /* 0x000ea80000300800 */
[----:B------:R3:W-:Y:S04]  /*4b9b0*/  STL [R1+0xc00], R46 ;  /* 0x000c002e01007387 */ /* 0x0007e80000100800 */
[----:B------:R3:W-:Y:S04]  /*4b9c0*/  LDGSTS.E [R12+0x29800], desc[UR8][R6.64], P1 ;  /* 0x29800000060c7fae */ /* 0x0007e80008921848 */
[----:B-1----:R-:W2:Y:S01]  /*4b9d0*/  LDL.LU R42, [R1+0xd84] ;  /* 0x000d8400012a7983 */ /* 0x002ea20000300800 */
[----:B---3--:R-:W-:-:S02]  /*4b9e0*/  IADD3 R44, P2, R44, R2, RZ ;  /* 0x000000022c2c7210 */ /* 0x008fc40007f5e0ff */
[----:B------:R-:W-:Y:S02]  /*4b9f0*/  MOV R7, R46 ;  /* 0x0000002e00077202 */ /* 0x000fe40000000f00 */
[----:B------:R-:W3:Y:S01]  /*4ba00*/  LDL.LU R46, [R1+0xd78] ;  /* 0x000d7800012e7983 */ /* 0x000ee20000300800 */
[----:B------:R-:W-:-:S03]  /*4ba10*/  IMAD.MOV.U32 R6, RZ, RZ, R43 ;  /* 0x000000ffff067224 */ /* 0x000fc600078e002b */
[----:B------:R-:W3:Y:S01]  /*4ba20*/  LDL.LU R43, [R1+0xd80] ;  /* 0x000d8000012b7983 */ /* 0x000ee20000300800 */
[----:B------:R-:W-:-:S03]  /*4ba30*/  IADD3 R14, P3, R14, R2, RZ ;  /* 0x000000020e0e7210 */ /* 0x000fc60007f7e0ff */
[----:B------:R1:W-:Y:S04]  /*4ba40*/  STL [R1+0xc7c], R44 ;  /* 0x000c7c2c01007387 */ /* 0x0003e80000100800 */
[----:B------:R1:W-:Y:S01]  /*4ba50*/  LDGSTS.E [R12+0x29900], desc[UR8][R6.64], P0 ;  /* 0x29900000060c7fae */ /* 0x0003e20008121848 */
[----:B------:R-:W-:-:S05]  /*4ba60*/  IMAD.X R47, R47, 0x1, R3, P2 ;  /* 0x000000012f2f7824 */ /* 0x000fca00010e0603 */
[----:B------:R1:W-:Y:S01]  /*4ba70*/  STL [R1+0xc78], R47 ;  /* 0x000c782f01007387 */ /* 0x0003e20000100800 */
[----:B------:R-:W-:-:S03]  /*4ba80*/  IADD3.X R40, R40, R3, RZ, P3, !PT ;  /* 0x0000000328287210 */ /* 0x000fc60001ffe4ff */
[----:B------:R1:W-:Y:S02]  /*4ba90*/  STL [R1+0xc84], R14 ;  /* 0x000c840e01007387 */ /* 0x0003e40000100800 */
[----:B-1----:R-:W-:Y:S02]  /*4baa0*/  IMAD.MOV.U32 R6, RZ, RZ, R44 ;  /* 0x000000ffff067224 */ /* 0x002fe400078e002c */
[----:B------:R-:W3:Y:S04]  /*4bab0*/  LDL.LU R48, [R1+0xdfc] ;  /* 0x000dfc0001307983 */ /* 0x000ee80000300800 */
[----:B------:R1:W-:Y:S01]  /*4bac0*/  STL [R1+0xc80], R40 ;  /* 0x000c802801007387 */ /* 0x0003e20000100800 */
[----:B------:R-:W-:-:S03]  /*4bad0*/  MOV R7, R47 ;  /* 0x0000002f00077202 */ /* 0x000fc60000000f00 */
[----:B------:R-:W3:Y:S04]  /*4bae0*/  LDL.LU R44, [R1+0xe04] ;  /* 0x000e0400012c7983 */ /* 0x000ee80000300800 */
[----:B------:R-:W3:Y:S04]  /*4baf0*/  LDL.LU R49, [R1+0xdf8] ;  /* 0x000df80001317983 */ /* 0x000ee80000300800 */
        /* <DEDUP_REMOVED lines=23> */
[----:B------:R-:W4:Y:S01]  /*4bc70*/  LDL.LU R0, [R1+0xf04] ;  /* 0x000f040001007983 */ /* 0x000f220000300800 */
[----:B--2---:R-:W-:-:S03]  /*4bc80*/  IADD3 R15, P2, R15, R2, RZ ;  /* 0x000000020f0f7210 */ /* 0x004fc60007f5e0ff */
[----:B------:R1:W-:Y:S04]  /*4bc90*/  LDGSTS.E [R12+0x2b900], desc[UR8][R6.64], P0 ;  /* 0x2b900000060c7fae */ /* 0x0003e80008121848 */
[----:B------:R-:W-:Y:S01]  /*4bca0*/  STL [R1+0xd7c], R15 ;  /* 0x000d7c0f01007387 */ /* 0x000fe20000100800 */
[----:B------:R-:W-:Y:S01]  /*4bcb0*/  IADD3 R42, P3, R42, R2, RZ ;  /* 0x000000022a2a7210 */ /* 0x000fe20007f7e0ff */
[----:B-1----:R-:W-:Y:S02]  /*4bcc0*/  IMAD.MOV.U32 R6, RZ, RZ, R15 ;  /* 0x000000ffff067224 */ /* 0x002fe400078e000f */
[----:B---3--:R-:W-:Y:S01]  /*4bcd0*/  IMAD.X R46, R46, 0x1, R3, P2 ;  /* 0x000000012e2e7824 */ /* 0x008fe200010e0603 */
[----:B------:R-:W-:-:S04]  /*4bce0*/  IADD3.X R43, R43, R3, RZ, P3, !PT ;  /* 0x000000032b2b7210 */ /* 0x000fc80001ffe4ff */
[----:B------:R1:W-:Y:S01]  /*4bcf0*/  STL [R1+0xd78], R46 ;  /* 0x000d782e01007387 */ /* 0x0003e20000100800 */
[----:B------:R-:W-:-:S03]  /*4bd00*/  MOV R7, R46 ;  /* 0x0000002e00077202 */ /* 0x000fc60000000f00 */
[----:B------:R2:W-:Y:S04]  /*4bd10*/  STL [R1+0xd84], R42 ;  /* 0x000d842a01007387 */ /* 0x0005e80000100800 */
[----:B------:R3:W-:Y:S04]  /*4bd20*/  LDGSTS.E [R12+0x2c800], desc[UR8][R6.64], P1 ;  /* 0x2c800000060c7fae */ /* 0x0007e80008921848 */
[----:B-1----:R-:W4:Y:S04]  /*4bd30*/  LDL.LU R46, [R1+0xef8] ;  /* 0x000ef800012e7983 */ /* 0x002f280000300800 */
[----:B------:R1:W-:Y:S04]  /*4bd40*/  STL [R1+0xd80], R43 ;  /* 0x000d802b01007387 */ /* 0x0003e80000100800 */
[----:B------:R-:W4:Y:S01]  /*4bd50*/  LDL.LU R15, [R1+0xf00] ;  /* 0x000f0000010f7983 */ /* 0x000f220000300800 */
[----:B---3--:R-:W-:Y:S01]  /*4bd60*/  IMAD.MOV.U32 R6, RZ, RZ, R42 ;  /* 0x000000ffff067224 */ /* 0x008fe200078e002a */
[----:B------:R-:W-:-:S02]  /*4bd70*/  MOV R7, R43 ;  /* 0x0000002b00077202 */ /* 0x000fc40000000f00 */
[----:B--2---:R-:W2:Y:S04]  /*4bd80*/  LDL.LU R42, [R1+0x78c] ;  /* 0x00078c00012a7983 */ /* 0x004ea80000300800 */
[----:B-1----:R-:W3:Y:S04]  /*4bd90*/  LDL.LU R43, [R1+0x794] ;  /* 0x00079400012b7983 */ /* 0x002ee80000300800 */
[----:B------:R1:W-:Y:S01]  /*4bda0*/  LDGSTS.E [R12+0x2c900], desc[UR8][R6.64], P0 ;  /* 0x2c900000060c7fae */ /* 0x0003e20008121848 */
[-C--:B------:R-:W-:Y:S02]  /*4bdb0*/  IADD3 R48, P2, R48, R2.reuse, RZ ;  /* 0x0000000230307210 */ /* 0x080fe40007f5e0ff */
[----:B------:R-:W-:-:S03]  /*4bdc0*/  IADD3 R44, P3, R44, R2, RZ ;  /* 0x000000022c2c7210 */ /* 0x000fc60007f7e0ff */
[----:B------:R-:W-:Y:S01]  /*4bdd0*/  IMAD.X R49, R49, 0x1, R3, P2 ;  /* 0x0000000131317824 */ /* 0x000fe200010e0603 */
[----:B------:R1:W-:Y:S01]  /*4bde0*/  STL [R1+0xdfc], R48 ;  /* 0x000dfc3001007387 */ /* 0x0003e20000100800 */
[----:B------:R-:W-:-:S03]  /*4bdf0*/  IADD3.X R47, R47, R3, RZ, P3, !PT ;  /* 0x000000032f2f7210 */ /* 0x000fc60001ffe4ff */
[----:B------:R-:W-:Y:S01]  /*4be00*/  STL [R1+0xdf8], R49 ;  /* 0x000df83101007387 */ /* 0x000fe20000100800 */
[----:B-1----:R-:W-:Y:S01]  /*4be10*/  IMAD.MOV.U32 R6, RZ, RZ, R48 ;  /* 0x000000ffff067224 */ /* 0x002fe200078e0030 */
[----:B------:R-:W-:Y:S02]  /*4be20*/  MOV R7, R49 ;  /* 0x0000003100077202 */ /* 0x000fe40000000f00 */
[----:B------:R1:W-:Y:S04]  /*4be30*/  STL [R1+0xe04], R44 ;  /* 0x000e042c01007387 */ /* 0x0003e80000100800 */
[----:B------:R-:W-:Y:S04]  /*4be40*/  STL [R1+0xe00], R47 ;  /* 0x000e002f01007387 */ /* 0x000fe80000100800 */
[----:B------:R-:W3:Y:S04]  /*4be50*/  LDL.LU R48, [R1+0x788] ;  /* 0x0007880001307983 */ /* 0x000ee80000300800 */
[----:B------:R1:W-:Y:S01]  /*4be60*/  LDGSTS.E [R12+0x2d800], desc[UR8][R6.64], P1 ;  /* 0x2d800000060c7fae */ /* 0x0003e20008921848 */
[----:B------:R-:W-:-:S02]  /*4be70*/  IADD3 R14, P2, R14, R2, RZ ;  /* 0x000000020e0e7210 */ /* 0x000fc40007f5e0ff */
[----:B------:R-:W-:Y:S01]  /*4be80*/  IADD3 R40, P3, R40, R2, RZ ;  /* 0x0000000228287210 */ /* 0x000fe20007f7e0ff */
[----:B-1----:R-:W-:Y:S02]  /*4be90*/  IMAD.MOV.U32 R6, RZ, RZ, R44 ;  /* 0x000000ffff067224 */ /* 0x002fe400078e002c */
[----:B------:R-:W3:Y:S01]  /*4bea0*/  LDL.LU R44, [R1+0x790] ;  /* 0x00079000012c7983 */ /* 0x000ee20000300800 */
[----:B------:R-:W-:-:S03]  /*4beb0*/  MOV R7, R47 ;  /* 0x0000002f00077202 */ /* 0x000fc60000000f00 */
[----:B------:R1:W-:Y:S04]  /*4bec0*/  STL [R1+0xe7c], R14 ;  /* 0x000e7c0e01007387 */ /* 0x0003e80000100800 */
[----:B------:R1:W-:Y:S02]  /*4bed0*/  LDGSTS.E [R12+0x2d900], desc[UR8][R6.64], P0 ;  /* 0x2d900000060c7fae */ /* 0x0003e40008121848 */
[----:B-1----:R-:W-:Y:S02]  /*4bee0*/  IMAD.MOV.U32 R6, RZ, RZ, R14 ;  /* 0x000000ffff067224 */ /* 0x002fe400078e000e */
[----:B----4-:R-:W-:-:S05]  /*4bef0*/  IMAD.X R39, R39, 0x1, R3, P2 ;  /* 0x0000000127277824 */ /* 0x010fca00010e0603 */
[----:B------:R-:W-:Y:S01]  /*4bf00*/  MOV R7, R39 ;  /* 0x0000002700077202 */ /* 0x000fe20000000f00 */
[----:B------:R1:W-:Y:S01]  /*4bf10*/  STL [R1+0xe78], R39 ;  /* 0x000e782701007387 */ /* 0x0003e20000100800 */
[----:B------:R-:W-:-:S03]  /*4bf20*/  IADD3.X R45, R45, R3, RZ, P3, !PT ;  /* 0x000000032d2d7210 */ /* 0x000fc60001ffe4ff */
[----:B------:R-:W-:Y:S04]  /*4bf30*/  STL [R1+0xe84], R40 ;  /* 0x000e842801007387 */ /* 0x000fe80000100800 */
[----:B------:R-:W4:Y:S04]  /*4bf40*/  LDL.LU R14, [R1+0x80c] ;  /* 0x00080c00010e7983 */ /* 0x000f280000300800 */
[----:B------:R1:W-:Y:S04]  /*4bf50*/  STL [R1+0xe80], R45 ;  /* 0x000e802d01007387 */ /* 0x0003e80000100800 */
[----:B------:R1:W-:Y:S04]  /*4bf60*/  LDGSTS.E [R12+0x2e800], desc[UR8][R6.64], P1 ;  /* 0x2e800000060c7fae */ /* 0x0003e80008921848 */
[----:B-1----:R-:W4:Y:S01]  /*4bf70*/  LDL.LU R39, [R1+0x814] ;  /* 0x0008140001277983 */ /* 0x002f220000300800 */
[----:B------:R-:W-:-:S03]  /*4bf80*/  MOV R7, R45 ;  /* 0x0000002d00077202 */ /* 0x000fc60000000f00 */
[----:B------:R-:W4:Y:S01]  /*4bf90*/  LDL.LU R45, [R1+0x808] ;  /* 0x00080800012d7983 */ /* 0x000f220000300800 */
[----:B------:R-:W-:-:S03]  /*4bfa0*/  IMAD.MOV.U32 R6, RZ, RZ, R40 ;  /* 0x000000ffff067224 */ /* 0x000fc600078e0028 */
[----:B------:R-:W4:Y:S01]  /*4bfb0*/  LDL.LU R40, [R1+0x810] ;  /* 0x0008100001287983 */ /* 0x000f220000300800 */
[-C--:B------:R-:W-:Y:S02]  /*4bfc0*/  IADD3 R41, P2, R41, R2.reuse, RZ ;  /* 0x0000000229297210 */ /* 0x080fe40007f5e0ff */
[----:B------:R-:W-:Y:S01]  /*4bfd0*/  IADD3 R0, P3, R0, R2, RZ ;  /* 0x0000000200007210 */ /* 0x000fe20007f7e0ff */
[----:B------:R1:W-:Y:S04]  /*4bfe0*/  LDGSTS.E [R12+0x2e900], desc[UR8][R6.64], P0 ;  /* 0x2e900000060c7fae */ /* 0x0003e80008121848 */
        /* <DEDUP_REMOVED lines=10> */
[----:B------:R1:W-:Y:S01]  /*4c090*/  LDGSTS.E [R12+0x2f800], desc[UR8][R6.64], P1 ;  /* 0x2f800000060c7fae */ /* 0x0003e20008921848 */
[----:B--2---:R-:W-:-:S03]  /*4c0a0*/  IADD3 R42, P2, R42, R2, RZ ;  /* 0x000000022a2a7210 */ /* 0x004fc60007f5e0ff */
[----:B------:R-:W2:Y:S01]  /*4c0b0*/  LDL.LU R41, [R1+0x890] ;  /* 0x0008900001297983 */ /* 0x000ea20000300800 */
[----:B-1----:R-:W-:-:S03]  /*4c0c0*/  MOV R7, R15 ;  /* 0x0000000f00077202 */ /* 0x002fc60000000f00 */
[----:B------:R-:W2:Y:S01]  /*4c0d0*/  LDL.LU R15, [R1+0x894] ;  /* 0x00089400010f7983 */ /* 0x000ea20000300800 */
[----:B------:R-:W-:Y:S01]  /*4c0e0*/  IMAD.MOV.U32 R6, RZ, RZ, R0 ;  /* 0x000000ffff067224 */ /* 0x000fe200078e0000 */
[----:B---3--:R-:W-:Y:S02]  /*4c0f0*/  IADD3 R43, P3, R43, R2, RZ ;  /* 0x000000022b2b7210 */ /* 0x008fe40007f7e0ff */
[----:B------:R-:W-:Y:S01]  /*4c100*/  LOP3.LUT R0, R36, 0x50, RZ, 0x3c, !PT ;  /* 0x0000005024007812 */ /* 0x000fe200078e3cff */
[----:B------:R1:W-:Y:S03]  /*4c110*/  STL [R1+0x78c], R42 ;  /* 0x00078c2a01007387 */ /* 0x0003e60000100800 */
[----:B------:R-:W-:Y:S01]  /*4c120*/  IADD3 R0, R0, UR7, RZ ;  /* 0x0000000700007c10 */ /* 0x000fe2000fffe0ff */
[----:B------:R3:W-:Y:S01]  /*4c130*/  LDGSTS.E [R12+0x2f900], desc[UR8][R6.64], P0 ;  /* 0x2f900000060c7fae */ /* 0x0007e20008121848 */
[----:B------:R-:W-:-:S03]  /*4c140*/  IMAD.X R48, R48, 0x1, R3, P2 ;  /* 0x0000000130307824 */ /* 0x000fc600010e0603 */
[----:B------:R-:W-:Y:S04]  /*4c150*/  STL [R1+0x794], R43 ;  /* 0x0007942b01007387 */ /* 0x000fe80000100800 */
[----:B------:R-:W-:Y:S01]  /*4c160*/  STL [R1+0x788], R48 ;  /* 0x0007883001007387 */ /* 0x000fe20000100800 */
[----:B---3--:R-:W-:Y:S01]  /*4c170*/  MOV R6, R42 ;  /* 0x0000002a00067202 */ /* 0x008fe20000000f00 */
[----:B------:R-:W-:Y:S02]  /*4c180*/  IMAD.MOV.U32 R7, RZ, RZ, R48 ;  /* 0x000000ffff077224 */ /* 0x000fe400078e0030 */
[----:B-1----:R-:W3:Y:S04]  /*4c190*/  LDL.LU R42, [R1+0x90c] ;  /* 0x00090c00012a7983 */ /* 0x002ee80000300800 */
[----:B------:R-:W3:Y:S04]  /*4c1a0*/  LDL.LU R12, [R1+0x914] ;  /* 0x00091400010c7983 */ /* 0x000ee80000300800 */
[----:B------:R1:W-:Y:S01]  /*4c1b0*/  LDGSTS.E [R0+0x20a00], desc[UR8][R6.64], P1 ;  /* 0x20a0000006007fae */ /* 0x0003e20008921848 */
[----:B------:R-:W-:-:S05]  /*4c1c0*/  IMAD.X R44, R44, 0x1, R3, P3 ;  /* 0x000000012c2c7824 */ /* 0x000fca00018e0603 */
[----:B------:R1:W-:Y:S02]  /*4c1d0*/  STL [R1+0x790], R44 ;  /* 0x0007902c01007387 */ /* 0x0003e40000100800 */
[----:B-1----:R-:W-:Y:S02]  /*4c1e0*/  IMAD.MOV.U32 R7, RZ, RZ, R44 ;  /* 0x000000ffff077224 */ /* 0x002fe400078e002c */
[----:B------:R-:W3:Y:S01]  /*4c1f0*/  LDL.LU R44, [R1+0x908] ;  /* 0x00090800012c7983 */ /* 0x000ee20000300800 */
[----:B------:R-:W-:-:S03]  /*4c200*/  MOV R6, R43 ;  /* 0x0000002b00067202 */ /* 0x000fc60000000f00 */
[----:B------:R-:W3:Y:S04]  /*4c210*/  LDL.LU R43, [R1+0x910] ;  /* 0x00091000012b7983 */ /* 0x000ee80000300800 */
[----:B------:R1:W-:Y:S01]  /*4c220*/  LDGSTS.E [R0+0x20b00], desc[UR8][R6.64], P0 ;  /* 0x20b0000006007fae */ /* 0x0003e20008121848 */
[----:B----4-:R-:W-:-:S05]  /*4c230*/  IADD3 R14, P2, R14, R2, RZ ;  /* 0x000000020e0e7210 */ /* 0x010fca0007f5e0ff */
[----:B------:R4:W-:Y:S01]  /*4c240*/  STL [R1+0x80c], R14 ;  /* 0x00080c0e01007387 */ /* 0x0009e20000100800 */
[----:B------:R-:W-:Y:S02]  /*4c250*/  IADD3 R39, P3, R39, R2, RZ ;  /* 0x0000000227277210 */ /* 0x000fe40007f7e0ff */
[----:B-1----:R-:W-:Y:S02]  /*4c260*/  MOV R6, R14 ;  /* 0x0000000e00067202 */ /* 0x002fe40000000f00 */
[----:B------:R-:W-:Y:S01]  /*4c270*/  IADD3.X R45, R45, R3, RZ, P2, !PT ;  /* 0x000000032d2d7210 */ /* 0x000fe200017fe4ff */
[----:B------:R-:W-:-:S04]  /*4c280*/  IMAD.X R40, R40, 0x1, R3, P3 ;  /* 0x0000000128287824 */ /* 0x000fc800018e0603 */
[----:B------:R1:W-:Y:S04]  /*4c290*/  STL [R1+0x808], R45 ;  /* 0x0008082d01007387 */ /* 0x0003e80000100800 */
[----:B------:R1:W-:Y:S01]  /*4c2a0*/  STL [R1+0x814], R39 ;  /* 0x0008142701007387 */ /* 0x0003e20000100800 */
[----:B------:R-:W-:-:S03]  /*4c2b0*/  IMAD.MOV.U32 R7, RZ, RZ, R45 ;  /* 0x000000ffff077224 */ /* 0x000fc600078e002d */
[----:B----4-:R-:W4:Y:S04]  /*4c2c0*/  LDL.LU R14, [R1+0x98c] ;  /* 0x00098c00010e7983 */ /* 0x010f280000300800 */
[----:B------:R1:W-:Y:S04]  /*4c2d0*/  STL [R1+0x810], R40 ;  /* 0x0008102801007387 */ /* 0x0003e80000100800 */
[----:B------:R-:W4:Y:S04]  /*4c2e0*/  LDL.LU R48, [R1+0x994] ;  /* 0x0009940001307983 */ /* 0x000f280000300800 */
[----:B-1----:R-:W4:Y:S04]  /*4c2f0*/  LDL.LU R45, [R1+0x988] ;  /* 0x00098800012d7983 */ /* 0x002f280000300800 */
[----:B------:R-:W4:Y:S04]  /*4c300*/  LDL.LU R49, [R1+0x990] ;  /* 0x0009900001317983 */ /* 0x000f280000300800 */
[----:B------:R1:W-:Y:S02]  /*4c310*/  LDGSTS.E [R0+0x21a00], desc[UR8][R6.64], P1 ;  /* 0x21a0000006007fae */ /* 0x0003e40008921848 */
[----:B-1----:R-:W-:Y:S01]  /*4c320*/  MOV R6, R39 ;  /* 0x0000002700067202 */ /* 0x002fe20000000f00 */
[----:B------:R-:W-:Y:S01]  /*4c330*/  IMAD.MOV.U32 R7, RZ, RZ, R40 ;  /* 0x000000ffff077224 */ /* 0x000fe200078e0028 */
[----:B------:R-:W4:Y:S04]  /*4c340*/  LDL.LU R39, [R1+0xa0c] ;  /* 0x000a0c0001277983 */ /* 0x000f280000300800 */
[----:B------:R-:W4:Y:S04]  /*4c350*/  LDL.LU R40, [R1+0xa14] ;  /* 0x000a140001287983 */ /* 0x000f280000300800 */
[----:B------:R1:W-:Y:S01]  /*4c360*/  LDGSTS.E [R0+0x21b00], desc[UR8][R6.64], P0 ;  /* 0x21b0000006007fae */ /* 0x0003e20008121848 */
[----:B------:R-:W-:-:S04]  /*4c370*/  IADD3 R46, P2, R46, R2, RZ ;  /* 0x000000022e2e7210 */ /* 0x000fc80007f5e0ff */
[----:B------:R-:W-:Y:S01]  /*4c380*/  IADD3.X R47, R47, R3, RZ, P2, !PT ;  /* 0x000000032f2f7210 */ /* 0x000fe200017fe4ff */
[----:B------:R2:W-:Y:S01]  /*4c390*/  STL [R1+0x88c], R46 ;  /* 0x00088c2e01007387 */ /* 0x0005e20000100800 */
[----:B-1----:R-:W-:-:S03]  /*4c3a0*/  MOV R6, R46 ;  /* 0x0000002e00067202 */ /* 0x002fc60000000f00 */
[----:B------:R1:W-:Y:S01]  /*4c3b0*/  STL [R1+0x888], R47 ;  /* 0x0008882f01007387 */ /* 0x0003e20000100800 */
[----:B--2---:R-:W-:-:S05]  /*4c3c0*/  IADD3 R15, P3, R15, R2, RZ ;  /* 0x000000020f0f7210 */ /* 0x004fca0007f7e0ff */
[----:B------:R-:W-:Y:S01]  /*4c3d0*/  IMAD.X R41, R41, 0x1, R3, P3 ;  /* 0x0000000129297824 */ /* 0x000fe200018e0603 */
[----:B------:R2:W-:Y:S04]  /*4c3e0*/  STL [R1+0x894], R15 ;  /* 0x0008940f01007387 */ /* 0x0005e80000100800 */
[----:B------:R-:W4:Y:S01]  /*4c3f0*/  LDL.LU R46, [R1+0xa08] ;  /* 0x000a0800012e7983 */ /* 0x000f220000300800 */
[----:B------:R-:W-:-:S03]  /*4c400*/  IMAD.MOV.U32 R7, RZ, RZ, R47 ;  /* 0x000000ffff077224 */ /* 0x000fc600078e002f */
[----:B------:R2:W-:Y:S04]  /*4c410*/  STL [R1+0x890], R41 ;  /* 0x0008902901007387 */ /* 0x0005e80000100800 */
[----:B-1----:R-:W4:Y:S04]  /*4c420*/  LDL.LU R47, [R1+0xa10] ;  /* 0x000a1000012f7983 */ /* 0x002f280000300800 */
[----:B------:R1:W-:Y:S01]  /*4c430*/  LDGSTS.E [R0+0x22a00], desc[UR8][R6.64], P1 ;  /* 0x22a0000006007fae */ /* 0x0003e20008921848 */
[-C--:B---3--:R-:W-:Y:S02]  /*4c440*/  IADD3 R42, P2, R42, R2.reuse, RZ ;  /* 0x000000022a2a7210 */ /* 0x088fe40007f5e0ff */
[----:B------:R-:W-:-:S02]  /*4c450*/  IADD3 R12, P3, R12, R2, RZ ;  /* 0x000000020c0c7210 */ /* 0x000fc40007f7e0ff */
[----:B-1----:R-:W-:Y:S01]  /*4c460*/  MOV R6, R15 ;  /* 0x0000000f00067202 */ /* 0x002fe20000000f00 */
[----:B------:R-:W-:Y:S01]  /*4c470*/  IMAD.MOV.U32 R7, RZ, RZ, R41 ;  /* 0x000000ffff077224 */ /* 0x000fe200078e0029 */
[----:B--2---:R-:W2:Y:S04]  /*4c480*/  LDL.LU R15, [R1+0xa8c] ;  /* 0x000a8c00010f7983 */ /* 0x004ea80000300800 */
[----:B------:R-:W3:Y:S01]  /*4c490*/  LDL.LU R41, [R1+0xa94] ;  /* 0x000a940001297983 */ /* 0x000ee20000300800 */
[----:B------:R-:W-:-:S03]  /*4c4a0*/  IADD3.X R44, R44, R3, RZ, P2, !PT ;  /* 0x000000032c2c7210 */ /* 0x000fc600017fe4ff */
[----:B------:R1:W-:Y:S01]  /*4c4b0*/  STL [R1+0x90c], R42 ;  /* 0x00090c2a01007387 */ /* 0x0003e20000100800 */
[----:B------:R-:W-:-:S03]  /*4c4c0*/  IMAD.X R43, R43, 0x1, R3, P3 ;  /* 0x000000012b2b7824 */ /* 0x000fc600018e0603 */
[----:B------:R1:W-:Y:S04]  /*4c4d0*/  LDGSTS.E [R0+0x22b00], desc[UR8][R6.64], P0 ;  /* 0x22b0000006007fae */ /* 0x0003e80008121848 */
[----:B------:R1:W-:Y:S04]  /*4c4e0*/  STL [R1+0x908], R44 ;  /* 0x0009082c01007387 */ /* 0x0003e80000100800 */
[----:B------:R-:W-:Y:S01]  /*4c4f0*/  STL [R1+0x914], R12 ;  /* 0x0009140c01007387 */ /* 0x000fe20000100800 */
[----:B-1----:R-:W-:-:S03]  /*4c500*/  MOV R6, R42 ;  /* 0x0000002a00067202 */ /* 0x002fc60000000f00 */
[----:B------:R-:W3:Y:S01]  /*4c510*/  LDL.LU R42, [R1+0xa88] ;  /* 0x000a8800012a7983 */ /* 0x000ee20000300800 */
[----:B------:R-:W-:-:S03]  /*4c520*/  IMAD.MOV.U32 R7, RZ, RZ, R44 ;  /* 0x000000ffff077224 */ /* 0x000fc600078e002c */
[----:B------:R1:W-:Y:S04]  /*4c530*/  STL [R1+0x910], R43 ;  /* 0x0009102b01007387 */ /* 0x0003e80000100800 */
[----:B------:R-:W3:Y:S04]  /*4c540*/  LDL.LU R44, [R1+0xa90] ;  /* 0x000a9000012c7983 */ /* 0x000ee80000300800 */
[----:B------:R1:W-:Y:S02]  /*4c550*/  LDGSTS.E [R0+0x23a00], desc[UR8][R6.64], P1 ;  /* 0x23a0000006007fae */ /* 0x0003e40008921848 */
[----:B-1----:R-:W-:Y:S01]  /*4c560*/  MOV R6, R12 ;  /* 0x0000000c00067202 */ /* 0x002fe20000000f00 */
[----:B------:R-:W-:-:S02]  /*4c570*/  IMAD.MOV.U32 R7, RZ, RZ, R43 ;  /* 0x000000ffff077224 */ /* 0x000fc400078e002b */
[----:B------:R-:W3:Y:S04]  /*4c580*/  LDL.LU R43, [R1+0xb0c] ;  /* 0x000b0c00012b7983 */ /* 0x000ee80000300800 */
[----:B------:R-:W3:Y:S04]  /*4c590*/  LDL.LU R12, [R1+0xb14] ;  /* 0x000b1400010c7983 */ /* 0x000ee80000300800 */
[----:B------:R1:W-:Y:S01]  /*4c5a0*/  LDGSTS.E [R0+0x23b00], desc[UR8][R6.64], P0 ;  /* 0x23b0000006007fae */ /* 0x0003e20008121848 */
[-C--:B----4-:R-:W-:Y:S02]  /*4c5b0*/  IADD3 R14, P2, R14, R2.reuse, RZ ;  /* 0x000000020e0e7210 */ /* 0x090fe40007f5e0ff */
[----:B------:R-:W-:-:S02]  /*4c5c0*/  IADD3 R48, P3, R48, R2, RZ ;  /* 0x0000000230307210 */ /* 0x000fc40007f7e0ff */
[----:B------:R-:W-:Y:S01]  /*4c5d0*/  IADD3.X R45, R45, R3, RZ, P2, !PT ;  /* 0x000000032d2d7210 */ /* 0x000fe200017fe4ff */
[----:B------:R-:W-:Y:S02]  /*4c5e0*/  STL [R1+0x98c], R14 ;  /* 0x00098c0e01007387 */ /* 0x000fe40000100800 */
[----:B------:R-:W-:Y:S02]  /*4c5f0*/  IMAD.X R49, R49, 0x1, R3, P3 ;  /* 0x0000000131317824 */ /* 0x000fe400018e0603 */
[----:B------:R4:W-:Y:S01]  /*4c600*/  STL [R1+0x988], R45 ;  /* 0x0009882d01007387 */ /* 0x0009e20000100800 */
[----:B-1----:R-:W-:-:S03]  /*4c610*/  IMAD.MOV.U32 R7, RZ, RZ, R45 ;  /* 0x000000ffff077224 */ /* 0x002fc600078e002d */
[----:B------:R-:W-:Y:S01]  /*4c620*/  STL [R1+0x994], R48 ;  /* 0x0009943001007387 */ /* 0x000fe20000100800 */
[----:B------:R-:W-:-:S03]  /*4c630*/  MOV R6, R14 ;  /* 0x0000000e00067202 */ /* 0x000fc60000000f00 */
[----:B----4-:R-:W4:Y:S04]  /*4c640*/  LDL.LU R45, [R1+0xb08] ;  /* 0x000b0800012d7983 */ /* 0x010f280000300800 */
[----:B------:R-:W-:Y:S04]  /*4c650*/  STL [R1+0x990], R49 ;  /* 0x0009903101007387 */ /* 0x000fe80000100800 */
[----:B------:R-:W4:Y:S01]  /*4c660*/  LDL.LU R14, [R1+0xb10] ;  /* 0x000b1000010e7983 */ /* 0x000f220000300800 */
[----:B------:R-:W-:-:S03]  /*4c670*/  IADD3 R39, P2, R39, R2, RZ ;  /* 0x0000000227277210 */ /* 0x000fc60007f5e0ff */
[----:B------:R1:W-:Y:S01]  /*4c680*/  LDGSTS.E [R0+0x24a00], desc[UR8][R6.64], P1 ;  /* 0x24a0000006007fae */ /* 0x0003e20008921848 */
[----:B------:R-:W-:-:S03]  /*4c690*/  IADD3 R40, P3, R40, R2, RZ ;  /* 0x0000000228287210 */ /* 0x000fc60007f7e0ff */
[----:B------:R-:W-:Y:S01]  /*4c6a0*/  STL [R1+0xa0c], R39 ;  /* 0x000a0c2701007387 */ /* 0x000fe20000100800 */
[----:B-1----:R-:W-:Y:S01]  /*4c6b0*/  MOV R6, R48 ;  /* 0x0000003000067202 */ /* 0x002fe20000000f00 */
[----:B------:R-:W-:-:S05]  /*4c6c0*/  IMAD.MOV.U32 R7, RZ, RZ, R49 ;  /* 0x000000ffff077224 */ /* 0x000fca00078e0031 */
[----:B------:R1:W-:Y:S02]  /*4c6d0*/  LDGSTS.E [R0+0x24b00], desc[UR8][R6.64], P0 ;  /* 0x24b0000006007fae */ /* 0x0003e40008121848 */
[----:B-1----:R-:W-:Y:S02]  /*4c6e0*/  MOV R6, R39 ;  /* 0x0000002700067202 */ /* 0x002fe40000000f00 */
[----:B------:R-:W-:-:S05]  /*4c6f0*/  IADD3.X R46, R46, R3, RZ, P2, !PT ;  /* 0x000000032e2e7210 */ /* 0x000fca00017fe4ff */
[----:B------:R-:W-:Y:S01]  /*4c700*/  IMAD.MOV.U32 R7, RZ, RZ, R46 ;  /* 0x000000ffff077224 */ /* 0x000fe200078e002e */
[----:B------:R1:W-:Y:S01]  /*4c710*/  STL [R1+0xa08], R46 ;  /* 0x000a082e01007387 */ /* 0x0003e20000100800 */
[----:B------:R-:W-:-:S03]  /*4c720*/  IMAD.X R47, R47, 0x1, R3, P3 ;  /* 0x000000012f2f7824 */ /* 0x000fc600018e0603 */
[----:B------:R-:W-:Y:S04]  /*4c730*/  STL [R1+0xa14], R40 ;  /* 0x000a142801007387 */ /* 0x000fe80000100800 */
[----:B------:R1:W-:Y:S04]  /*4c740*/  LDGSTS.E [R0+0x25a00], desc[UR8][R6.64], P1 ;  /* 0x25a0000006007fae */ /* 0x0003e80008921848 */
[----:B-1----:R-:W4:Y:S04]  /*4c750*/  LDL.LU R46, [R1+0xb8c] ;  /* 0x000b8c00012e7983 */ /* 0x002f280000300800 */
[----:B------:R1:W-:Y:S04]  /*4c760*/  STL [R1+0xa10], R47 ;  /* 0x000a102f01007387 */ /* 0x0003e80000100800 */
[----:B------:R-:W4:Y:S01]  /*4c770*/  LDL.LU R39, [R1+0xb94] ;  /* 0x000b940001277983 */ /* 0x000f220000300800 */
[----:B------:R-:W-:Y:S01]  /*4c780*/  IMAD.MOV.U32 R7, RZ, RZ, R47 ;  /* 0x000000ffff077224 */ /* 0x000fe200078e002f */
[----:B--2---:R-:W-:-:S02]  /*4c790*/  IADD3 R15, P2, R15, R2, RZ ;  /* 0x000000020f0f7210 */ /* 0x004fc40007f5e0ff */
[----:B-1----:R-:W2:Y:S01]  /*4c7a0*/  LDL.LU R47, [R1+0xb88] ;  /* 0x000b8800012f7983 */ /* 0x002ea20000300800 */
[----:B------:R-:W-:Y:S02]  /*4c7b0*/  MOV R6, R40 ;  /* 0x0000002800067202 */ /* 0x000fe40000000f00 */
[----:B---3--:R-:W-:Y:S01]  /*4c7c0*/  IADD3 R41, P3, R41, R2, RZ ;  /* 0x0000000229297210 */ /* 0x008fe20007f7e0ff */
[----:B------:R-:W3:Y:S04]  /*4c7d0*/  LDL.LU R40, [R1+0xb90] ;  /* 0x000b900001287983 */ /* 0x000ee80000300800 */
[----:B------:R1:W-:Y:S04]  /*4c7e0*/  LDGSTS.E [R0+0x25b00], desc[UR8][R6.64], P0 ;  /* 0x25b0000006007fae */ /* 0x0003e80008121848 */
[----:B------:R-:W-:Y:S01]  /*4c7f0*/  STL [R1+0xa8c], R15 ;  /* 0x000a8c0f01007387 */ /* 0x000fe20000100800 */
[----:B------:R-:W-:-:S02]  /*4c800*/  IADD3.X R42, R42, R3, RZ, P2, !PT ;  /* 0x000000032a2a7210 */ /* 0x000fc400017fe4ff */
[----:B-1----:R-:W-:-:S03]  /*4c810*/  MOV R6, R15 ;  /* 0x0000000f00067202 */ /* 0x002fc60000000f00 */
[----:B------:R-:W-:Y:S01]  /*4c820*/  IMAD.MOV.U32 R7, RZ, RZ, R42 ;  /* 0x000000ffff077224 */ /* 0x000fe200078e002a */
[----:B------:R1:W-:Y:S01]  /*4c830*/  STL [R1+0xa88], R42 ;  /* 0x000a882a01007387 */ /* 0x0003e20000100800 */
[----:B------:R-:W-:-:S03]  /*4c840*/  IMAD.X R44, R44, 0x1, R3, P3 ;  /* 0x000000012c2c7824 */ /* 0x000fc600018e0603 */
[----:B------:R-:W-:Y:S04]  /*4c850*/  STL [R1+0xa94], R41 ;  /* 0x000a942901007387 */ /* 0x000fe80000100800 */
[----:B------:R1:W-:Y:S04]  /*4c860*/  LDGSTS.E [R0+0x26a00], desc[UR8][R6.64], P1 ;  /* 0x26a0000006007fae */ /* 0x0003e80008921848 */
[----:B-1----:R-:W3:Y:S04]  /*4c870*/  LDL.LU R42, [R1+0xc0c] ;  /* 0x000c0c00012a7983 */ /* 0x002ee80000300800 */
[----:B------:R1:W-:Y:S04]  /*4c880*/  STL [R1+0xa90], R44 ;  /* 0x000a902c01007387 */ /* 0x0003e80000100800 */
[----:B------:R-:W3:Y:S01]  /*4c890*/  LDL.LU R15, [R1+0xc14] ;  /* 0x000c1400010f7983 */ /* 0x000ee20000300800 */
[----:B------:R-:W-:-:S03]  /*4c8a0*/  IMAD.MOV.U32 R7, RZ, RZ, R44 ;  /* 0x000000ffff077224 */ /* 0x000fc600078e002c */
[----:B-1----:R-:W3:Y:S01]  /*4c8b0*/  LDL.LU R44, [R1+0xc08] ;  /* 0x000c0800012c7983 */ /* 0x002ee20000300800 */
[----:B------:R-:W-:Y:S02]  /*4c8c0*/  MOV R6, R41 ;  /* 0x0000002900067202 */ /* 0x000fe40000000f00 */
[-C--:B------:R-:W-:Y:S01]  /*4c8d0*/  IADD3 R43, P2, R43, R2.reuse, RZ ;  /* 0x000000022b2b7210 */ /* 0x080fe20007f5e0ff */
[----:B------:R-:W3:Y:S01]  /*4c8e0*/  LDL.LU R41, [R1+0xc10] ;  /* 0x000c100001297983 */ /* 0x000ee20000300800 */
[----:B------:R-:W-:-:S03]  /*4c8f0*/  IADD3 R12, P3, R12, R2, RZ ;  /* 0x000000020c0c7210 */ /* 0x000fc60007f7e0ff */
[----:B------:R1:W-:Y:S04]  /*4c900*/  STL [R1+0xb0c], R43 ;  /* 0x000b0c2b01007387 */ /* 0x0003e80000100800 */
[----:B------:R1:W-:Y:S02]  /*4c910*/  LDGSTS.E [R0+0x26b00], desc[UR8][R6.64], P0 ;  /* 0x26b0000006007fae */ /* 0x0003e40008121848 */
[----:B-1----:R-:W-:Y:S02]  /*4c920*/  MOV R6, R43 ;  /* 0x0000002b00067202 */ /* 0x002fe40000000f00 */
[----:B----4-:R-:W-:-:S05]  /*4c930*/  IADD3.X R45, R45, R3, RZ, P2, !PT ;  /* 0x000000032d2d7210 */ /* 0x010fca00017fe4ff */
[----:B------:R1:W-:Y:S01]  /*4c940*/  STL [R1+0xb08], R45 ;  /* 0x000b082d01007387 */ /* 0x0003e20000100800 */
[----:B------:R-:W-:-:S03]  /*4c950*/  IMAD.X R14, R14, 0x1, R3, P3 ;  /* 0x000000010e0e7824 */ /* 0x000fc600018e0603 */
[----:B------:R4:W-:Y:S01]  /*4c960*/  STL [R1+0xb14], R12 ;  /* 0x000b140c01007387 */ /* 0x0009e20000100800 */
[----:B------:R-:W-:-:S03]  /*4c970*/  IMAD.MOV.U32 R7, RZ, RZ, R45 ;  /* 0x000000ffff077224 */ /* 0x000fc600078e002d */
[----:B------:R-:W3:Y:S04]  /*4c980*/  LDL.LU R43, [R1+0xc8c] ;  /* 0x000c8c00012b7983 */ /* 0x000ee80000300800 */
[----:B------:R4:W-:Y:S04]  /*4c990*/  STL [R1+0xb10], R14 ;  /* 0x000b100e01007387 */ /* 0x0009e80000100800 */
[----:B------:R-:W3:Y:S04]  /*4c9a0*/  LDL.LU R48, [R1+0xc94] ;  /* 0x000c940001307983 */ /* 0x000ee80000300800 */
[----:B-1----:R-:W3:Y:S04]  /*4c9b0*/  LDL.LU R45, [R1+0xc88] ;  /* 0x000c8800012d7983 */ /* 0x002ee80000300800 */
[----:B------:R-:W3:Y:S04]  /*4c9c0*/  LDL.LU R49, [R1+0xc90] ;  /* 0x000c900001317983 */ /* 0x000ee80000300800 */
[----:B------:R1:W-:Y:S02]  /*4c9d0*/  LDGSTS.E [R0+0x27a00], desc[UR8][R6.64], P1 ;  /* 0x27a0000006007fae */ /* 0x0003e40008921848 */
[----:B-1----:R-:W-:Y:S01]  /*4c9e0*/  MOV R6, R12 ;  /* 0x0000000c00067202 */ /* 0x002fe20000000f00 */
[----:B------:R-:W-:Y:S01]  /*4c9f0*/  IMAD.MOV.U32 R7, RZ, RZ, R14 ;  /* 0x000000ffff077224 */ /* 0x000fe200078e000e */
[----:B----4-:R-:W4:Y:S04]  /*4ca00*/  LDL.LU R12, [R1+0xd0c] ;  /* 0x000d0c00010c7983 */ /* 0x010f280000300800 */
[----:B------:R-:W4:Y:S04]  /*4ca10*/  LDL.LU R14, [R1+0xd14] ;  /* 0x000d1400010e7983 */ /* 0x000f280000300800 */
[----:B------:R1:W-:Y:S01]  /*4ca20*/  LDGSTS.E [R0+0x27b00], desc[UR8][R6.64], P0 ;  /* 0x27b0000006007fae */ /* 0x0003e20008121848 */
[----:B------:R-:W-:-:S05]  /*4ca30*/  IADD3 R46, P2, R46, R2, RZ ;  /* 0x000000022e2e7210 */ /* 0x000fca0007f5e0ff */
[----:B------:R3:W-:Y:S01]  /*4ca40*/  STL [R1+0xb8c], R46 ;  /* 0x000b8c2e01007387 */ /* 0x0007e20000100800 */
[----:B------:R-:W-:Y:S02]  /*4ca50*/  IADD3 R39, P3, R39, R2, RZ ;  /* 0x0000000227277210 */ /* 0x000fe40007f7e0ff */
[----:B--2---:R-:W-:Y:S02]  /*4ca60*/  IADD3.X R47, R47, R3, RZ, P2, !PT ;  /* 0x000000032f2f7210 */ /* 0x004fe400017fe4ff */
[----:B-1----:R-:W-:Y:S01]  /*4ca70*/  MOV R6, R46 ;  /* 0x0000002e00067202 */ /* 0x002fe20000000f00 */
[----:B---3--:R-:W-:Y:S02]  /*4ca80*/  IMAD.X R40, R40, 0x1, R3, P3 ;  /* 0x0000000128287824 */ /* 0x008fe400018e0603 */
[----:B------:R1:W-:Y:S04]  /*4ca90*/  STL [R1+0xb88], R47 ;  /* 0x000b882f01007387 */ /* 0x0003e80000100800 */
[----:B------:R2:W-:Y:S04]  /*4caa0*/  STL [R1+0xb94], R39 ;  /* 0x000b942701007387 */ /* 0x0005e80000100800 */
[----:B------:R-:W3:Y:S01]  /*4cab0*/  LDL.LU R46, [R1+0xd08] ;  /* 0x000d0800012e7983 */ /* 0x000ee20000300800 */
[----:B------:R-:W-:-:S03]  /*4cac0*/  IMAD.MOV.U32 R7, RZ, RZ, R47 ;  /* 0x000000ffff077224 */ /* 0x000fc600078e002f */
[----:B------:R2:W-:Y:S04]  /*4cad0*/  STL [R1+0xb90], R40 ;  /* 0x000b902801007387 */ /* 0x0005e80000100800 */
[----:B-1----:R-:W3:Y:S04]  /*4cae0*/  LDL.LU R47, [R1+0xd10] ;  /* 0x000d1000012f7983 */ /* 0x002ee80000300800 */
[----:B------:R1:W-:Y:S02]  /*4caf0*/  LDGSTS.E [R0+0x28a00], desc[UR8][R6.64], P1 ;  /* 0x28a0000006007fae */ /* 0x0003e40008921848 */
[----:B-1----:R-:W-:Y:S01]  /*4cb00*/  MOV R6, R39 ;  /* 0x0000002700067202 */ /* 0x002fe20000000f00 */
[----:B------:R-:W-:Y:S01]  /*4cb10*/  IMAD.MOV.U32 R7, RZ, RZ, R40 ;  /* 0x000000ffff077224 */ /* 0x000fe200078e0028 */
[----:B--2---:R-:W2:Y:S01]  /*4cb20*/  LDL.LU R39, [R1+0xd8c] ;  /* 0x000d8c0001277983 */ /* 0x004ea20000300800 */
[----:B------:R-:W-:-:S03]  /*4cb30*/  IADD3 R42, P2, R42, R2, RZ ;  /* 0x000000022a2a7210 */ /* 0x000fc60007f5e0ff */
[----:B------:R-:W2:Y:S04]  /*4cb40*/  LDL.LU R40, [R1+0xd94] ;  /* 0x000d940001287983 */ /* 0x000ea80000300800 */
[----:B------:R1:W-:Y:S01]  /*4cb50*/  STL [R1+0xc0c], R42 ;  /* 0x000c0c2a01007387 */ /* 0x0003e20000100800 */
[----:B------:R-:W-:-:S03]  /*4cb60*/  IADD3 R15, P3, R15, R2, RZ ;  /* 0x000000020f0f7210 */ /* 0x000fc60007f7e0ff */
[----:B------:R1:W-:Y:S01]  /*4cb70*/  LDGSTS.E [R0+0x28b00], desc[UR8][R6.64], P0 ;  /* 0x28b0000006007fae */ /* 0x0003e20008121848 */
[----:B------:R-:W-:Y:S01]  /*4cb80*/  IADD3.X R44, R44, R3, RZ, P2, !PT ;  /* 0x000000032c2c7210 */ /* 0x000fe200017fe4ff */
[----:B------:R-:W-:-:S04]  /*4cb90*/  IMAD.X R41, R41, 0x1, R3, P3 ;  /* 0x0000000129297824 */ /* 0x000fc800018e0603 */
[----:B------:R1:W-:Y:S02]  /*4cba0*/  STL [R1+0xc08], R44 ;  /* 0x000c082c01007387 */ /* 0x0003e40000100800 */
[----:B-1----:R-:W-:Y:S02]  /*4cbb0*/  MOV R6, R42 ;  /* 0x0000002a00067202 */ /* 0x002fe40000000f00 */
[----:B------:R-:W-:Y:S04]  /*4cbc0*/  STL [R1+0xc14], R15 ;  /* 0x000c140f01007387 */ /* 0x000fe80000100800 */
[----:B------:R-:W2:Y:S01]  /*4cbd0*/  LDL.LU R42, [R1+0xd88] ;  /* 0x000d8800012a7983 */ /* 0x000ea20000300800 */
[----:B------:R-:W-:-:S03]  /*4cbe0*/  IMAD.MOV.U32 R7, RZ, RZ, R44 ;  /* 0x000000ffff077224 */ /* 0x000fc600078e002c */
[----:B------:R1:W-:Y:S04]  /*4cbf0*/  STL [R1+0xc10], R41 ;  /* 0x000c102901007387 */ /* 0x0003e80000100800 */
[----:B------:R-:W2:Y:S04]  /*4cc00*/  LDL.LU R44, [R1+0xd90] ;  /* 0x000d9000012c7983 */ /* 0x000ea80000300800 */
[----:B------:R1:W-:Y:S02]  /*4cc10*/  LDGSTS.E [R0+0x29a00], desc[UR8][R6.64], P1 ;  /* 0x29a0000006007fae */ /* 0x0003e40008921848 */
[----:B-1----:R-:W-:Y:S01]  /*4cc20*/  MOV R6, R15 ;  /* 0x0000000f00067202 */ /* 0x002fe20000000f00 */
[----:B------:R-:W-:-:S02]  /*4cc30*/  IMAD.MOV.U32 R7, RZ, RZ, R41 ;  /* 0x000000ffff077224 */ /* 0x000fc400078e0029 */
[----:B------:R-:W2:Y:S04]  /*4cc40*/  LDL.LU R41, [R1+0xe0c] ;  /* 0x000e0c0001297983 */ /* 0x000ea80000300800 */
[----:B------:R-:W2:Y:S04]  /*4cc50*/  LDL.LU R15, [R1+0xe14] ;  /* 0x000e1400010f7983 */ /* 0x000ea80000300800 */
[----:B------:R1:W-:Y:S01]  /*4cc60*/  LDGSTS.E [R0+0x29b00], desc[UR8][R6.64], P0 ;  /* 0x29b0000006007fae */ /* 0x0003e20008121848 */
[-C--:B------:R-:W-:Y:S02]  /*4cc70*/  IADD3 R43, P2, R43, R2.reuse, RZ ;  /* 0x000000022b2b7210 */ /* 0x080fe40007f5e0ff */
[----:B------:R-:W-:-:S02]  /*4cc80*/  IADD3 R48, P3, R48, R2, RZ ;  /* 0x0000000230307210 */ /* 0x000fc40007f7e0ff */
[----:B------:R-:W-:Y:S01]  /*4cc90*/  IADD3.X R45, R45, R3, RZ, P2, !PT ;  /* 0x000000032d2d7210 */ /* 0x000fe200017fe4ff */
[----:B------:R-:W-:Y:S02]  /*4cca0*/  STL [R1+0xc8c], R43 ;  /* 0x000c8c2b01007387 */ /* 0x000fe40000100800 */
[----:B------:R-:W-:Y:S02]  /*4ccb0*/  IMAD.X R49, R49, 0x1, R3, P3 ;  /* 0x0000000131317824 */ /* 0x000fe400018e0603 */
[----:B------:R1:W-:Y:S02]  /*4ccc0*/  STL [R1+0xc88], R45 ;  /* 0x000c882d01007387 */ /* 0x0003e40000100800 */
[----:B-1----:R-:W-:Y:S02]  /*4ccd0*/  IMAD.MOV.U32 R7, RZ, RZ, R45 ;  /* 0x000000ffff077224 */ /* 0x002fe400078e002d */
[----:B------:R-:W-:Y:S01]  /*4cce0*/  STL [R1+0xc94], R48 ;  /* 0x000c943001007387 */ /* 0x000fe20000100800 */
[----:B------:R-:W-:-:S03]  /*4ccf0*/  MOV R6, R43 ;  /* 0x0000002b00067202 */ /* 0x000fc60000000f00 */
[----:B------:R-:W2:Y:S04]  /*4cd00*/  LDL.LU R45, [R1+0xe08] ;  /* 0x000e0800012d7983 */ /* 0x000ea80000300800 */
[----:B------:R-:W-:Y:S04]  /*4cd10*/  STL [R1+0xc90], R49 ;  /* 0x000c903101007387 */ /* 0x000fe80000100800 */
[----:B------:R-:W2:Y:S01]  /*4cd20*/  LDL.LU R43, [R1+0xe10] ;  /* 0x000e1000012b7983 */ /* 0x000ea20000300800 */
[----:B----4-:R-:W-:-:S03]  /*4cd30*/  IADD3 R12, P2, R12, R2, RZ ;  /* 0x000000020c0c7210 */ /* 0x010fc60007f5e0ff */
[----:B------:R1:W-:Y:S01]  /*4cd40*/  LDGSTS.E [R0+0x2aa00], desc[UR8][R6.64], P1 ;  /* 0x2aa0000006007fae */ /* 0x0003e20008921848 */
[----:B------:R-:W-:-:S03]  /*4cd50*/  IADD3 R14, P3, R14, R2, RZ ;  /* 0x000000020e0e7210 */ /* 0x000fc60007f7e0ff */
[----:B------:R-:W-:Y:S01]  /*4cd60*/  STL [R1+0xd0c], R12 ;  /* 0x000d0c0c01007387 */ /* 0x000fe20000100800 */
[----:B-1----:R-:W-:Y:S01]  /*4cd70*/  MOV R6, R48 ;  /* 0x0000003000067202 */ /* 0x002fe20000000f00 */
[----:B------:R-:W-:-:S05]  /*4cd80*/  IMAD.MOV.U32 R7, RZ, RZ, R49 ;  /* 0x000000ffff077224 */ /* 0x000fca00078e0031 */
[----:B------:R1:W-:Y:S02]  /*4cd90*/  LDGSTS.E [R0+0x2ab00], desc[UR8][R6.64], P0 ;  /* 0x2ab0000006007fae */ /* 0x0003e40008121848 */
[----:B-1----:R-:W-:Y:S02]  /*4cda0*/  MOV R6, R12 ;  /* 0x0000000c00067202 */ /* 0x002fe40000000f00 */
[----:B---3--:R-:W-:-:S05]  /*4cdb0*/  IADD3.X R46, R46, R3, RZ, P2, !PT ;  /* 0x000000032e2e7210 */ /* 0x008fca00017fe4ff */
        /* <DEDUP_REMOVED lines=8> */
[----:B---3--:R-:W-:Y:S01]  /*4ce40*/  IMAD.MOV.U32 R7, RZ, RZ, R47 ;  /* 0x000000ffff077224 */ /* 0x008fe200078e002f */
[----:B--2---:R-:W-:-:S02]  /*4ce50*/  IADD3 R39, P2, R39, R2, RZ ;  /* 0x0000000227277210 */ /* 0x004fc40007f5e0ff */
[----:B-1----:R-:W2:Y:S01]  /*4ce60*/  LDL.LU R47, [R1+0xe88] ;  /* 0x000e8800012f7983 */ /* 0x002ea20000300800 */
[----:B------:R-:W-:Y:S02]  /*4ce70*/  MOV R6, R14 ;  /* 0x0000000e00067202 */ /* 0x000fe40000000f00 */
[----:B------:R-:W-:Y:S01]  /*4ce80*/  IADD3 R40, P3, R40, R2, RZ ;  /* 0x0000000228287210 */ /* 0x000fe20007f7e0ff */
        /* <DEDUP_REMOVED lines=13> */
[----:B------:R-:W-:Y:S01]  /*4cf60*/  IMAD.MOV.U32 R7, RZ, RZ, R44 ;  /* 0x000000ffff077224 */ /* 0x000fe200078e002c */
[----:B------:R-:W-:-:S02]  /*4cf70*/  IADD3 R41, P2, R41, R2, RZ ;  /* 0x0000000229297210 */ /* 0x000fc40007f5e0ff */
[----:B-1----:R-:W3:Y:S01]  /*4cf80*/  LDL.LU R44, [R1+0xf08] ;  /* 0x000f0800012c7983 */ /* 0x002ee20000300800 */
[----:B------:R-:W-:Y:S02]  /*4cf90*/  MOV R6, R40 ;  /* 0x0000002800067202 */ /* 0x000fe40000000f00 */
[----:B------:R-:W-:Y:S01]  /*4cfa0*/  IADD3 R15, P3, R15, R2, RZ ;  /* 0x000000020f0f7210 */ /* 0x000fe20007f7e0ff */
[----:B------:R-:W3:Y:S04]  /*4cfb0*/  LDL.LU R40, [R1+0xf10] ;  /* 0x000f100001287983 */ /* 0x000ee80000300800 */
[----:B------:R1:W-:Y:S04]  /*4cfc0*/  STL [R1+0xe0c], R41 ;  /* 0x000e0c2901007387 */ /* 0x0003e80000100800 */
[----:B------:R1:W-:Y:S02]  /*4cfd0*/  LDGSTS.E [R0+0x2cb00], desc[UR8][R6.64], P0 ;  /* 0x2cb0000006007fae */ /* 0x0003e40008121848 */
[----:B-1----:R-:W-:-:S02]  /*4cfe0*/  MOV R6, R41 ;  /* 0x0000002900067202 */ /* 0x002fc40000000f00 */
[----:B------:R-:W-:-:S05]  /*4cff0*/  IADD3.X R45, R45, R3, RZ, P2, !PT ;  /* 0x000000032d2d7210 */ /* 0x000fca00017fe4ff */
[----:B------:R1:W-:Y:S01]  /*4d000*/  STL [R1+0xe08], R45 ;  /* 0x000e082d01007387 */ /* 0x0003e20000100800 */
[----:B------:R-:W-:-:S03]  /*4d010*/  IMAD.X R43, R43, 0x1, R3, P3 ;  /* 0x000000012b2b7824 */ /* 0x000fc600018e0603 */
[----:B------:R-:W-:Y:S01]  /*4d020*/  STL [R1+0xe14], R15 ;  /* 0x000e140f01007387 */ /* 0x000fe20000100800 */
        /* <DEDUP_REMOVED lines=8> */
[----:B------:R-:W-:-:S02]  /*4d0b0*/  IMAD.MOV.U32 R7, RZ, RZ, R43 ;  /* 0x000000ffff077224 */ /* 0x000fc400078e002b */
[----:B------:R-:W3:Y:S04]  /*4d0c0*/  LDL.LU R43, [R1+0x81c] ;  /* 0x00081c00012b7983 */ /* 0x000ee80000300800 */
[----:B------:R-:W3:Y:S04]  /*4d0d0*/  LDL.LU R15, [R1+0x824] ;  /* 0x00082400010f7983 */ /* 0x000ee80000300800 */
[----:B------:R1:W-:Y:S01]  /*4d0e0*/  LDGSTS.E [R0+0x2db00], desc[UR8][R6.64], P0 ;  /* 0x2db0000006007fae */ /* 0x0003e20008121848 */
[----:B----4-:R-:W-:-:S05]  /*4d0f0*/  IADD3 R46, P2, R46, R2, RZ ;  /* 0x000000022e2e7210 */ /* 0x010fca0007f5e0ff */
[----:B------:R-:W-:Y:S01]  /*4d100*/  STL [R1+0xe8c], R46 ;  /* 0x000e8c2e01007387 */ /* 0x000fe20000100800 */
[----:B------:R-:W-:Y:S02]  /*4d110*/  IADD3 R12, P3, R12, R2, RZ ;  /* 0x000000020c0c7210 */ /* 0x000fe40007f7e0ff */
[----:B--2---:R-:W-:-:S03]  /*4d120*/  IADD3.X R47, R47, R3, RZ, P2, !PT ;  /* 0x000000032f2f7210 */ /* 0x004fc600017fe4ff */
[----:B---3--:R-:W-:Y:S02]  /*4d130*/  IMAD.X R14, R14, 0x1, R3, P3 ;  /* 0x000000010e0e7824 */ /* 0x008fe400018e0603 */
[----:B------:R2:W-:Y:S01]  /*4d140*/  STL [R1+0xe88], R47 ;  /* 0x000e882f01007387 */ /* 0x0005e20000100800 */
[----:B-1----:R-:W-:-:S03]  /*4d150*/  IMAD.MOV.U32 R7, RZ, RZ, R47 ;  /* 0x000000ffff077224 */ /* 0x002fc600078e002f */
[----:B------:R1:W-:Y:S01]  /*4d160*/  STL [R1+0xe94], R12 ;  /* 0x000e940c01007387 */ /* 0x0003e20000100800 */
[----:B------:R-:W-:-:S03]  /*4d170*/  MOV R6, R46 ;  /* 0x0000002e00067202 */ /* 0x000fc60000000f00 */
[----:B--2---:R-:W2:Y:S04]  /*4d180*/  LDL.LU R47, [R1+0x818] ;  /* 0x00081800012f7983 */ /* 0x004ea80000300800 */
[----:B------:R3:W-:Y:S04]  /*4d190*/  STL [R1+0xe90], R14 ;  /* 0x000e900e01007387 */ /* 0x0007e80000100800 */
[----:B------:R-:W4:Y:S04]  /*4d1a0*/  LDL.LU R46, [R1+0x820] ;  /* 0x00082000012e7983 */ /* 0x000f280000300800 */
[----:B------:R1:W-:Y:S01]  /*4d1b0*/  LDGSTS.E [R0+0x2ea00], desc[UR8][R6.64], P1 ;  /* 0x2ea0000006007fae */ /* 0x0003e20008921848 */
[----:B------:R-:W-:Y:S01]  /*4d1c0*/  IADD3 R42, P2, R42, R2, RZ ;  /* 0x000000022a2a7210 */ /* 0x000fe20007f5e0ff */
[----:B-1----:R-:W-:Y:S01]  /*4d1d0*/  IMAD.MOV.U32 R7, RZ, RZ, R14 ;  /* 0x000000ffff077224 */ /* 0x002fe200078e000e */
[----:B------:R-:W-:-:S02]  /*4d1e0*/  MOV R6, R12 ;  /* 0x0000000c00067202 */ /* 0x000fc40000000f00 */
[----:B------:R-:W4:Y:S01]  /*4d1f0*/  LDL.LU R12, [R1+0x89c] ;  /* 0x00089c00010c7983 */ /* 0x000f220000300800 */
[----:B------:R-:W-:-:S03]  /*4d200*/  IADD3 R39, P3, R39, R2, RZ ;  /* 0x0000000227277210 */ /* 0x000fc60007f7e0ff */
[----:B---3--:R-:W3:Y:S01]  /*4d210*/  LDL.LU R14, [R1+0x8a4] ;  /* 0x0008a400010e7983 */ /* 0x008ee20000300800 */
        /* <DEDUP_REMOVED lines=26> */
[----:B------:R-:W3:Y:S04]  /*4d3c0*/  LDL.LU R45, [R1+0x918] ;  /* 0x00091800012d7983 */ /* 0x000ee80000300800 */
[----:B------:R-:W-:Y:S04]  /*4d3d0*/  STL [R1+0x7a0], R49 ;  /* 0x0007a03101007387 */ /* 0x000fe80000100800 */
[----:B------:R-:W3:Y:S01]  /*4d3e0*/  LDL.LU R41, [R1+0x920] ;  /* 0x0009200001297983 */ /* 0x000ee20000300800 */
[----:B------:R-:W-:-:S03]  /*4d3f0*/  IADD3 R43, P2, R43, R2, RZ ;  /* 0x000000022b2b7210 */ /* 0x000fc60007f5e0ff */
[----:B------:R1:W-:Y:S01]  /*4d400*/  LDGSTS.E [R13+0x20c00], desc[UR8][R6.64], P1 ;  /* 0x20c00000060d7fae */ /* 0x0003e20008921848 */
[----:B------:R-:W-:-:S03]  /*4d410*/  IADD3 R15, P3, R15, R2, RZ ;  /* 0x000000020f0f7210 */ /* 0x000fc60007f7e0ff */
[----:B------:R4:W-:Y:S01]  /*4d420*/  STL [R1+0x81c], R43 ;  /* 0x00081c2b01007387 */ /* 0x0009e20000100800 */
[----:B-1----:R-:W-:Y:S01]  /*4d430*/  MOV R6, R48 ;  /* 0x0000003000067202 */ /* 0x002fe20000000f00 */
[----:B------:R-:W-:-:S05]  /*4d440*/  IMAD.MOV.U32 R7, RZ, RZ, R49 ;  /* 0x000000ffff077224 */ /* 0x000fca00078e0031 */
[----:B------:R1:W-:Y:S02]  /*4d450*/  LDGSTS.E [R13+0x20d00], desc[UR8][R6.64], P0 ;  /* 0x20d00000060d7fae */ /* 0x0003e40008121848 */
[----:B-1----:R-:W-:Y:S02]  /*4d460*/  MOV R6, R43 ;  /* 0x0000002b00067202 */ /* 0x002fe40000000f00 */
[----:B--2---:R-:W-:-:S05]  /*4d470*/  IADD3.X R47, R47, R3, RZ, P2, !PT ;  /* 0x000000032f2f7210 */ /* 0x004fca00017fe4ff */
[----:B------:R-:W-:Y:S01]  /*4d480*/  IMAD.MOV.U32 R7, RZ, RZ, R47 ;  /* 0x000000ffff077224 */ /* 0x000fe200078e002f */
[----:B------:R-:W-:Y:S01]  /*4d490*/  STL [R1+0x818], R47 ;  /* 0x0008182f01007387 */ /* 0x000fe20000100800 */
[----:B----4-:R-:W-:-:S03]  /*4d4a0*/  IMAD.X R46, R46, 0x1, R3, P3 ;  /* 0x000000012e2e7824 */ /* 0x010fc600018e0603 */
[----:B------:R-:W-:Y:S04]  /*4d4b0*/  STL [R1+0x824], R15 ;  /* 0x0008240f01007387 */ /* 0x000fe80000100800 */
[----:B------:R-:W2:Y:S04]  /*4d4c0*/  LDL.LU R43, [R1+0x99c] ;  /* 0x00099c00012b7983 */ /* 0x000ea80000300800 */
[----:B------:R1:W-:Y:S04]  /*4d4d0*/  STL [R1+0x820], R46 ;  /* 0x0008202e01007387 */ /* 0x0003e80000100800 */
[----:B------:R4:W-:Y:S04]  /*4d4e0*/  LDGSTS.E [R13+0x21c00], desc[UR8][R6.64], P1 ;  /* 0x21c00000060d7fae */ /* 0x0009e80008921848 */
[----:B------:R-:W2:Y:S01]  /*4d4f0*/  LDL.LU R0, [R1+0x9a4] ;  /* 0x0009a40001007983 */ /* 0x000ea20000300800 */
[----:B----4-:R-:W-:-:S03]  /*4d500*/  IMAD.MOV.U32 R7, RZ, RZ, R46 ;  /* 0x000000ffff077224 */ /* 0x010fc600078e002e */
[----:B-1----:R-:W4:Y:S01]  /*4d510*/  LDL.LU R46, [R1+0x998] ;  /* 0x00099800012e7983 */ /* 0x002f220000300800 */
[-C--:B------:R-:W-:Y:S02]  /*4d520*/  IADD3 R12, P2, R12, R2.reuse, RZ ;  /* 0x000000020c0c7210 */ /* 0x080fe40007f5e0ff */
[----:B------:R-:W-:Y:S02]  /*4d530*/  MOV R6, R15 ;  /* 0x0000000f00067202 */ /* 0x000fe40000000f00 */
[----:B------:R-:W4:Y:S01]  /*4d540*/  LDL.LU R15, [R1+0x9a0] ;  /* 0x0009a000010f7983 */ /* 0x000f220000300800 */
[----:B---3--:R-:W-:-:S03]  /*4d550*/  IADD3 R14, P3, R14, R2, RZ ;  /* 0x000000020e0e7210 */ /* 0x008fc60007f7e0ff */
[----:B------:R1:W-:Y:S04]  /*4d560*/  LDGSTS.E [R13+0x21d00], desc[UR8][R6.64], P0 ;  /* 0x21d00000060d7fae */ /* 0x0003e80008121848 */
[----:B------:R-:W-:Y:S01]  /*4d570*/  STL [R1+0x89c], R12 ;  /* 0x00089c0c01007387 */ /* 0x000fe20000100800 */
[----:B------:R-:W-:Y:S02]  /*4d580*/  IADD3.X R42, R42, R3, RZ, P2, !PT ;  /* 0x000000032a2a7210 */ /* 0x000fe400017fe4ff */
[----:B-1----:R-:W-:-:S03]  /*4d590*/  MOV R6, R12 ;  /* 0x0000000c00067202 */ /* 0x002fc60000000f00 */
        /* <DEDUP_REMOVED lines=30> */
[----:B------:R-:W3:Y:S04]  /*4d780*/  LDL.LU R39, [R1+0xb1c] ;  /* 0x000b1c0001277983 */ /* 0x000ee80000300800 */
[----:B------:R-:W3:Y:S04]  /*4d790*/  LDL.LU R41, [R1+0xb24] ;  /* 0x000b240001297983 */ /* 0x000ee80000300800 */
[----:B------:R1:W-:Y:S01]  /*4d7a0*/  LDGSTS.E [R13+0x23d00], desc[UR8][R6.64], P0 ;  /* 0x23d00000060d7fae */ /* 0x0003e20008121848 */
[----:B--2---:R-:W-:-:S05]  /*4d7b0*/  IADD3 R43, P2, R43, R2, RZ ;  /* 0x000000022b2b7210 */ /* 0x004fca0007f5e0ff */
[----:B------:R2:W-:Y:S01]  /*4d7c0*/  STL [R1+0x99c], R43 ;  /* 0x00099c2b01007387 */ /* 0x0005e20000100800 */
[----:B-1----:R-:W-:Y:S02]  /*4d7d0*/  MOV R6, R43 ;  /* 0x0000002b00067202 */ /* 0x002fe40000000f00 */
[----:B------:R-:W-:Y:S02]  /*4d7e0*/  IADD3 R0, P3, R0, R2, RZ ;  /* 0x0000000200007210 */ /* 0x000fe40007f7e0ff */
[----:B----4-:R-:W-:-:S05]  /*4d7f0*/  IADD3.X R46, R46, R3, RZ, P2, !PT ;  /* 0x000000032e2e7210 */ /* 0x010fca00017fe4ff */
[----:B------:R1:W-:Y:S01]  /*4d800*/  STL [R1+0x998], R46 ;  /* 0x0009982e01007387 */ /* 0x0003e20000100800 */
[----:B------:R-:W-:-:S03]  /*4d810*/  IMAD.X R15, R15, 0x1, R3, P3 ;  /* 0x000000010f0f7824 */ /* 0x000fc600018e0603 */
[----:B------:R4:W-:Y:S04]  /*4d820*/  STL [R1+0x9a4], R0 ;  /* 0x0009a40001007387 */ /* 0x0009e80000100800 */
[----:B--2---:R-:W2:Y:S01]  /*4d830*/  LDL.LU R43, [R1+0xb18] ;  /* 0x000b1800012b7983 */ /* 0x004ea20000300800 */
[----:B------:R-:W-:-:S03]  /*4d840*/  IMAD.MOV.U32 R7, RZ, RZ, R46 ;  /* 0x000000ffff077224 */ /* 0x000fc600078e002e */
[----:B------:R4:W-:Y:S04]  /*4d850*/  STL [R1+0x9a0], R15 ;  /* 0x0009a00f01007387 */ /* 0x0009e80000100800 */
[----:B-1----:R-:W2:Y:S04]  /*4d860*/  LDL.LU R46, [R1+0xb20] ;  /* 0x000b2000012e7983 */ /* 0x002ea80000300800 */
[----:B------:R1:W-:Y:S02]  /*4d870*/  LDGSTS.E [R13+0x24c00], desc[UR8][R6.64], P1 ;  /* 0x24c00000060d7fae */ /* 0x0003e40008921848 */
[----:B-1----:R-:W-:Y:S01]  /*4d880*/  MOV R6, R0 ;  /* 0x0000000000067202 */ /* 0x002fe20000000f00 */
[----:B------:R-:W-:Y:S01]  /*4d890*/  IMAD.MOV.U32 R7, RZ, RZ, R15 ;  /* 0x000000ffff077224 */ /* 0x000fe200078e000f */
[----:B----4-:R-:W4:Y:S01]  /*4d8a0*/  LDL.LU R0, [R1+0xb9c] ;  /* 0x000b9c0001007983 */ /* 0x010f220000300800 */
[----:B------:R-:W-:-:S03]  /*4d8b0*/  IADD3 R42, P2, R42, R2, RZ ;  /* 0x000000022a2a7210 */ /* 0x000fc60007f5e0ff */
[----:B------:R-:W4:Y:S04]  /*4d8c0*/  LDL.LU R15, [R1+0xba4] ;  /* 0x000ba400010f7983 */ /* 0x000f280000300800 */
[----:B------:R1:W-:Y:S01]  /*4d8d0*/  STL [R1+0xa1c], R42 ;  /* 0x000a1c2a01007387 */ /* 0x0003e20000100800 */
[----:B------:R-:W-:-:S03]  /*4d8e0*/  IADD3 R12, P3, R12, R2, RZ ;  /* 0x000000020c0c7210 */ /* 0x000fc60007f7e0ff */
[----:B------:R1:W-:Y:S01]  /*4d8f0*/  LDGSTS.E [R13+0x24d00], desc[UR8][R6.64], P0 ;  /* 0x24d00000060d7fae */ /* 0x0003e20008121848 */
[----:B---3--:R-:W-:Y:S01]  /*4d900*/  IADD3.X R44, R44, R3, RZ, P2, !PT ;  /* 0x000000032c2c7210 */ /* 0x008fe200017fe4ff */
[----:B------:R-:W-:-:S04]  /*4d910*/  IMAD.X R14, R14, 0x1, R3, P3 ;  /* 0x000000010e0e7824 */ /* 0x000fc800018e0603 */
[----:B------:R3:W-:Y:S01]  /*4d920*/  STL [R1+0xa18], R44 ;  /* 0x000a182c01007387 */ /* 0x0007e20000100800 */
[----:B-1----:R-:W-:-:S03]  /*4d930*/  MOV R6, R42 ;  /* 0x0000002a00067202 */ /* 0x002fc60000000f00 */
[----:B------:R1:W-:Y:S04]  /*4d940*/  STL [R1+0xa24], R12 ;  /* 0x000a240c01007387 */ /* 0x0003e80000100800 */
[----:B------:R-:W4:Y:S01]  /*4d950*/  LDL.LU R42, [R1+0xb98] ;  /* 0x000b9800012a7983 */ /* 0x000f220000300800 */
[----:B------:R-:W-:-:S03]  /*4d960*/  IMAD.MOV.U32 R7, RZ, RZ, R44 ;  /* 0x000000ffff077224 */ /* 0x000fc600078e002c */
[----:B------:R1:W-:Y:S04]  /*4d970*/  STL [R1+0xa20], R14 ;  /* 0x000a200e01007387 */ /* 0x0003e80000100800 */
[----:B---3--:R-:W3:Y:S04]  /*4d980*/  LDL.LU R44, [R1+0xba0] ;  /* 0x000ba000012c7983 */ /* 0x008ee80000300800 */
[----:B------:R1:W-:Y:S02]  /*4d990*/  LDGSTS.E [R13+0x25c00], desc[UR8][R6.64], P1 ;  /* 0x25c00000060d7fae */ /* 0x0003e40008921848 */
[----:B-1----:R-:W-:Y:S01]  /*4d9a0*/  MOV R6, R12 ;  /* 0x0000000c00067202 */ /* 0x002fe20000000f00 */
[----:B------:R-:W-:Y:S01]  /*4d9b0*/  IMAD.MOV.U32 R7, RZ, RZ, R14 ;  /* 0x000000ffff077224 */ /* 0x000fe200078e000e */
[----:B------:R-:W3:Y:S04]  /*4d9c0*/  LDL.LU R12, [R1+0xc1c] ;  /* 0x000c1c00010c7983 */ /* 0x000ee80000300800 */
[----:B------:R-:W3:Y:S04]  /*4d9d0*/  LDL.LU R14, [R1+0xc24] ;  /* 0x000c2400010e7983 */ /* 0x000ee80000300800 */
[----:B------:R1:W-:Y:S01]  /*4d9e0*/  LDGSTS.E [R13+0x25d00], desc[UR8][R6.64], P0 ;  /* 0x25d00000060d7fae */ /* 0x0003e20008121848 */
[----:B------:R-:W-:-:S05]  /*4d9f0*/  IADD3 R40, P2, R40, R2, RZ ;  /* 0x0000000228287210 */ /* 0x000fca0007f5e0ff */
[----:B------:R-:W-:Y:S01]  /*4da00*/  STL [R1+0xa9c], R40 ;  /* 0x000a9c2801007387 */ /* 0x000fe20000100800 */
[----:B------:R-:W-:Y:S02]  /*4da10*/  IADD3 R47, P3, R47, R2, RZ ;  /* 0x000000022f2f7210 */ /* 0x000fe40007f7e0ff */
[----:B------:R-:W-:-:S03]  /*4da20*/  IADD3.X R45, R45, R3, RZ, P2, !PT ;  /* 0x000000032d2d7210 */ /* 0x000fc600017fe4ff */
        /* <DEDUP_REMOVED lines=16> */
[----:B--2---:R-:W-:-:S05]  /*4db30*/  IADD3.X R43, R43, R3, RZ, P2, !PT ;  /* 0x000000032b2b7210 */ /* 0x004fca00017fe4ff */
        /* <DEDUP_REMOVED lines=8> */
[----:B--2---:R-:W-:Y:S01]  /*4dbc0*/  IMAD.MOV.U32 R7, RZ, RZ, R46 ;  /* 0x000000ffff077224 */ /* 0x004fe200078e002e */
[----:B----4-:R-:W-:-:S02]  /*4dbd0*/  IADD3 R0, P2, R0, R2, RZ ;  /* 0x0000000200007210 */ /* 0x010fc40007f5e0ff */
[----:B-1----:R-:W2:Y:S01]  /*4dbe0*/  LDL.LU R46, [R1+0xc98] ;  /* 0x000c9800012e7983 */ /* 0x002ea20000300800 */
[----:B------:R-:W-:Y:S02]  /*4dbf0*/  MOV R6, R41 ;  /* 0x0000002900067202 */ /* 0x000fe40000000f00 */
[----:B------:R-:W-:Y:S01]  /*4dc00*/  IADD3 R15, P3, R15, R2, RZ ;  /* 0x000000020f0f7210 */ /* 0x000fe20007f7e0ff */
[----:B------:R-:W4:Y:S04]  /*4dc10*/  LDL.LU R41, [R1+0xca0] ;  /* 0x000ca00001297983 */ /* 0x000f280000300800 */
[----:B------:R1:W-:Y:S04]  /*4dc20*/  LDGSTS.E [R13+0x27d00], desc[UR8][R6.64], P0 ;  /* 0x27d00000060d7fae */ /* 0x0003e80008121848 */
[----:B------:R-:W-:Y:S01]  /*4dc30*/  STL [R1+0xb9c], R0 ;  /* 0x000b9c0001007387 */ /* 0x000fe20000100800 */
[----:B------:R-:W-:-:S02]  /*4dc40*/  IADD3.X R42, R42, R3, RZ, P2, !PT ;  /* 0x000000032a2a7210 */ /* 0x000fc400017fe4ff */
[----:B-1----:R-:W-:-:S03]  /*4dc50*/  MOV R6, R0 ;  /* 0x0000000000067202 */ /* 0x002fc60000000f00 */
[----:B------:R-:W-:Y:S01]  /*4dc60*/  IMAD.MOV.U32 R7, RZ, RZ, R42 ;  /* 0x000000ffff077224 */ /* 0x000fe200078e002a */
[----:B------:R1:W-:Y:S01]  /*4dc70*/  STL [R1+0xb98], R42 ;  /* 0x000b982a01007387 */ /* 0x0003e20000100800 */
[----:B---3--:R-:W-:-:S03]  /*4dc80*/  IMAD.X R44, R44, 0x1, R3, P3 ;  /* 0x000000012c2c7824 */ /* 0x008fc600018e0603 */
        /* <DEDUP_REMOVED lines=11> */
[----:B------:R1:W-:Y:S04]  /*4dd40*/  LDGSTS.E [R13+0x28d00], desc[UR8][R6.64], P0 ;  /* 0x28d00000060d7fae */ /* 0x0003e80008121848 */
[----:B------:R1:W-:Y:S02]  /*4dd50*/  STL [R1+0xc1c], R12 ;  /* 0x000c1c0c01007387 */ /* 0x0003e40000100800 */
[----:B-1----:R-:W-:-:S02]  /*4dd60*/  MOV R6, R12 ;  /* 0x0000000c00067202 */ /* 0x002fc40000000f00 */
[----:B------:R-:W-:-:S05]  /*4dd70*/  IADD3.X R45, R45, R3, RZ, P2, !PT ;  /* 0x000000032d2d7210 */ /* 0x000fca00017fe4ff */
[----:B------:R-:W-:Y:S01]  /*4dd80*/  IMAD.MOV.U32 R7, RZ, RZ, R45 ;  /* 0x000000ffff077224 */ /* 0x000fe200078e002d */
[----:B------:R-:W-:Y:S01]  /*4dd90*/  STL [R1+0xc18], R45 ;  /* 0x000c182d01007387 */ /* 0x000fe20000100800 */
[----:B------:R-:W-:-:S03]  /*4dda0*/  IMAD.X R40, R40, 0x1, R3, P3 ;  /* 0x0000000128287824 */ /* 0x000fc600018e0603 */
[----:B------:R-:W-:Y:S04]  /*4ddb0*/  STL [R1+0xc24], R14 ;  /* 0x000c240e01007387 */ /* 0x000fe80000100800 */
[----:B------:R-:W3:Y:S04]  /*4ddc0*/  LDL.LU R12, [R1+0xd9c] ;  /* 0x000d9c00010c7983 */ /* 0x000ee80000300800 */
[----:B------:R1:W-:Y:S04]  /*4ddd0*/  STL [R1+0xc20], R40 ;  /* 0x000c202801007387 */ /* 0x0003e80000100800 */
[----:B------:R1:W-:Y:S04]  /*4dde0*/  LDGSTS.E [R13+0x29c00], desc[UR8][R6.64], P1 ;  /* 0x29c00000060d7fae */ /* 0x0003e80008921848 */
[----:B------:R-:W3:Y:S01]  /*4ddf0*/  LDL.LU R47, [R1+0xda4] ;  /* 0x000da400012f7983 */ /* 0x000ee20000300800 */
[----:B-1----:R-:W-:-:S03]  /*4de00*/  IMAD.MOV.U32 R7, RZ, RZ, R40 ;  /* 0x000000ffff077224 */ /* 0x002fc600078e0028 */
[----:B------:R-:W3:Y:S04]  /*4de10*/  LDL.LU R40, [R1+0xd98] ;  /* 0x000d980001287983 */ /* 0x000ee80000300800 */
[----:B------:R-:W3:Y:S01]  /*4de20*/  LDL.LU R48, [R1+0xda0] ;  /* 0x000da00001307983 */ /* 0x000ee20000300800 */
[----:B------:R-:W-:-:S03]  /*4de30*/  MOV R6, R14 ;  /* 0x0000000e00067202 */ /* 0x000fc60000000f00 */
[----:B------:R-:W3:Y:S04]  /*4de40*/  LDL.LU R45, [R1+0xe1c] ;  /* 0x000e1c00012d7983 */ /* 0x000ee80000300800 */
[----:B------:R-:W3:Y:S04]  /*4de50*/  LDL.LU R14, [R1+0xe24] ;  /* 0x000e2400010e7983 */ /* 0x000ee80000300800 */
[----:B------:R1:W-:Y:S01]  /*4de60*/  LDGSTS.E [R13+0x29d00], desc[UR8][R6.64], P0 ;  /* 0x29d00000060d7fae */ /* 0x0003e20008121848 */
[----:B------:R-:W-:-:S05]  /*4de70*/  IADD3 R43, P2, R43, R2, RZ ;  /* 0x000000022b2b7210 */ /* 0x000fca0007f5e0ff */
[----:B------:R-:W-:Y:S01]  /*4de80*/  STL [R1+0xc9c], R43 ;  /* 0x000c9c2b01007387 */ /* 0x000fe20000100800 */
[----:B------:R-:W-:Y:S02]  /*4de90*/  IADD3 R39, P3, R39, R2, RZ ;  /* 0x0000000227277210 */ /* 0x000fe40007f7e0ff */
[----:B--2---:R-:W-:-:S05]  /*4dea0*/  IADD3.X R46, R46, R3, RZ, P2, !PT ;  /* 0x000000032e2e7210 */ /* 0x004fca00017fe4ff */
[----:B------:R2:W-:Y:S01]  /*4deb0*/  STL [R1+0xc98], R46 ;  /* 0x000c982e01007387 */ /* 0x0005e20000100800 */
[----:B-1----:R-:W-:Y:S02]  /*4dec0*/  IMAD.MOV.U32 R7, RZ, RZ, R46 ;  /* 0x000000ffff077224 */ /* 0x002fe400078e002e */
[----:B----4-:R-:W-:Y:S01]  /*4ded0*/  IMAD.X R41, R41, 0x1, R3, P3 ;  /* 0x0000000129297824 */ /* 0x010fe200018e0603 */
[----:B------:R1:W-:Y:S01]  /*4dee0*/  STL [R1+0xca4], R39 ;  /* 0x000ca42701007387 */ /* 0x0003e20000100800 */
[----:B------:R-:W-:-:S03]  /*4def0*/  MOV R6, R43 ;  /* 0x0000002b00067202 */ /* 0x000fc60000000f00 */
[----:B--2---:R-:W2:Y:S04]  /*4df00*/  LDL.LU R46, [R1+0xe18] ;  /* 0x000e1800012e7983 */ /* 0x004ea80000300800 */
[----:B------:R4:W-:Y:S04]  /*4df10*/  STL [R1+0xca0], R41 ;  /* 0x000ca02901007387 */ /* 0x0009e80000100800 */
[----:B------:R-:W2:Y:S04]  /*4df20*/  LDL.LU R43, [R1+0xe20] ;  /* 0x000e2000012b7983 */ /* 0x000ea80000300800 */
[----:B------:R1:W-:Y:S01]  /*4df30*/  LDGSTS.E [R13+0x2ac00], desc[UR8][R6.64], P1 ;  /* 0x2ac00000060d7fae */ /* 0x0003e20008921848 */
[----:B------:R-:W-:Y:S01]  /*4df40*/  IADD3 R42, P2, R42, R2, RZ ;  /* 0x000000022a2a7210 */ /* 0x000fe20007f5e0ff */
[----:B-1----:R-:W-:Y:S01]  /*4df50*/  IMAD.MOV.U32 R7, RZ, RZ, R41 ;  /* 0x000000ffff077224 */ /* 0x002fe200078e0029 */
[----:B------:R-:W-:-:S02]  /*4df60*/  MOV R6, R39 ;  /* 0x0000002700067202 */ /* 0x000fc40000000f00 */
[----:B------:R-:W2:Y:S01]  /*4df70*/  LDL.LU R39, [R1+0xe9c] ;  /* 0x000e9c0001277983 */ /* 0x000ea20000300800 */
[----:B------:R-:W-:-:S03]  /*4df80*/  IADD3 R0, P3, R0, R2, RZ ;  /* 0x0000000200007210 */ /* 0x000fc60007f7e0ff */
[----:B----4-:R-:W4:Y:S01]  /*4df90*/  LDL.LU R41, [R1+0xea4] ;  /* 0x000ea40001297983 */ /* 0x010f220000300800 */
[----:B---3--:R-:W-:-:S03]  /*4dfa0*/  IADD3.X R44, R44, R3, RZ, P2, !PT ;  /* 0x000000032c2c7210 */ /* 0x008fc600017fe4ff */
[----:B------:R-:W-:Y:S01]  /*4dfb0*/  STL [R1+0xd1c], R42 ;  /* 0x000d1c2a01007387 */ /* 0x000fe20000100800 */
[----:B------:R-:W-:-:S03]  /*4dfc0*/  IMAD.X R15, R15, 0x1, R3, P3 ;  /* 0x000000010f0f7824 */ /* 0x000fc600018e0603 */
[----:B------:R1:W-:Y:S04]  /*4dfd0*/  LDGSTS.E [R13+0x2ad00], desc[UR8][R6.64], P0 ;  /* 0x2ad00000060d7fae */ /* 0x0003e80008121848 */
[----:B------:R3:W-:Y:S04]  /*4dfe0*/  STL [R1+0xd18], R44 ;  /* 0x000d182c01007387 */ /* 0x0007e80000100800 */
[----:B------:R-:W-:Y:S01]  /*4dff0*/  STL [R1+0xd24], R0 ;  /* 0x000d240001007387 */ /* 0x000fe20000100800 */
[----:B-1----:R-:W-:-:S03]  /*4e000*/  IMAD.MOV.U32 R7, RZ, RZ, R44 ;  /* 0x000000ffff077224 */ /* 0x002fc600078e002c */
[----:B---3--:R-:W3:Y:S01]  /*4e010*/  LDL.LU R44, [R1+0xe98] ;  /* 0x000e9800012c7983 */ /* 0x008ee20000300800 */
[----:B------:R-:W-:-:S03]  /*4e020*/  MOV R6, R42 ;  /* 0x0000002a00067202 */ /* 0x000fc60000000f00 */
        /* <DEDUP_REMOVED lines=22> */
[----:B------:R-:W-:Y:S02]  /*4e190*/  IADD3 R14, P3, R14, R2, RZ ;  /* 0x000000020e0e7210 */ /* 0x000fe40007f7e0ff */
[----:B-1----:R-:W-:Y:S01]  /*4e1a0*/  MOV R6, R47 ;  /* 0x0000002f00067202 */ /* 0x002fe20000000f00 */
[----:B------:R-:W-:Y:S01]  /*4e1b0*/  IMAD.MOV.U32 R7, RZ, RZ, R48 ;  /* 0x000000ffff077224 */ /* 0x000fe200078e0030 */
[----:B------:R-:W-:Y:S04]  /*4e1c0*/  STL [R1+0xe1c], R45 ;  /* 0x000e1c2d01007387 */ /* 0x000fe80000100800 */
[----:B------:R1:W-:Y:S02]  /*4e1d0*/  LDGSTS.E [R13+0x2cd00], desc[UR8][R6.64], P0 ;  /* 0x2cd00000060d7fae */ /* 0x0003e40008121848 */
[----:B-1----:R-:W-:-:S02]  /*4e1e0*/  MOV R6, R45 ;  /* 0x0000002d00067202 */ /* 0x002fc40000000f00 */
        /* <DEDUP_REMOVED lines=9> */
[----:B--2---:R-:W2:Y:S01]  /*4e280*/  LDL.LU R43, [R1+0x7a8] ;  /* 0x0007a800012b7983 */ /* 0x004ea20000300800 */
[----:B------:R-:W-:-:S03]  /*4e290*/  IADD3 R39, P2, R39, R2, RZ ;  /* 0x0000000227277210 */ /* 0x000fc60007f5e0ff */
[----:B------:R-:W2:Y:S01]  /*4e2a0*/  LDL.LU R14, [R1+0x7ac] ;  /* 0x0007ac00010e7983 */ /* 0x000ea20000300800 */
[----:B----4-:R-:W-:-:S03]  /*4e2b0*/  IADD3 R41, P3, R41, R2, RZ ;  /* 0x0000000229297210 */ /* 0x010fc60007f7e0ff */
[----:B------:R-:W4:Y:S04]  /*4e2c0*/  LDL.LU R49, [R1+0x7b0] ;  /* 0x0007b00001317983 */ /* 0x000f280000300800 */
[----:B------:R-:W4:Y:S04]  /*4e2d0*/  LDL.LU R48, [R1+0x7b4] ;  /* 0x0007b40001307983 */ /* 0x000f280000300800 */
[----:B------:R1:W-:Y:S04]  /*4e2e0*/  STL [R1+0xe9c], R39 ;  /* 0x000e9c2701007387 */ /* 0x0003e80000100800 */
[----:B------:R1:W-:Y:S01]  /*4e2f0*/  LDGSTS.E [R13+0x2dd00], desc[UR8][R6.64], P0 ;  /* 0x2dd00000060d7fae */ /* 0x0003e20008121848 */
[----:B---3--:R-:W-:-:S05]  /*4e300*/  IADD3.X R44, R44, R3, RZ, P2, !PT ;  /* 0x000000032c2c7210 */ /* 0x008fca00017fe4ff */
[----:B------:R3:W-:Y:S01]  /*4e310*/  STL [R1+0xe98], R44 ;  /* 0x000e982c01007387 */ /* 0x0007e20000100800 */
[----:B------:R-:W-:-:S03]  /*4e320*/  IMAD.X R42, R42, 0x1, R3, P3 ;  /* 0x000000012a2a7824 */ /* 0x000fc600018e0603 */
[----:B------:R-:W-:Y:S01]  /*4e330*/  STL [R1+0xea4], R41 ;  /* 0x000ea42901007387 */ /* 0x000fe20000100800 */
[----:B-1----:R-:W-:-:S03]  /*4e340*/  MOV R6, R39 ;  /* 0x0000002700067202 */ /* 0x002fc60000000f00 */
[----:B------:R-:W4:Y:S01]  /*4e350*/  LDL.LU R46, [R1+0x82c] ;  /* 0x00082c00012e7983 */ /* 0x000f220000300800 */
[----:B------:R-:W-:-:S03]  /*4e360*/  IMAD.MOV.U32 R7, RZ, RZ, R44 ;  /* 0x000000ffff077224 */ /* 0x000fc600078e002c */
[----:B------:R-:W-:Y:S04]  /*4e370*/  STL [R1+0xea0], R42 ;  /* 0x000ea02a01007387 */ /* 0x000fe80000100800 */
[----:B------:R-:W4:Y:S04]  /*4e380*/  LDL.LU R39, [R1+0x834] ;  /* 0x0008340001277983 */ /* 0x000f280000300800 */
[----:B------:R-:W4:Y:S01]  /*4e390*/  LDL.LU R47, [R1+0x828] ;  /* 0x00082800012f7983 */ /* 0x000f220000300800 */
[----:B------:R-:W-:-:S03]  /*4e3a0*/  IADD3 R15, P2, R15, R2, RZ ;  /* 0x000000020f0f7210 */ /* 0x000fc60007f5e0ff */
[----:B------:R1:W-:Y:S01]  /*4e3b0*/  LDGSTS.E [R13+0x2ec00], desc[UR8][R6.64], P1 ;  /* 0x2ec00000060d7fae */ /* 0x0003e20008921848 */
[----:B------:R-:W-:-:S03]  /*4e3c0*/  IADD3 R0, P3, R0, R2, RZ ;  /* 0x0000000200007210 */ /* 0x000fc60007f7e0ff */
[----:B---3--:R-:W3:Y:S04]  /*4e3d0*/  LDL.LU R44, [R1+0x830] ;  /* 0x00083000012c7983 */ /* 0x008ee80000300800 */
[----:B------:R1:W-:Y:S02]  /*4e3e0*/  STL [R1+0xf1c], R15 ;  /* 0x000f1c0f01007387 */ /* 0x0003e40000100800 */
[----:B-1----:R-:W-:Y:S01]  /*4e3f0*/  MOV R6, R41 ;  /* 0x0000002900067202 */ /* 0x002fe20000000f00 */
[----:B------:R-:W-:-:S05]  /*4e400*/  IMAD.MOV.U32 R7, RZ, RZ, R42 ;  /* 0x000000ffff077224 */ /* 0x000fca00078e002a */
[----:B------:R1:W-:Y:S02]  /*4e410*/  LDGSTS.E [R13+0x2ed00], desc[UR8][R6.64], P0 ;  /* 0x2ed00000060d7fae */ /* 0x0003e40008121848 */
[----:B-1----:R-:W-:Y:S02]  /*4e420*/  MOV R6, R15 ;  /* 0x0000000f00067202 */ /* 0x002fe40000000f00 */
[----:B------:R-:W-:-:S05]  /*4e430*/  IADD3.X R40, R40, R3, RZ, P2, !PT ;  /* 0x0000000328287210 */ /* 0x000fca00017fe4ff */
[----:B------:R1:W-:Y:S01]  /*4e440*/  STL [R1+0xf18], R40 ;  /* 0x000f182801007387 */ /* 0x0003e20000100800 */
[----:B------:R-:W-:-:S03]  /*4e450*/  IMAD.X R12, R12, 0x1, R3, P3 ;  /* 0x000000010c0c7824 */ /* 0x000fc600018e0603 */
[----:B------:R1:W-:Y:S04]  /*4e460*/  STL [R1+0xf24], R0 ;  /* 0x000f240001007387 */ /* 0x0003e80000100800 */
[----:B------:R-:W3:Y:S01]  /*4e470*/  LDL.LU R15, [R1+0x8ac] ;  /* 0x0008ac00010f7983 */ /* 0x000ee20000300800 */
[----:B------:R-:W-:-:S03]  /*4e480*/  IMAD.MOV.U32 R7, RZ, RZ, R40 ;  /* 0x000000ffff077224 */ /* 0x000fc600078e0028 */
[----:B------:R1:W-:Y:S04]  /*4e490*/  STL [R1+0xf20], R12 ;  /* 0x000f200c01007387 */ /* 0x0003e80000100800 */
[----:B------:R-:W3:Y:S04]  /*4e4a0*/  LDL.LU R42, [R1+0x8b4] ;  /* 0x0008b400012a7983 */ /* 0x000ee80000300800 */
[----:B-1----:R-:W3:Y:S04]  /*4e4b0*/  LDL.LU R40, [R1+0x8a8] ;  /* 0x0008a80001287983 */ /* 0x002ee80000300800 */
[----:B------:R-:W3:Y:S04]  /*4e4c0*/  LDL.LU R45, [R1+0x8b0] ;  /* 0x0008b000012d7983 */ /* 0x000ee80000300800 */
[----:B------:R1:W-:Y:S04]  /*4e4d0*/  LDGSTS.E [R13+0x2fc00], desc[UR8][R6.64], P1 ;  /* 0x2fc00000060d7fae */ /* 0x0003e80008921848 */
[----:B------:R-:W3:Y:S01]  /*4e4e0*/  LDL.LU R41, [R1+0x92c] ;  /* 0x00092c0001297983 */ /* 0x000ee20000300800 */
[----:B-1----:R-:W-:Y:S01]  /*4e4f0*/  MOV R6, R0 ;  /* 0x0000000000067202 */ /* 0x002fe20000000f00 */
[----:B------:R-:W-:Y:S01]  /*4e500*/  IMAD.MOV.U32 R7, RZ, RZ, R12 ;  /* 0x000000ffff077224 */ /* 0x000fe200078e000c */
[----:B------:R-:W-:Y:S01]  /*4e510*/  LOP3.LUT R0, R36, 0x70, RZ, 0x3c, !PT ;  /* 0x0000007024007812 */ /* 0x000fe200078e3cff */
[----:B------:R-:W3:Y:S04]  /*4e520*/  LDL.LU R12, [R1+0x934] ;  /* 0x00093400010c7983 */ /* 0x000ee80000300800 */
[----:B------:R1:W-:Y:S01]  /*4e530*/  LDGSTS.E [R13+0x2fd00], desc[UR8][R6.64], P0 ;  /* 0x2fd00000060d7fae */ /* 0x0003e20008121848 */
[----:B------:R-:W-:Y:S01]  /*4e540*/  VIADD R0, R0, UR7 ;  /* 0x0000000700007c36 */ /* 0x000fe20008000000 */
[----:B--2---:R-:W-:-:S04]  /*4e550*/  IADD3 R14, P2, R14, R2, RZ ;  /* 0x000000020e0e7210 */ /* 0x004fc80007f5e0ff */
[----:B------:R-:W-:Y:S01]  /*4e560*/  IADD3.X R43, R43, R3, RZ, P2, !PT ;  /* 0x000000032b2b7210 */ /* 0x000fe200017fe4ff */
[----:B------:R-:W-:Y:S01]  /*4e570*/  STL [R1+0x7ac], R14 ;  /* 0x0007ac0e01007387 */ /* 0x000fe20000100800 */
[----:B----4-:R-:W-:-:S03]  /*4e580*/  IADD3 R48, P3, R48, R2, RZ ;  /* 0x0000000230307210 */ /* 0x010fc60007f7e0ff */
[----:B------:R2:W-:Y:S01]  /*4e590*/  STL [R1+0x7a8], R43 ;  /* 0x0007a82b01007387 */ /* 0x0005e20000100800 */
[----:B-1----:R-:W-:Y:S01]  /*4e5a0*/  MOV R7, R43 ;  /* 0x0000002b00077202 */ /* 0x002fe20000000f00 */
[----:B------:R-:W-:Y:S01]  /*4e5b0*/  IMAD.MOV.U32 R6, RZ, RZ, R14 ;  /* 0x000000ffff067224 */ /* 0x000fe200078e000e */
[----:B------:R-:W-:Y:S01]  /*4e5c0*/  IADD3.X R49, R49, R3, RZ, P3, !PT ;  /* 0x0000000331317210 */ /* 0x000fe20001ffe4ff */
[----:B------:R-:W-:Y:S04]  /*4e5d0*/  STL [R1+0x7b4], R48 ;  /* 0x0007b43001007387 */ /* 0x000fe80000100800 */
[----:B------:R1:W-:Y:S04]  /*4e5e0*/  LDGSTS.E [R0+0x20e00], desc[UR8][R6.64], P1 ;  /* 0x20e0000006007fae */ /* 0x0003e80008921848 */
[----:B--2---:R-:W2:Y:S04]  /*4e5f0*/  LDL.LU R43, [R1+0x928] ;  /* 0x00092800012b7983 */ /* 0x004ea80000300800 */
[----:B------:R-:W-:Y:S04]  /*4e600*/  STL [R1+0x7b0], R49 ;  /* 0x0007b03101007387 */ /* 0x000fe80000100800 */
[----:B------:R-:W4:Y:S01]  /*4e610*/  LDL.LU R14, [R1+0x930] ;  /* 0x00093000010e7983 */ /* 0x000f220000300800 */
[----:B-1----:R-:W-:Y:S01]  /*4e620*/  IMAD.MOV.U32 R6, RZ, RZ, R48 ;  /* 0x000000ffff067224 */ /* 0x002fe200078e0030 */
[----:B------:R-:W-:-:S05]  /*4e630*/  MOV R7, R49 ;  /* 0x0000003100077202 */ /* 0x000fca0000000f00 */
[----:B------:R1:W-:Y:S01]  /*4e640*/  LDGSTS.E [R0+0x20f00], desc[UR8][R6.64], P0 ;  /* 0x20f0000006007fae */ /* 0x0003e20008121848 */
[----:B------:R-:W-:-:S05]  /*4e650*/  IADD3 R46, P2, R46, R2, RZ ;  /* 0x000000022e2e7210 */ /* 0x000fca0007f5e0ff */
[----:B------:R-:W-:Y:S01]  /*4e660*/  STL [R1+0x82c], R46 ;  /* 0x00082c2e01007387 */ /* 0x000fe20000100800 */
[----:B------:R-:W-:Y:S01]  /*4e670*/  IADD3 R39, P3, R39, R2, RZ ;  /* 0x0000000227277210 */ /* 0x000fe20007f7e0ff */
[----:B------:R-:W-:Y:S02]  /*4e680*/  IMAD.X R47, R47, 0x1, R3, P2 ;  /* 0x000000012f2f7824 */ /* 0x000fe400010e0603 */
[----:B-1----:R-:W-:-:S03]  /*4e690*/  IMAD.MOV.U32 R6, RZ, RZ, R46 ;  /* 0x000000ffff067224 */ /* 0x002fc600078e002e */
[----:B------:R-:W-:Y:S01]  /*4e6a0*/  STL [R1+0x828], R47 ;  /* 0x0008282f01007387 */ /* 0x000fe20000100800 */
[----:B------:R-:W-:Y:S02]  /*4e6b0*/  MOV R7, R47 ;  /* 0x0000002f00077202 */ /* 0x000fe40000000f00 */
[----:B---3--:R-:W-:Y:S01]  /*4e6c0*/  IADD3.X R44, R44, R3, RZ, P3, !PT ;  /* 0x000000032c2c7210 */ /* 0x008fe20001ffe4ff */
[----:B------:R1:W-:Y:S04]  /*4e6d0*/  STL [R1+0x834], R39 ;  /* 0x0008342701007387 */ /* 0x0003e80000100800 */
[----:B------:R-:W3:Y:S04]  /*4e6e0*/  LDL.LU R36, [R1+0x9ac] ;  /* 0x0009ac0001247983 */ /* 0x000ee80000300800 */
[----:B------:R1:W-:Y:S04]  /*4e6f0*/  STL [R1+0x830], R44 ;  /* 0x0008302c01007387 */ /* 0x0003e80000100800 */
[----:B------:R1:W-:Y:S04]  /*4e700*/  LDGSTS.E [R0+0x21e00], desc[UR8][R6.64], P1 ;  /* 0x21e0000006007fae */ /* 0x0003e80008921848 */
[----:B------:R-:W3:Y:S01]  /*4e710*/  LDL.LU R13, [R1+0x9b4] ;  /* 0x0009b400010d7983 */ /* 0x000ee20000300800 */
[----:B-1----:R-:W-:-:S03]  /*4e720*/  IMAD.MOV.U32 R6, RZ, RZ, R39 ;  /* 0x000000ffff067224 */ /* 0x002fc600078e0027 */
[----:B------:R-:W3:Y:S01]  /*4e730*/  LDL.LU R39, [R1+0x9a8] ;  /* 0x0009a80001277983 */ /* 0x000ee20000300800 */
[----:B------:R-:W-:-:S03]  /*4e740*/  MOV R7, R44 ;  /* 0x0000002c00077202 */ /* 0x000fc60000000f00 */
[----:B------:R-:W3:Y:S04]  /*4e750*/  LDL.LU R44, [R1+0x9b0] ;  /* 0x0009b000012c7983 */ /* 0x000ee80000300800 */
[----:B------:R1:W-:Y:S01]  /*4e760*/  LDGSTS.E [R0+0x21f00], desc[UR8][R6.64], P0 ;  /* 0x21f0000006007fae */ /* 0x0003e20008121848 */
[----:B------:R-:W-:-:S05]  /*4e770*/  IADD3 R15, P2, R15, R2, RZ ;  /* 0x000000020f0f7210 */ /* 0x000fca0007f5e0ff */
[----:B------:R1:W-:Y:S01]  /*4e780*/  STL [R1+0x8ac], R15 ;  /* 0x0008ac0f01007387 */ /* 0x0003e20000100800 */
[----:B------:R-:W-:Y:S01]  /*4e790*/  IADD3 R42, P3, R42, R2, RZ ;  /* 0x000000022a2a7210 */ /* 0x000fe20007f7e0ff */
[----:B------:R-:W-:Y:S02]  /*4e7a0*/  IMAD.X R40, R40, 0x1, R3, P2 ;  /* 0x0000000128287824 */ /* 0x000fe400010e0603 */
[----:B-1----:R-:W-:Y:S01]  /*4e7b0*/  IMAD.MOV.U32 R6, RZ, RZ, R15 ;  /* 0x000000ffff067224 */ /* 0x002fe200078e000f */
[----:B------:R-:W-:Y:S02]  /*4e7c0*/  IADD3.X R45, R45, R3, RZ, P3, !PT ;  /* 0x000000032d2d7210 */ /* 0x000fe40001ffe4ff */
[----:B------:R1:W-:Y:S01]  /*4e7d0*/  STL [R1+0x8a8], R40 ;  /* 0x0008a82801007387 */ /* 0x0003e20000100800 */
[----:B------:R-:W-:-:S03]  /*4e7e0*/  MOV R7, R40 ;  /* 0x0000002800077202 */ /* 0x000fc60000000f00 */
[----:B------:R-:W-:Y:S04]  /*4e7f0*/  STL [R1+0x8b4], R42 ;  /* 0x0008b42a01007387 */ /* 0x000fe80000100800 */
[----:B------:R-:W3:Y:S04]  /*4e800*/  LDL.LU R15, [R1+0xa2c] ;  /* 0x000a2c00010f7983 */ /* 0x000ee80000300800 */
[----:B------:R1:W-:Y:S04]  /*4e810*/  STL [R1+0x8b0], R45 ;  /* 0x0008b02d01007387 */ /* 0x0003e80000100800 */
[----:B------:R1:W-:Y:S04]  /*4e820*/  LDGSTS.E [R0+0x22e00], desc[UR8][R6.64], P1 ;  /* 0x22e0000006007fae */ /* 0x0003e80008921848 */
[----:B-1----:R-:W3:Y:S01]  /*4e830*/  LDL.LU R40, [R1+0xa34] ;  /* 0x000a340001287983 */ /* 0x002ee20000300800 */
[----:B------:R-:W-:-:S03]  /*4e840*/  MOV R7, R45 ;  /* 0x0000002d00077202 */ /* 0x000fc60000000f00 */
[----:B------:R-:W3:Y:S01]  /*4e850*/  LDL.LU R45, [R1+0xa28] ;  /* 0x000a2800012d7983 */ /* 0x000ee20000300800 */
[----:B------:R-:W-:-:S03]  /*4e860*/  IMAD.MOV.U32 R6, RZ, RZ, R42 ;  /* 0x000000ffff067224 */ /* 0x000fc600078e002a */
[----:B------:R-:W3:Y:S01]  /*4e870*/  LDL.LU R42, [R1+0xa30] ;  /* 0x000a3000012a7983 */ /* 0x000ee20000300800 */
[-C--:B------:R-:W-:Y:S02]  /*4e880*/  IADD3 R41, P2, R41, R2.reuse, RZ ;  /* 0x0000000229297210 */ /* 0x080fe40007f5e0ff */
[----:B------:R-:W-:Y:S01]  /*4e890*/  IADD3 R12, P3, R12, R2, RZ ;  /* 0x000000020c0c7210 */ /* 0x000fe20007f7e0ff */
[----:B------:R1:W-:Y:S04]  /*4e8a0*/  LDGSTS.E [R0+0x22f00], desc[UR8][R6.64], P0 ;  /* 0x22f0000006007fae */ /* 0x0003e80008121848 */
[----:B------:R4:W-:Y:S01]  /*4e8b0*/  STL [R1+0x92c], R41 ;  /* 0x00092c2901007387 */ /* 0x0009e20000100800 */
[----:B-1----:R-:W-:Y:S02]  /*4e8c0*/  IMAD.MOV.U32 R6, RZ, RZ, R41 ;  /* 0x000000ffff067224 */ /* 0x002fe400078e0029 */
[----:B--2---:R-:W-:-:S05]  /*4e8d0*/  IMAD.X R43, R43, 0x1, R3, P2 ;  /* 0x000000012b2b7824 */ /* 0x004fca00010e0603 */
[----:B------:R1:W-:Y:S01]  /*4e8e0*/  STL [R1+0x928], R43 ;  /* 0x0009282b01007387 */ /* 0x0003e20000100800 */
[----:B----4-:R-:W-:-:S03]  /*4e8f0*/  IADD3.X R14, R14, R3, RZ, P3, !PT ;  /* 0x000000030e0e7210 */ /* 0x010fc60001ffe4ff */
[----:B------:R2:W-:Y:S04]  /*4e900*/  STL [R1+0x934], R12 ;  /* 0x0009340c01007387 */ /* 0x0005e80000100800 */
[----:B------:R-:W4:Y:S01]  /*4e910*/  LDL.LU R41, [R1+0xaac] ;  /* 0x000aac0001297983 */ /* 0x000f220000300800 */
[----:B------:R-:W-:-:S03]  /*4e920*/  MOV R7, R43 ;  /* 0x0000002b00077202 */ /* 0x000fc60000000f00 */
[----:B------:R2:W-:Y:S04]  /*4e930*/  STL [R1+0x930], R14 ;  /* 0x0009300e01007387 */ /* 0x0005e80000100800 */
[----:B------:R-:W4:Y:S04]  /*4e940*/  LDL.LU R46, [R1+0xab4] ;  /* 0x000ab400012e7983 */ /* 0x000f280000300800 */
[----:B-1----:R-:W4:Y:S04]  /*4e950*/  LDL.LU R43, [R1+0xaa8] ;  /* 0x000aa800012b7983 */ /* 0x002f280000300800 */
[----:B------:R-:W4:Y:S04]  /*4e960*/  LDL.LU R47, [R1+0xab0] ;  /* 0x000ab000012f7983 */ /* 0x000f280000300800 */
[----:B------:R1:W-:Y:S01]  /*4e970*/  LDGSTS.E [R0+0x23e00], desc[UR8][R6.64], P1 ;  /* 0x23e0000006007fae */ /* 0x0003e20008921848 */
[----:B---3--:R-:W-:Y:S01]  /*4e980*/  IADD3 R36, P2, R36, R2, RZ ;  /* 0x0000000224247210 */ /* 0x008fe20007f5e0ff */
[----:B-1----:R-:W-:Y:S01]  /*4e990*/  IMAD.MOV.U32 R6, RZ, RZ, R12 ;  /* 0x000000ffff067224 */ /* 0x002fe200078e000c */
[----:B------:R-:W-:Y:S01]  /*4e9a0*/  MOV R7, R14 ;  /* 0x0000000e00077202 */ /* 0x000fe20000000f00 */
[----:B--2---:R-:W2:Y:S04]  /*4e9b0*/  LDL.LU R12, [R1+0xb2c] ;  /* 0x000b2c00010c7983 */ /* 0x004ea80000300800 */
[----:B------:R-:W3:Y:S01]  /*4e9c0*/  LDL.LU R14, [R1+0xb34] ;  /* 0x000b3400010e7983 */ /* 0x000ee20000300800 */
[----:B------:R-:W-:-:S03]  /*4e9d0*/  IADD3 R13, P3, R13, R2, RZ ;  /* 0x000000020d0d7210 */ /* 0x000fc60007f7e0ff */
[----:B------:R1:W-:Y:S04]  /*4e9e0*/  STL [R1+0x9ac], R36 ;  /* 0x0009ac2401007387 */ /* 0x0003e80000100800 */
[----:B------:R1:W-:Y:S01]  /*4e9f0*/  LDGSTS.E [R0+0x23f00], desc[UR8][R6.64], P0 ;  /* 0x23f0000006007fae */ /* 0x0003e20008121848 */
[----:B------:R-:W-:Y:S01]  /*4ea00*/  IMAD.X R39, R39, 0x1, R3, P2 ;  /* 0x0000000127277824 */ /* 0x000fe200010e0603 */
[----:B------:R-:W-:-:S04]  /*4ea10*/  IADD3.X R44, R44, R3, RZ, P3, !PT ;  /* 0x000000032c2c7210 */ /* 0x000fc80001ffe4ff */
[----:B------:R1:W-:Y:S02]  /*4ea20*/  STL [R1+0x9a8], R39 ;  /* 0x0009a82701007387 */ /* 0x0003e40000100800 */
[----:B-1----:R-:W-:Y:S02]  /*4ea30*/  IMAD.MOV.U32 R6, RZ, RZ, R36 ;  /* 0x000000ffff067224 */ /* 0x002fe400078e0024 */
[----:B------:R-:W-:Y:S04]  /*4ea40*/  STL [R1+0x9b4], R13 ;  /* 0x0009b40d01007387 */ /* 0x000fe80000100800 */
[----:B------:R-:W3:Y:S01]  /*4ea50*/  LDL.LU R36, [R1+0xb28] ;  /* 0x000b280001247983 */ /* 0x000ee20000300800 */
[----:B------:R-:W-:-:S03]  /*4ea60*/  MOV R7, R39 ;  /* 0x0000002700077202 */ /* 0x000fc60000000f00 */
[----:B------:R1:W-:Y:S04]  /*4ea70*/  STL [R1+0x9b0], R44 ;  /* 0x0009b02c01007387 */ /* 0x0003e80000100800 */
[----:B------:R-:W3:Y:S04]  /*4ea80*/  LDL.LU R39, [R1+0xb30] ;  /* 0x000b300001277983 */ /* 0x000ee80000300800 */
[----:B------:R1:W-:Y:S02]  /*4ea90*/  LDGSTS.E [R0+0x24e00], desc[UR8][R6.64], P1 ;  /* 0x24e0000006007fae */ /* 0x0003e40008921848 */
[----:B-1----:R-:W-:Y:S01]  /*4eaa0*/  IMAD.MOV.U32 R6, RZ, RZ, R13 ;  /* 0x000000ffff067224 */ /* 0x002fe200078e000d */
[----:B------:R-:W-:-:S02]  /*4eab0*/  MOV R7, R44 ;  /* 0x0000002c00077202 */ /* 0x000fc40000000f00 */
[----:B------:R-:W3:Y:S04]  /*4eac0*/  LDL.LU R44, [R1+0xbac] ;  /* 0x000bac00012c7983 */ /* 0x000ee80000300800 */
[----:B------:R-:W3:Y:S04]  /*4ead0*/  LDL.LU R13, [R1+0xbb4] ;  /* 0x000bb400010d7983 */ /* 0x000ee80000300800 */
[----:B------:R1:W-:Y:S01]  /*4eae0*/  LDGSTS.E [R0+0x24f00], desc[UR8][R6.64], P0 ;  /* 0x24f0000006007fae */ /* 0x0003e20008121848 */
[----:B------:R-:W-:-:S05]  /*4eaf0*/  IADD3 R15, P2, R15, R2, RZ ;  /* 0x000000020f0f7210 */ /* 0x000fca0007f5e0ff */
[----:B------:R-:W-:Y:S01]  /*4eb00*/  STL [R1+0xa2c], R15 ;  /* 0x000a2c0f01007387 */ /* 0x000fe20000100800 */
[----:B------:R-:W-:Y:S01]  /*4eb10*/  IADD3 R40, P3, R40, R2, RZ ;  /* 0x0000000228287210 */ /* 0x000fe20007f7e0ff */
        /* <DEDUP_REMOVED lines=15> */
[-C--:B----4-:R-:W-:Y:S02]  /*4ec10*/  IADD3 R41, P2, R41, R2.reuse, RZ ;  /* 0x0000000229297210 */ /* 0x090fe40007f5e0ff */
[----:B------:R-:W-:-:S03]  /*4ec20*/  IADD3 R46, P3, R46, R2, RZ ;  /* 0x000000022e2e7210 */ /* 0x000fc60007f7e0ff */
[----:B------:R-:W-:Y:S01]  /*4ec30*/  IMAD.X R43, R43, 0x1, R3, P2 ;  /* 0x000000012b2b7824 */ /* 0x000fe200010e0603 */
[----:B------:R-:W-:Y:S01]  /*4ec40*/  STL [R1+0xaac], R41 ;  /* 0x000aac2901007387 */ /* 0x000fe20000100800 */
[----:B------:R-:W-:-:S03]  /*4ec50*/  IADD3.X R47, R47, R3, RZ, P3, !PT ;  /* 0x000000032f2f7210 */ /* 0x000fc60001ffe4ff */
[----:B------:R4:W-:Y:S01]  /*4ec60*/  STL [R1+0xaa8], R43 ;  /* 0x000aa82b01007387 */ /* 0x0009e20000100800 */
[----:B-1----:R-:W-:Y:S01]  /*4ec70*/  MOV R7, R43 ;  /* 0x0000002b00077202 */ /* 0x002fe20000000f00 */
[----:B------:R-:W-:Y:S02]  /*4ec80*/  IMAD.MOV.U32 R6, RZ, RZ, R41 ;  /* 0x000000ffff067224 */ /* 0x000fe400078e0029 */
[----:B------:R-:W-:Y:S04]  /*4ec90*/  STL [R1+0xab4], R46 ;  /* 0x000ab42e01007387 */ /* 0x000fe80000100800 */
[----:B------:R1:W-:Y:S04]  /*4eca0*/  LDGSTS.E [R0+0x26e00], desc[UR8][R6.64], P1 ;  /* 0x26e0000006007fae */ /* 0x0003e80008921848 */
[----:B----4-:R-:W4:Y:S04]  /*4ecb0*/  LDL.LU R43, [R1+0xc28] ;  /* 0x000c2800012b7983 */ /* 0x010f280000300800 */
[----:B------:R-:W-:Y:S01]  /*4ecc0*/  STL [R1+0xab0], R47 ;  /* 0x000ab02f01007387 */ /* 0x000fe20000100800 */
[----:B--2---:R-:W-:-:S03]  /*4ecd0*/  IADD3 R12, P2, R12, R2, RZ ;  /* 0x000000020c0c7210 */ /* 0x004fc60007f5e0ff */
[----:B------:R-:W2:Y:S01]  /*4ece0*/  LDL.LU R41, [R1+0xc30] ;  /* 0x000c300001297983 */ /* 0x000ea20000300800 */
[----:B-1----:R-:W-:Y:S01]  /*4ecf0*/  IMAD.MOV.U32 R6, RZ, RZ, R46 ;  /* 0x000000ffff067224 */ /* 0x002fe200078e002e */
[----:B------:R-:W-:Y:S02]  /*4ed00*/  MOV R7, R47 ;  /* 0x0000002f00077202 */ /* 0x000fe40000000f00 */
[----:B---3--:R-:W-:Y:S01]  /*4ed10*/  IADD3 R14, P3, R14, R2, RZ ;  /* 0x000000020e0e7210 */ /* 0x008fe20007f7e0ff */
[----:B------:R-:W-:Y:S04]  /*4ed20*/  STL [R1+0xb2c], R12 ;  /* 0x000b2c0c01007387 */ /* 0x000fe80000100800 */
[----:B------:R1:W-:Y:S02]  /*4ed30*/  LDGSTS.E [R0+0x26f00], desc[UR8][R6.64], P0 ;  /* 0x26f0000006007fae */ /* 0x0003e40008121848 */
[----:B-1----:R-:W-:-:S02]  /*4ed40*/  IMAD.MOV.U32 R6, RZ, RZ, R12 ;  /* 0x000000ffff067224 */ /* 0x002fc400078e000c */
        /* <DEDUP_REMOVED lines=9> */
[----:B---3--:R-:W-:-:S02]  /*4ede0*/  MOV R7, R39 ;  /* 0x0000002700077202 */ /* 0x008fc40000000f00 */
[-C--:B------:R-:W-:Y:S01]  /*4edf0*/  IADD3 R44, P2, R44, R2.reuse, RZ ;  /* 0x000000022c2c7210 */ /* 0x080fe20007f5e0ff */
[----:B-1----:R-:W3:Y:S01]  /*4ee00*/  LDL.LU R39, [R1+0xca8] ;  /* 0x000ca80001277983 */ /* 0x002ee20000300800 */
[----:B------:R-:W-:Y:S01]  /*4ee10*/  IMAD.MOV.U32 R6, RZ, RZ, R14 ;  /* 0x000000ffff067224 */ /* 0x000fe200078e000e */
[----:B------:R-:W-:Y:S02]  /*4ee20*/  IADD3 R13, P3, R13, R2, RZ ;  /* 0x000000020d0d7210 */ /* 0x000fe40007f7e0ff */
[----:B------:R-:W3:Y:S04]  /*4ee30*/  LDL.LU R14, [R1+0xcb0] ;  /* 0x000cb000010e7983 */ /* 0x000ee80000300800 */
[----:B------:R1:W-:Y:S04]  /*4ee40*/  LDGSTS.E [R0+0x27f00], desc[UR8][R6.64], P0 ;  /* 0x27f0000006007fae */ /* 0x0003e80008121848 */
[----:B------:R-:W-:Y:S01]  /*4ee50*/  STL [R1+0xbac], R44 ;  /* 0x000bac2c01007387 */ /* 0x000fe20000100800 */
[----:B-1----:R-:W-:-:S02]  /*4ee60*/  IMAD.MOV.U32 R6, RZ, RZ, R44 ;  /* 0x000000ffff067224 */ /* 0x002fc400078e002c */
[----:B------:R-:W-:-:S05]  /*4ee70*/  IMAD.X R45, R45, 0x1, R3, P2 ;  /* 0x000000012d2d7824 */ /* 0x000fca00010e0603 */
[----:B------:R-:W-:Y:S02]  /*4ee80*/  MOV R7, R45 ;  /* 0x0000002d00077202 */ /* 0x000fe40000000f00 */
[----:B------:R-:W-:Y:S01]  /*4ee90*/  IADD3.X R15, R15, R3, RZ, P3, !PT ;  /* 0x000000030f0f7210 */ /* 0x000fe20001ffe4ff */
[----:B------:R-:W-:Y:S04]  /*4eea0*/  STL [R1+0xba8], R45 ;  /* 0x000ba82d01007387 */ /* 0x000fe80000100800 */
[----:B------:R-:W-:Y:S04]  /*4eeb0*/  STL [R1+0xbb4], R13 ;  /* 0x000bb40d01007387 */ /* 0x000fe80000100800 */
[----:B------:R1:W-:Y:S04]  /*4eec0*/  LDGSTS.E [R0+0x28e00], desc[UR8][R6.64], P1 ;  /* 0x28e0000006007fae */ /* 0x0003e80008921848 */
[----:B------:R1:W-:Y:S02]  /*4eed0*/  STL [R1+0xbb0], R15 ;  /* 0x000bb00f01007387 */ /* 0x0003e40000100800 */
[----:B-1----:R-:W-:Y:S01]  /*4eee0*/  MOV R7, R15 ;  /* 0x0000000f00077202 */ /* 0x002fe20000000f00 */
[----:B------:R-:W-:Y:S01]  /*4eef0*/  IMAD.MOV.U32 R6, RZ, RZ, R13 ;  /* 0x000000ffff067224 */ /* 0x000fe200078e000d */
[----:B------:R-:W3:Y:S04]  /*4ef00*/  LDL.LU R15, [R1+0xd28] ;  /* 0x000d2800010f7983 */ /* 0x000ee80000300800 */
[----:B------:R-:W3:Y:S04]  /*4ef10*/  LDL.LU R13, [R1+0xd2c] ;  /* 0x000d2c00010d7983 */ /* 0x000ee80000300800 */
[----:B------:R-:W3:Y:S04]  /*4ef20*/  LDL.LU R51, [R1+0xd30] ;  /* 0x000d300001337983 */ /* 0x000ee80000300800 */
[----:B------:R-:W3:Y:S01]  /*4ef30*/  LDL.LU R50, [R1+0xd34] ;  /* 0x000d340001327983 */ /* 0x000ee20000300800 */
[----:B------:R-:W-:-:S02]  /*4ef40*/  IADD3 R42, P2, R42, R2, RZ ;  /* 0x000000022a2a7210 */ /* 0x000fc40007f5e0ff */
[----:B------:R-:W-:Y:S01]  /*4ef50*/  IADD3 R40, P3, R40, R2, RZ ;  /* 0x0000000228287210 */ /* 0x000fe20007f7e0ff */
[----:B------:R1:W-:Y:S04]  /*4ef60*/  LDGSTS.E [R0+0x28f00], desc[UR8][R6.64], P0 ;  /* 0x28f0000006007fae */ /* 0x0003e80008121848 */
[----:B------:R2:W-:Y:S01]  /*4ef70*/  STL [R1+0xc2c], R42 ;  /* 0x000c2c2a01007387 */ /* 0x0005e20000100800 */
[----:B-1----:R-:W-:Y:S02]  /*4ef80*/  IMAD.MOV.U32 R6, RZ, RZ, R42 ;  /* 0x000000ffff067224 */ /* 0x002fe400078e002a */
[----:B----4-:R-:W-:-:S05]  /*4ef90*/  IMAD.X R43, R43, 0x1, R3, P2 ;  /* 0x000000012b2b7824 */ /* 0x010fca00010e0603 */
[----:B------:R1:W-:Y:S01]  /*4efa0*/  STL [R1+0xc28], R43 ;  /* 0x000c282b01007387 */ /* 0x0003e20000100800 */
[----:B--2---:R-:W-:-:S03]  /*4efb0*/  IADD3.X R41, R41, R3, RZ, P3, !PT ;  /* 0x0000000329297210 */ /* 0x004fc60001ffe4ff */
[----:B------:R-:W-:Y:S04]  /*4efc0*/  STL [R1+0xc34], R40 ;  /* 0x000c342801007387 */ /* 0x000fe80000100800 */
[----:B------:R2:W-:Y:S04]  /*4efd0*/  STL [R1+0xc30], R41 ;  /* 0x000c302901007387 */ /* 0x0005e80000100800 */
[----:B------:R-:W4:Y:S04]  /*4efe0*/  LDL.LU R49, [R1+0xda8] ;  /* 0x000da80001317983 */ /* 0x000f280000300800 */
[----:B------:R-:W4:Y:S04]  /*4eff0*/  LDL.LU R48, [R1+0xdac] ;  /* 0x000dac0001307983 */ /* 0x000f280000300800 */
[----:B------:R-:W4:Y:S04]  /*4f000*/  LDL.LU R47, [R1+0xdb0] ;  /* 0x000db000012f7983 */ /* 0x000f280000300800 */
[----:B------:R-:W4:Y:S04]  /*4f010*/  LDL.LU R46, [R1+0xdb4] ;  /* 0x000db400012e7983 */ /* 0x000f280000300800 */
[----:B------:R-:W4:Y:S01]  /*4f020*/  LDL.LU R44, [R1+0xe2c] ;  /* 0x000e2c00012c7983 */ /* 0x000f220000300800 */
[----:B------:R-:W-:-:S03]  /*4f030*/  MOV R7, R43 ;  /* 0x0000002b00077202 */ /* 0x000fc60000000f00 */
[----:B------:R-:W4:Y:S04]  /*4f040*/  LDL.LU R42, [R1+0xe34] ;  /* 0x000e3400012a7983 */ /* 0x000f280000300800 */
[----:B------:R1:W-:Y:S01]  /*4f050*/  LDGSTS.E [R0+0x29e00], desc[UR8][R6.64], P1 ;  /* 0x29e0000006007fae */ /* 0x0003e20008921848 */
[----:B------:R-:W-:-:S05]  /*4f060*/  IADD3 R36, P2, R36, R2, RZ ;  /* 0x0000000224247210 */ /* 0x000fca0007f5e0ff */
[----:B------:R-:W-:Y:S01]  /*4f070*/  STL [R1+0xcac], R36 ;  /* 0x000cac2401007387 */ /* 0x000fe20000100800 */
[----:B------:R-:W-:Y:S01]  /*4f080*/  IADD3 R12, P3, R12, R2, RZ ;  /* 0x000000020c0c7210 */ /* 0x000fe20007f7e0ff */
[----:B---3--:R-:W-:-:S03]  /*4f090*/  IMAD.X R39, R39, 0x1, R3, P2 ;  /* 0x0000000127277824 */ /* 0x008fc600010e0603 */
[----:B------:R-:W-:Y:S02]  /*4f0a0*/  IADD3.X R14, R14, R3, RZ, P3, !PT ;  /* 0x000000030e0e7210 */ /* 0x000fe40001ffe4ff */
[----:B------:R3:W-:Y:S04]  /*4f0b0*/  STL [R1+0xca8], R39 ;  /* 0x000ca82701007387 */ /* 0x0007e80000100800 */
[----:B------:R-:W-:Y:S04]  /*4f0c0*/  STL [R1+0xcb4], R12 ;  /* 0x000cb40c01007387 */ /* 0x000fe80000100800 */
[----:B------:R-:W4:Y:S01]  /*4f0d0*/  LDL.LU R45, [R1+0xe28] ;  /* 0x000e2800012d7983 */ /* 0x000f220000300800 */
[----:B-1----:R-:W-:Y:S01]  /*4f0e0*/  IMAD.MOV.U32 R6, RZ, RZ, R40 ;  /* 0x000000ffff067224 */ /* 0x002fe200078e0028 */
[----:B------:R-:W-:-:S02]  /*4f0f0*/  MOV R7, R41 ;  /* 0x0000002900077202 */ /* 0x000fc40000000f00 */
[----:B------:R1:W-:Y:S04]  /*4f100*/  STL [R1+0xcb0], R14 ;  /* 0x000cb00e01007387 */ /* 0x0003e80000100800 */
[----:B------:R-:W4:Y:S04]  /*4f110*/  LDL.LU R43, [R1+0xe30] ;  /* 0x000e3000012b7983 */ /* 0x000f280000300800 */
[----:B--2---:R-:W2:Y:S04]  /*4f120*/  LDL.LU R41, [R1+0xea8] ;  /* 0x000ea80001297983 */ /* 0x004ea80000300800 */
[----:B------:R-:W2:Y:S04]  /*4f130*/  LDL.LU R40, [R1+0xeac] ;  /* 0x000eac0001287983 */ /* 0x000ea80000300800 */
[----:B------:R1:W-:Y:S02]  /*4f140*/  LDGSTS.E [R0+0x29f00], desc[UR8][R6.64], P0 ;  /* 0x29f0000006007fae */ /* 0x0003e40008121848 */
[----:B-1----:R-:W-:Y:S01]  /*4f150*/  IMAD.MOV.U32 R6, RZ, RZ, R36 ;  /* 0x000000ffff067224 */ /* 0x002fe200078e0024 */
[----:B------:R-:W-:-:S02]  /*4f160*/  MOV R7, R39 ;  /* 0x0000002700077202 */ /* 0x000fc40000000f00 */
[----:B---3--:R-:W3:Y:S04]  /*4f170*/  LDL.LU R39, [R1+0xeb0] ;  /* 0x000eb00001277983 */ /* 0x008ee80000300800 */
        /* <DEDUP_REMOVED lines=8> */
[----:B------:R-:W-:Y:S01]  /*4f200*/  IMAD.X R15, R15, 0x1, R3, P2 ;  /* 0x000000010f0f7824 */ /* 0x000fe200010e0603 */
        /* <DEDUP_REMOVED lines=8> */
[----:B------:R1:W-:Y:S04]  /*4f290*/  STL [R1+0xd30], R51 ;  /* 0x000d303301007387 */ /* 0x0003e80000100800 */
[----:B------:R-:W3:Y:S04]  /*4f2a0*/  LDL.LU R13, [R1+0xf30] ;  /* 0x000f3000010d7983 */ /* 0x000ee80000300800 */
[----:B------:R1:W-:Y:S02]  /*4f2b0*/  LDGSTS.E [R0+0x2be00], desc[UR8][R6.64], P1 ;  /* 0x2be0000006007fae */ /* 0x0003e40008921848 */
[----:B-1----:R-:W-:Y:S01]  /*4f2c0*/  IMAD.MOV.U32 R6, RZ, RZ, R50 ;  /* 0x000000ffff067224 */ /* 0x002fe200078e0032 */
[----:B------:R-:W-:-:S05]  /*4f2d0*/  MOV R7, R51 ;  /* 0x0000003300077202 */ /* 0x000fca0000000f00 */
[----:B------:R1:W-:Y:S01]  /*4f2e0*/  LDGSTS.E [R0+0x2bf00], desc[UR8][R6.64], P0 ;  /* 0x2bf0000006007fae */ /* 0x0003e20008121848 */
[----:B----4-:R-:W-:-:S05]  /*4f2f0*/  IADD3 R48, P2, R48, R2, RZ ;  /* 0x0000000230307210 */ /* 0x010fca0007f5e0ff */
[----:B------:R-:W-:Y:S01]  /*4f300*/  IMAD.X R49, R49, 0x1, R3, P2 ;  /* 0x0000000131317824 */ /* 0x000fe200010e0603 */
[----:B------:R-:W-:Y:S01]  /*4f310*/  IADD3 R46, P3, R46, R2, RZ ;  /* 0x000000022e2e7210 */ /* 0x000fe20007f7e0ff */
[----:B-1----:R-:W-:-:S03]  /*4f320*/  IMAD.MOV.U32 R6, RZ, RZ, R48 ;  /* 0x000000ffff067224 */ /* 0x002fc600078e0030 */
[----:B------:R-:W-:Y:S02]  /*4f330*/  MOV R7, R49 ;  /* 0x0000003100077202 */ /* 0x000fe40000000f00 */
[----:B------:R-:W-:Y:S02]  /*4f340*/  IADD3.X R47, R47, R3, RZ, P3, !PT ;  /* 0x000000032f2f7210 */ /* 0x000fe40001ffe4ff */
[-C--:B------:R-:W-:Y:S01]  /*4f350*/  IADD3 R44, P2, R44, R2.reuse, RZ ;  /* 0x000000022c2c7210 */ /* 0x080fe20007f5e0ff */
[----:B------:R1:W-:Y:S01]  /*4f360*/  LDGSTS.E [R0+0x2ce00], desc[UR8][R6.64], P1 ;  /* 0x2ce0000006007fae */ /* 0x0003e20008921848 */
[----:B------:R-:W-:Y:S01]  /*4f370*/  IADD3 R42, P3, R42, R2, RZ ;  /* 0x000000022a2a7210 */ /* 0x000fe20007f7e0ff */
[----:B-1----:R-:W-:Y:S01]  /*4f380*/  IMAD.MOV.U32 R6, RZ, RZ, R46 ;  /* 0x000000ffff067224 */ /* 0x002fe200078e002e */
[----:B------:R-:W-:-:S05]  /*4f390*/  MOV R7, R47 ;  /* 0x0000002f00077202 */ /* 0x000fca0000000f00 */
[----:B------:R1:W-:Y:S02]  /*4f3a0*/  LDGSTS.E [R0+0x2cf00], desc[UR8][R6.64], P0 ;  /* 0x2cf0000006007fae */ /* 0x0003e40008121848 */
[----:B-1----:R-:W-:Y:S02]  /*4f3b0*/  IMAD.MOV.U32 R6, RZ, RZ, R44 ;  /* 0x000000ffff067224 */ /* 0x002fe400078e002c */
[----:B------:R-:W-:-:S05]  /*4f3c0*/  IMAD.X R45, R45, 0x1, R3, P2 ;  /* 0x000000012d2d7824 */ /* 0x000fca00010e0603 */
[----:B------:R-:W-:Y:S02]  /*4f3d0*/  MOV R7, R45 ;  /* 0x0000002d00077202 */ /* 0x000fe40000000f00 */
[----:B------:R-:W-:-:S03]  /*4f3e0*/  IADD3.X R43, R43, R3, RZ, P3, !PT ;  /* 0x000000032b2b7210 */ /* 0x000fc60001ffe4ff */
[----:B------:R1:W-:Y:S01]  /*4f3f0*/  LDGSTS.E [R0+0x2de00], desc[UR8][R6.64], P1 ;  /* 0x2de0000006007fae */ /* 0x0003e20008921848 */
[----:B--2---:R-:W-:-:S05]  /*4f400*/  IADD3 R40, P2, R40, R2, RZ ;  /* 0x0000000228287210 */ /* 0x004fca0007f5e0ff */
[----:B------:R-:W-:Y:S01]  /*4f410*/  IMAD.X R41, R41, 0x1, R3, P2 ;  /* 0x0000000129297824 */ /* 0x000fe200010e0603 */
[----:B-1----:R-:W-:Y:S01]  /*4f420*/  MOV R7, R43 ;  /* 0x0000002b00077202 */ /* 0x002fe20000000f00 */
[----:B------:R-:W-:-:S05]  /*4f430*/  IMAD.MOV.U32 R6, RZ, RZ, R42 ;  /* 0x000000ffff067224 */ /* 0x000fca00078e002a */
[----:B------:R1:W-:Y:S01]  /*4f440*/  LDGSTS.E [R0+0x2df00], desc[UR8][R6.64], P0 ;  /* 0x2df0000006007fae */ /* 0x0003e20008121848 */
[----:B---3--:R-:W-:Y:S01]  /*4f450*/  IADD3 R36, P3, R36, R2, RZ ;  /* 0x0000000224247210 */ /* 0x008fe20007f7e0ff */
[----:B-1----:R-:W-:Y:S01]  /*4f460*/  IMAD.MOV.U32 R6, RZ, RZ, R40 ;  /* 0x000000ffff067224 */ /* 0x002fe200078e0028 */
[----:B------:R-:W-:Y:S02]  /*4f470*/  MOV R7, R41 ;  /* 0x0000002900077202 */ /* 0x000fe40000000f00 */
[----:B------:R-:W-:-:S03]  /*4f480*/  IADD3.X R39, R39, R3, RZ, P3, !PT ;  /* 0x0000000327277210 */ /* 0x000fc60001ffe4ff */
[----:B------:R1:W-:Y:S04]  /*4f490*/  LDGSTS.E [R0+0x2ee00], desc[UR8][R6.64], P1 ;  /* 0x2ee0000006007fae */ /* 0x0003e80008921848 */
[----:B------:R2:W-:Y:S01]  /*4f4a0*/  STL [R1+0xdac], R48 ;  /* 0x000dac3001007387 */ /* 0x0005e20000100800 */
[-C--:B------:R-:W-:Y:S01]  /*4f4b0*/  IADD3 R14, P2, R14, R2.reuse, RZ ;  /* 0x000000020e0e7210 */ /* 0x080fe20007f5e0ff */
[----:B-1----:R-:W-:Y:S01]  /*4f4c0*/  IMAD.MOV.U32 R6, RZ, RZ, R36 ;  /* 0x000000ffff067224 */ /* 0x002fe200078e0024 */
[----:B------:R-:W-:Y:S01]  /*4f4d0*/  MOV R7, R39 ;  /* 0x0000002700077202 */ /* 0x000fe20000000f00 */
[----:B------:R2:W-:Y:S01]  /*4f4e0*/  STL [R1+0xda8], R49 ;  /* 0x000da83101007387 */ /* 0x0005e20000100800 */
[----:B------:R-:W-:-:S03]  /*4f4f0*/  IADD3 R12, P3, R12, R2, RZ ;  /* 0x000000020c0c7210 */ /* 0x000fc60007f7e0ff */
[----:B------:R2:W-:Y:S04]  /*4f500*/  STL [R1+0xdb4], R46 ;  /* 0x000db42e01007387 */ /* 0x0005e80000100800 */
[----:B------:R2:W-:Y:S04]  /*4f510*/  STL [R1+0xdb0], R47 ;  /* 0x000db02f01007387 */ /* 0x0005e80000100800 */
[----:B------:R1:W-:Y:S04]  /*4f520*/  LDGSTS.E [R0+0x2ef00], desc[UR8][R6.64], P0 ;  /* 0x2ef0000006007fae */ /* 0x0003e80008121848 */
[----:B------:R2:W-:Y:S04]  /*4f530*/  STL [R1+0xe2c], R44 ;  /* 0x000e2c2c01007387 */ /* 0x0005e80000100800 */
[----:B------:R2:W-:Y:S01]  /*4f540*/  STL [R1+0xe28], R45 ;  /* 0x000e282d01007387 */ /* 0x0005e20000100800 */
[----:B-1----:R-:W-:-:S03]  /*4f550*/  IMAD.MOV.U32 R6, RZ, RZ, R14 ;  /* 0x000000ffff067224 */ /* 0x002fc600078e000e */
[----:B------:R2:W-:Y:S04]  /*4f560*/  STL [R1+0xe34], R42 ;  /* 0x000e342a01007387 */ /* 0x0005e80000100800 */
[----:B------:R2:W-:Y:S04]  /*4f570*/  STL [R1+0xe30], R43 ;  /* 0x000e302b01007387 */ /* 0x0005e80000100800 */
[----:B------:R2:W-:Y:S04]  /*4f580*/  STL [R1+0xeac], R40 ;  /* 0x000eac2801007387 */ /* 0x0005e80000100800 */
[----:B------:R2:W-:Y:S04]  /*4f590*/  STL [R1+0xea8], R41 ;  /* 0x000ea82901007387 */ /* 0x0005e80000100800 */
[----:B------:R2:W-:Y:S04]  /*4f5a0*/  STL [R1+0xeb4], R36 ;  /* 0x000eb42401007387 */ /* 0x0005e80000100800 */
[----:B------:R2:W-:Y:S04]  /*4f5b0*/  STL [R1+0xeb0], R39 ;  /* 0x000eb02701007387 */ /* 0x0005e80000100800 */
[----:B------:R2:W-:Y:S01]  /*4f5c0*/  STL [R1+0xf2c], R14 ;  /* 0x000f2c0e01007387 */ /* 0x0005e20000100800 */
[----:B------:R-:W-:Y:S01]  /*4f5d0*/  HMMA.1688.F32.TF32 R8, R220, R122, R204 ;  /* 0x0000007adc08723c */ /* 0x000fe200000810cc */
[----:B------:R-:W-:-:S05]  /*4f5e0*/  IMAD.X R15, R15, 0x1, R3, P2 ;  /* 0x000000010f0f7824 */ /* 0x000fca00010e0603 */
[----:B------:R-:W-:Y:S02]  /*4f5f0*/  MOV R7, R15 ;  /* 0x0000000f00077202 */ /* 0x000fe40000000f00 */
[----:B------:R-:W-:-:S03]  /*4f600*/  IADD3.X R13, R13, R3, RZ, P3, !PT ;  /* 0x000000030d0d7210 */ /* 0x000fc60001ffe4ff */
[----:B------:R1:W-:Y:S04]  /*4f610*/  LDGSTS.E [R0+0x2fe00], desc[UR8][R6.64], P1 ;  /* 0x2fe0000006007fae */ /* 0x0003e80008921848 */
[----:B------:R2:W-:Y:S04]  /*4f620*/  STL [R1+0xf28], R15 ;  /* 0x000f280f01007387 */ /* 0x0005e80000100800 */
[----:B------:R2:W-:Y:S01]  /*4f630*/  STL [R1+0xf34], R12 ;  /* 0x000f340c01007387 */ /* 0x0005e20000100800 */
[----:B-1----:R-:W-:Y:S01]  /*4f640*/  IMAD.MOV.U32 R6, RZ, RZ, R12 ;  /* 0x000000ffff067224 */ /* 0x002fe200078e000c */
[----:B------:R-:W-:-:S02]  /*4f650*/  MOV R7, R13 ;  /* 0x0000000d00077202 */ /* 0x000fc40000000f00 */
[----:B------:R2:W-:Y:S04]  /*4f660*/  STL [R1+0xf30], R13 ;  /* 0x000f300d01007387 */ /* 0x0005e80000100800 */
[----:B------:R2:W-:Y:S01]  /*4f670*/  LDGSTS.E [R0+0x2ff00], desc[UR8][R6.64], P0 ;  /* 0x2ff0000006007fae */ /* 0x0005e20008121848 */
[----:B------:R-:W-:-:S03]  /*4f680*/  VIADD R37, R37, 0x1 ;  /* 0x0000000125257836 */ /* 0x000fc60000000000 */
[----:B------:R-:W0:Y:S04]  /*4f690*/  LDGDEPBAR ;  /* 0x00000000000079af */ /* 0x000e280000000000 */
[----:B------:R2:W-:Y:S01]  /*4f6a0*/  STL [R1+0x424], R37 ;  /* 0x0004242501007387 */ /* 0x0005e20000100800 */
[----:B------:R-:W-:-:S13]  /*4f6b0*/  ISETP.NE.U32.AND P0, PT, R37, R38, PT ;  /* 0x000000262500720c */ /* 0x000fda0003f05070 */
[----:B--2---:R-:W-:Y:S05]  /*4f6c0*/  @P0 BRA `(.L_x_1) ;  /* 0xfffffd3400d80947 */ /* 0x004fea000383ffff */
.L_x_0:
[----:B------:R-:W2:Y:S01]  /*4f6d0*/  LDL.LU R48, [R1+0x17c] ;  /* 0x00017c0001307983 */ /* 0x000ea20000300800 */
[----:B------:R-:W-:-:S04]  /*4f6e0*/  DEPBAR.LE SB0, 0x0 ;  /* 0x000080000000791a */ /* 0x000fc80000000000 */
[----:B------:R-:W3:Y:S01]  /*4f6f0*/  LDL.LU R49, [R1+0x174] ;  /* 0x0001740001317983 */ /* 0x000ee20000300800 */
[----:B------:R-:W-:Y:S01]  /*4f700*/  ULDC.64 UR26, c[0x0][0x228] ;  /* 0x00008a00001a7ab9 */ /* 0x000fe20000000a00 */
[----:B------:R-:W-:Y:S01]  /*4f710*/  IMAD.MOV.U32 R4, RZ, RZ, R188 ;  /* 0x000000ffff047224 */ /* 0x000fe200078e00bc */
[----:B------:R-:W-:Y:S01]  /*4f720*/  MOV R5, R190 ;  /* 0x000000be00057202 */ /* 0x000fe20000000f00 */
[----:B------:R-:W4:Y:S01]  /*4f730*/  LDL.LU R51, [R1+0x168] ;  /* 0x0001680001337983 */ /* 0x000f220000300800 */
[----:B------:R-:W-:Y:S01]  /*4f740*/  MOV R136, R232 ;  /* 0x000000e800887202 */ /* 0x000fe20000000f00 */
[----:B------:R-:W-:Y:S01]  /*4f750*/  IMAD.MOV.U32 R137, RZ, RZ, R234 ;  /* 0x000000ffff897224 */ /* 0x000fe200078e00ea */
[----:B------:R-:W-:Y:S01]  /*4f760*/  MOV R140, R73 ;  /* 0x00000049008c7202 */ /* 0x000fe20000000f00 */
[----:B------:R-:W2:Y:S01]  /*4f770*/  LDL.LU R52, [R1+0x160] ;  /* 0x0001600001347983 */ /* 0x000ea20000300800 */
[----:B------:R-:W-:Y:S01]  /*4f780*/  IMAD.MOV.U32 R141, RZ, RZ, R75 ;  /* 0x000000ffff8d7224 */ /* 0x000fe200078e004b */
[----:B------:R-:W-:Y:S01]  /*4f790*/  MOV R156, R233 ;  /* 0x000000e9009c7202 */ /* 0x000fe20000000f00 */
[----:B------:R-:W-:Y:S01]  /*4f7a0*/  IMAD.MOV.U32 R157, RZ, RZ, R235 ;  /* 0x000000ffff9d7224 */ /* 0x000fe200078e00eb */
[----:B------:R-:W3:Y:S01]  /*4f7b0*/  LDL.LU R44, [R1+0xd8] ;  /* 0x0000d800012c7983 */ /* 0x000ee20000300800 */
[----:B------:R-:W-:Y:S01]  /*4f7c0*/  MOV R160, R76 ;  /* 0x0000004c00a07202 */ /* 0x000fe20000000f00 */
[----:B------:R-:W-:Y:S01]  /*4f7d0*/  IMAD.MOV.U32 R161, RZ, RZ, R78 ;  /* 0x000000ffffa17224 */ /* 0x000fe200078e004e */
[----:B------:R-:W-:Y:S01]  /*4f7e0*/  MOV R164, R228 ;  /* 0x000000e400a47202 */ /* 0x000fe20000000f00 */
[----:B------:R-:W3:Y:S01]  /*4f7f0*/  LDL.LU R45, [R1+0xd0] ;  /* 0x0000d000012d7983 */ /* 0x000ee20000300800 */
[----:B------:R-:W-:Y:S01]  /*4f800*/  IMAD.MOV.U32 R165, RZ, RZ, R230 ;  /* 0x000000ffffa57224 */ /* 0x000fe200078e00e6 */
[----:B------:R-:W-:Y:S01]  /*4f810*/  MOV R204, R209 ;  /* 0x000000d100cc7202 */ /* 0x000fe20000000f00 */
[----:B------:R-:W-:Y:S01]  /*4f820*/  IMAD.MOV.U32 R205, RZ, RZ, R211 ;  /* 0x000000ffffcd7224 */ /* 0x000fe200078e00d3 */
[----:B------:R-:W4:Y:S01]  /*4f830*/  LDL.LU R53, [R1+0x184] ;  /* 0x0001840001357983 */ /* 0x000f220000300800 */
[----:B------:R-:W-:Y:S01]  /*4f840*/  MOV R216, R84 ;  /* 0x0000005400d87202 */ /* 0x000fe20000000f00 */
[----:B------:R-:W-:Y:S01]  /*4f850*/  IMAD.MOV.U32 R217, RZ, RZ, R86 ;  /* 0x000000ffffd97224 */ /* 0x000fe200078e0056 */
[----:B------:R-:W-:Y:S01]  /*4f860*/  ULDC.64 UR12, c[0x0][0x228] ;  /* 0x00008a00000c7ab9 */ /* 0x000fe20000000a00 */
[----:B------:R-:W2:Y:S01]  /*4f870*/  LDL.LU R54, [R1+0x18c] ;  /* 0x00018c0001367983 */ /* 0x000ea20000300800 */
[----:B------:R-:W-:Y:S01]  /*4f880*/  ULDC.64 UR6, c[0x0][0x220] ;  /* 0x0000880000067ab9 */ /* 0x000fe20000000a00 */
[----:B------:R-:W-:Y:S01]  /*4f890*/  ULDC.64 UR28, c[0x0][0x228] ;  /* 0x00008a00001c7ab9 */ /* 0x000fe20000000a00 */
[----:B------:R-:W-:Y:S01]  /*4f8a0*/  ULDC UR24, c[0x0][0x248] ;  /* 0x0000920000187ab9 */ /* 0x000fe20000000800 */
[----:B------:R-:W3:Y:S01]  /*4f8b0*/  LDL.LU R42, [R1+0xf8] ;  /* 0x0000f800012a7983 */ /* 0x000ee20000300800 */
[----:B------:R-:W-:Y:S01]  /*4f8c0*/  ULDC.64 UR10, c[0x0][0x228] ;  /* 0x00008a00000a7ab9 */ /* 0x000fe20000000a00 */
[----:B------:R-:W-:Y:S01]  /*4f8d0*/  ULDC.64 UR30, c[0x0][0x228] ;  /* 0x00008a00001e7ab9 */ /* 0x000fe20000000a00 */
[----:B------:R-:W-:Y:S01]  /*4f8e0*/  ULDC.64 UR22, c[0x0][0x228] ;  /* 0x00008a0000167ab9 */ /* 0x000fe20000000a00 */
[----:B------:R-:W3:Y:S01]  /*4f8f0*/  LDL.LU R43, [R1+0xf0] ;  /* 0x0000f000012b7983 */ /* 0x000ee20000300800 */
[----:B------:R-:W-:Y:S01]  /*4f900*/  ULDC.64 UR20, c[0x0][0x228] ;  /* 0x00008a0000147ab9 */ /* 0x000fe20000000a00 */
[----:B------:R-:W-:Y:S01]  /*4f910*/  ULDC.64 UR18, c[0x0][0x228] ;  /* 0x00008a0000127ab9 */ /* 0x000fe20000000a00 */
[----:B------:R-:W-:Y:S01]  /*4f920*/  ULDC.64 UR16, c[0x0][0x228] ;  /* 0x00008a0000107ab9 */ /* 0x000fe20000000a00 */
[----:B------:R-:W3:Y:S01]  /*4f930*/  LDL.LU R37, [R1+0xe8] ;  /* 0x0000e80001257983 */ /* 0x000ee20000300800 */
[----:B------:R-:W-:-:S03]  /*4f940*/  ULDC.64 UR14, c[0x0][0x228] ;  /* 0x00008a00000e7ab9 */ /* 0x000fc60000000a00 */
[----:B------:R-:W3:Y:S04]  /*4f950*/  LDL.LU R36, [R1+0xe0] ;  /* 0x0000e00001247983 */ /* 0x000ee80000300800 */
        /* <DEDUP_REMOVED lines=8> */
[----:B------:R-:W2:Y:S04]  /*4f9e0*/  LDL.LU R56, [R1+0x100] ;  /* 0x0001000001387983 */ /* 0x000ea80000300800 */
[----:B------:R-:W4:Y:S04]  /*4f9f0*/  LDL.LU R50, [R1+0x108] ;  /* 0x0001080001327983 */ /* 0x000f280000300800 */
[----:B------:R-:W3:Y:S04]  /*4fa00*/  LDL.LU R15, [R1+0x1a0] ;  /* 0x0001a000010f7983 */ /* 0x000ee80000300800 */
[----:B------:R-:W3:Y:S04]  /*4fa10*/  LDL.LU R14, [R1+0x1a8] ;  /* 0x0001a800010e7983 */ /* 0x000ee80000300800 */
[----:B------:R-:W3:Y:S04]  /*4fa20*/  LDL.LU R13, [R1+0x10c] ;  /* 0x00010c00010d7983 */ /* 0x000ee80000300800 */
[----:B------:R-:W3:Y:S04]  /*4fa30*/  LDL.LU R12, [R1+0x104] ;  /* 0x00010400010c7983 */ /* 0x000ee80000300800 */
[----:B------:R-:W3:Y:S04]  /*4fa40*/  LDL.LU R7, [R1+0x1ac] ;  /* 0x0001ac0001077983 */ /* 0x000ee80000300800 */
[----:B------:R-:W3:Y:S04]  /*4fa50*/  LDL.LU R6, [R1+0x1a4] ;  /* 0x0001a40001067983 */ /* 0x000ee80000300800 */
[----:B------:R-:W3:Y:S01]  /*4fa60*/  LDL R0, [R1+0x420] ;  /* 0x0004200001007983 */ /* 0x000ee20000100800 */
[----:B------:R-:W-:Y:S01]  /*4fa70*/  BAR.SYNC.DEFER_BLOCKING 0x0 ;  /* 0x0000000000007b1d */ /* 0x000fe20000010000 */
[----:B--2---:R-:W-:Y:S01]  /*4fa80*/  IMAD.MOV.U32 R60, RZ, RZ, R56 ;  /* 0x000000ffff3c7224 */ /* 0x004fe200078e0038 */
[----:B----4-:R-:W-:Y:S01]  /*4fa90*/  MOV R59, R50 ;  /* 0x00000032003b7202 */ /* 0x010fe20000000f00 */
[----:B---3--:R-:W-:Y:S01]  /*4faa0*/  IMAD.MOV.U32 R58, RZ, RZ, R15 ;  /* 0x000000ffff3a7224 */ /* 0x008fe200078e000f */
[----:B------:R-:W-:Y:S01]  /*4fab0*/  MOV R56, R14 ;  /* 0x0000000e00387202 */ /* 0x000fe20000000f00 */
[----:B------:R-:W-:Y:S01]  /*4fac0*/  IMAD.MOV.U32 R50, RZ, RZ, R13 ;  /* 0x000000ffff327224 */ /* 0x000fe200078e000d */
[----:B------:R-:W-:-:S02]  /*4fad0*/  MOV R15, R12 ;  /* 0x0000000c000f7202 */ /* 0x000fc40000000f00 */
[----:B------:R-:W1:Y:S01]  /*4fae0*/  S2R R12, SR_TID.X ;  /* 0x00000000000c7919 */ /* 0x000e620000002100 */
[----:B------:R-:W-:Y:S01]  /*4faf0*/  IMAD.MOV.U32 R14, RZ, RZ, R7 ;  /* 0x000000ffff0e7224 */ /* 0x000fe200078e0007 */
[----:B------:R-:W-:Y:S02]  /*4fb00*/  MOV R7, R250 ;  /* 0x000000fa00077202 */ /* 0x000fe40000000f00 */
[----:B------:R-:W-:Y:S01]  /*4fb10*/  MOV R13, R6 ;  /* 0x00000006000d7202 */ /* 0x000fe20000000f00 */
[----:B------:R-:W-:Y:S01]  /*4fb20*/  IMAD.MOV.U32 R6, RZ, RZ, R248 ;  /* 0x000000ffff067224 */ /* 0x000fe200078e00f8 */
[----:B------:R-:W-:-:S04]  /*4fb30*/  IADD3 R0, R0, 0x7f, RZ ;  /* 0x0000007f00007810 */ /* 0x000fc80007ffe0ff */
[----:B------:R-:W-:Y:S01]  /*4fb40*/  ISETP.GE.AND P0, PT, R0, UR27, PT ;  /* 0x0000001b00007c0c */ /* 0x000fe2000bf06270 */
[C---:B-1----:R-:W-:Y:S01]  /*4fb50*/  IMAD.SHL.U32 R2, R12.reuse, 0x10, RZ ;  /* 0x000000100c027824 */ /* 0x042fe200078e00ff */
[----:B------:R-:W-:-:S04]  /*4fb60*/  SHF.L.U32 R0, R12, 0x5, RZ ;  /* 0x000000050c007819 */ /* 0x000fc800000006ff */
[----:B------:R-:W-:Y:S02]  /*4fb70*/  LOP3.LUT R2, R2, 0x1f0, RZ, 0xc0, !PT ;  /* 0x000001f002027812 */ /* 0x000fe400078ec0ff */
[----:B------:R-:W-:-:S04]  /*4fb80*/  LOP3.LUT R0, R0, 0x400, RZ, 0xc0, !PT ;  /* 0x0000040000007812 */ /* 0x000fc800078ec0ff */
[----:B------:R-:W-:-:S05]  /*4fb90*/  IADD3 R0, R2, UR4, R0 ;  /* 0x0000000402007c10 */ /* 0x000fca000fffe000 */
[----:B------:R1:W-:Y:S04]  /*4fba0*/  STSM.16.M88.4 [R0], R4 ;  /* 0x0000000400007844 */ /* 0x0003e80000000200 */
[----:B-1----:R-:W2:Y:S01]  /*4fbb0*/  LDL.LU R6, [R1+0x290] ;  /* 0x0002900001067983 */ /* 0x002ea20000300800 */
[----:B------:R-:W-:Y:S01]  /*4fbc0*/  IMAD.MOV.U32 R61, RZ, RZ, R60 ;  /* 0x000000ffff3d7224 */ /* 0x000fe200078e003c */
[----:B------:R-:W-:Y:S01]  /*4fbd0*/  LOP3.LUT R12, R12, 0x3f, RZ, 0xc0, !PT ;  /* 0x0000003f0c0c7812 */ /* 0x000fe200078ec0ff */
[----:B------:R-:W-:Y:S01]  /*4fbe0*/  IMAD.MOV.U32 R4, RZ, RZ, R28 ;  /* 0x000000ffff047224 */ /* 0x000fe200078e001c */
[----:B------:R-:W2:Y:S01]  /*4fbf0*/  LDL.LU R7, [R1+0x298] ;  /* 0x0002980001077983 */ /* 0x000ea20000300800 */
        /* <DEDUP_REMOVED lines=10> */
[----:B-----5:R-:W-:Y:S01]  /*4fca0*/  LEA R252, R12, UR4, 0x4 ;  /* 0x000000040cfc7c11 */ /* 0x020fe2000f8e20ff */
        /* <DEDUP_REMOVED lines=11> */
[----:B------:R-:W4:Y:S01]  /*4fd60*/  LDL.LU R50, [R1+0xb0] ;  /* 0x0000b00001327983 */ /* 0x000f220000300800 */
[----:B------:R-:W-:Y:S01]  /*4fd70*/  MOV R59, R53 ;  /* 0x00000035003b7202 */ /* 0x000fe20000000f00 */
[----:B------:R-:W-:Y:S01]  /*4fd80*/  IMAD.MOV.U32 R52, RZ, RZ, R14 ;  /* 0x000000ffff347224 */ /* 0x000fe200078e000e */
[----:B------:R-:W-:Y:S01]  /*4fd90*/  MOV R53, R15 ;  /* 0x0000000f00357202 */ /* 0x000fe20000000f00 */
[----:B------:R-:W4:Y:S01]  /*4fda0*/  LDL.LU R51, [R1+0xbc] ;  /* 0x0000bc0001337983 */ /* 0x000f220000300800 */
[----:B------:R-:W-:Y:S01]  /*4fdb0*/  MOV R5, R30 ;  /* 0x0000001e00057202 */ /* 0x000fe20000000f00 */
[----:B------:R-:W-:Y:S01]  /*4fdc0*/  IMAD.MOV.U32 R110, RZ, RZ, R48 ;  /* 0x000000ffff6e7224 */ /* 0x000fe200078e0030 */
[----:B------:R-:W-:Y:S01]  /*4fdd0*/  MOV R111, R49 ;  /* 0x00000031006f7202 */ /* 0x000fe20000000f00 */
[----:B------:R-:W3:Y:S01]  /*4fde0*/  LDL.LU R14, [R1+0x180] ;  /* 0x00018000010e7983 */ /* 0x000ee20000300800 */
[----:B------:R-:W-:Y:S01]  /*4fdf0*/  MOV R188, R208 ;  /* 0x000000d000bc7202 */ /* 0x000fe20000000f00 */
[----:B------:R-:W-:Y:S01]  /*4fe00*/  IMAD.MOV.U32 R209, RZ, RZ, R214 ;  /* 0x000000ffffd17224 */ /* 0x000fe200078e00d6 */
[----:B------:R-:W-:Y:S01]  /*4fe10*/  MOV R232, R88 ;  /* 0x0000005800e87202 */ /* 0x000fe20000000f00 */
        /* <DEDUP_REMOVED lines=11> */
[----:B------:R-:W-:Y:S01]  /*4fed0*/  ULDC UR4, c[0x0][0x244] ;  /* 0x0000910000047ab9 */ /* 0x000fe20000000800 */
[----:B--2---:R-:W-:Y:S01]  /*4fee0*/  STSM.16.M88.4 [R0+0x200], R4 ;  /* 0x0002000400007844 */ /* 0x004fe20000000200 */
[----:B------:R-:W-:Y:S06]  /*4fef0*/  BAR.SYNC.DEFER_BLOCKING 0x0 ;  /* 0x0000000000007b1d */ /* 0x000fec0000010000 */
[----:B------:R-:W1:Y:S04]  /*4ff00*/  LDS.128 R4, [R252] ;  /* 0x00000000fc047984 */ /* 0x000e680000000c00 */
[----:B-1----:R-:W-:Y:S04]  /*4ff10*/  STL.64 [R1+0x70], R4 ;  /* 0x0000700401007387 */ /* 0x002fe80000100a00 */
[----:B------:R-:W-:Y:S04]  /*4ff20*/  STL.64 [R1+0x78], R6 ;  /* 0x0000780601007387 */ /* 0x000fe80000100a00 */
[----:B------:R-:W1:Y:S01]  /*4ff30*/  LDS.128 R4, [R252+0x400] ;  /* 0x00040000fc047984 */ /* 0x000e620000000c00 */
[----:B------:R-:W-:Y:S06]  /*4ff40*/  BAR.SYNC.DEFER_BLOCKING 0x0 ;  /* 0x0000000000007b1d */ /* 0x000fec0000010000 */
[----:B---3--:R-:W-:Y:S04]  /*4ff50*/  STSM.16.M88.4 [R0], R12 ;  /* 0x0000000c00007844 */ /* 0x008fe80000000200 */
[----:B-1----:R1:W-:Y:S04]  /*4ff60*/  STL.64 [R1+0x60], R4 ;  /* 0x0000600401007387 */ /* 0x0023e80000100a00 */
[----:B------:R2:W-:Y:S01]  /*4ff70*/  STL.64 [R1+0x68], R6 ;  /* 0x0000680601007387 */ /* 0x0005e20000100a00 */
[----:B-1----:R-:W-:Y:S01]  /*4ff80*/  MOV R4, R69 ;  /* 0x0000004500047202 */ /* 0x002fe20000000f00 */
[----:B------:R-:W-:Y:S01]  /*4ff90*/  IMAD.MOV.U32 R5, RZ, RZ, R68 ;  /* 0x000000ffff057224 */ /* 0x000fe200078e0044 */
[----:B--2---:R-:W-:Y:S01]  /*4ffa0*/  MOV R6, R67 ;  /* 0x0000004300067202 */ /* 0x004fe20000000f00 */
[----:B------:R-:W-:-:S05]  /*4ffb0*/  IMAD.MOV.U32 R7, RZ, RZ, R66 ;  /* 0x000000ffff077224 */ /* 0x000fca00078e0042 */
[----:B------:R-:W-:Y:S01]  /*4ffc0*/  STSM.16.M88.4 [R0+0x200], R4 ;  /* 0x0002000400007844 */ /* 0x000fe20000000200 */
[----:B------:R-:W-:Y:S06]  /*4ffd0*/  BAR.SYNC.DEFER_BLOCKING 0x0 ;  /* 0x0000000000007b1d */ /* 0x000fec0000010000 */
[----:B------:R-:W1:Y:S01]  /*4ffe0*/  LDS.128 R12, [R252] ;  /* 0x00000000fc0c7984 */ /* 0x000e620000000c00 */
[----:B----4-:R-:W-:Y:S01]  /*4fff0*/  MOV R53, R51 ;  /* 0x0000003300357202 */ /* 0x010fe20000000f00 */
[----:B------:R-:W-:Y:S01]  /*50000*/  IMAD.MOV.U32 R52, RZ, RZ, R50 ;  /* 0x000000ffff347224 */ /* 0x000fe200078e0032 */
[----:B------:R-:W-:Y:S01]  /*50010*/  MOV R51, R39 ;  /* 0x0000002700337202 */ /* 0x000fe20000000f00 */
[----:B------:R-:W-:Y:S01]  /*50020*/  IMAD.MOV.U32 R50, RZ, RZ, R38 ;  /* 0x000000ffff327224 */ /* 0x000fe200078e0026 */
[----:B------:R-:W2:Y:S04]  /*50030*/  LDL.LU R39, [R1+0x98] ;  /* 0x0000980001277983 */ /* 0x000ea80000300800 */
[----:B------:R-:W3:Y:S04]  /*50040*/  LDL.LU R38, [R1+0xb8] ;  /* 0x0000b80001267983 */ /* 0x000ee80000300800 */
[----:B------:R-:W4:Y:S04]  /*50050*/  LDL.LU R54, [R1+0xb4] ;  /* 0x0000b40001367983 */ /* 0x000f280000300800 */
[----:B------:R-:W2:Y:S04]  /*50060*/  LDL.LU R55, [R1+0x90] ;  /* 0x0000900001377983 */ /* 0x000ea80000300800 */
[----:B-1----:R-:W-:Y:S04]  /*50070*/  STL.64 [R1+0x40], R12 ;  /* 0x0000400c01007387 */ /* 0x002fe80000100a00 */
[----:B------:R-:W-:Y:S04]  /*50080*/  STL.64 [R1+0x48], R14 ;  /* 0x0000480e01007387 */ /* 0x000fe80000100a00 */
[----:B------:R-:W1:Y:S01]  /*50090*/  LDS.128 R12, [R252+0x400] ;  /* 0x00040000fc0c7984 */ /* 0x000e620000000c00 */
[----:B------:R-:W-:Y:S01]  /*500a0*/  MOV R4, R189 ;  /* 0x000000bd00047202 */ /* 0x000fe20000000f00 */
[----:B------:R-:W-:Y:S01]  /*500b0*/  IMAD.MOV.U32 R5, RZ, RZ, R191 ;  /* 0x000000ffff057224 */ /* 0x000fe200078e00bf */
[----:B------:R-:W-:Y:S01]  /*500c0*/  MOV R6, R249 ;  /* 0x000000f900067202 */ /* 0x000fe20000000f00 */
[----:B------:R-:W-:Y:S01]  /*500d0*/  IMAD.MOV.U32 R7, RZ, RZ, R251 ;  /* 0x000000ffff077224 */ /* 0x000fe200078e00fb */
[----:B------:R-:W-:Y:S06]  /*500e0*/  BAR.SYNC.DEFER_BLOCKING 0x0 ;  /* 0x0000000000007b1d */ /* 0x000fec0000010000 */
[----:B------:R1:W-:Y:S04]  /*500f0*/  STSM.16.M88.4 [R0], R4 ;  /* 0x0000000400007844 */ /* 0x0003e80000000200 */
[----:B-1----:R-:W-:Y:S04]  /*50100*/  STL.64 [R1+0x20], R12 ;  /* 0x0000200c01007387 */ /* 0x002fe80000100a00 */
[----:B------:R1:W-:Y:S04]  /*50110*/  STL.64 [R1+0x28], R14 ;  /* 0x0000280e01007387 */ /* 0x0003e80000100a00 */
[----:B------:R-:W3:Y:S04]  /*50120*/  LDL.LU R6, [R1+0x294] ;  /* 0x0002940001067983 */ /* 0x000ee80000300800 */
[----:B------:R-:W3:Y:S01]  /*50130*/  LDL.LU R7, [R1+0x29c] ;  /* 0x00029c0001077983 */ /* 0x000ee20000300800 */
        /* <DEDUP_REMOVED lines=11> */
[----:B------:R-:W-:Y:S01]  /*501f0*/  IMAD.MOV.U32 R56, RZ, RZ, R46 ;  /* 0x000000ffff387224 */ /* 0x000fe200078e002e */
[----:B------:R-:W-:Y:S01]  /*50200*/  MOV R57, R47 ;  /* 0x0000002f00397202 */ /* 0x000fe20000000f00 */
[----:B------:R-:W-:Y:S01]  /*50210*/  IMAD.MOV.U32 R46, RZ, RZ, R40 ;  /* 0x000000ffff2e7224 */ /* 0x000fe200078e0028 */
[----:B------:R-:W2:Y:S01]  /*50220*/  LDL.LU R13, [R1+0x21c] ;  /* 0x00021c00010d7983 */ /* 0x000ea20000300800 */
[----:B------:R-:W-:Y:S01]  /*50230*/  MOV R47, R41 ;  /* 0x00000029002f7202 */ /* 0x000fe20000000f00 */
[----:B------:R-:W-:Y:S01]  /*50240*/  IMAD.MOV.U32 R40, RZ, RZ, R36 ;  /* 0x000000ffff287224 */ /* 0x000fe200078e0024 */
[----:B------:R-:W-:Y:S01]  /*50250*/  MOV R41, R37 ;  /* 0x0000002500297202 */ /* 0x000fe20000000f00 */
[----:B------:R-:W4:Y:S04]  /*50260*/  LDL.LU R36, [R1+0x5c] ;  /* 0x00005c0001247983 */ /* 0x000f280000300800 */
[----:B------:R-:W2:Y:S01]  /*50270*/  LDL.LU R37, [R1+0x54] ;  /* 0x0000540001257983 */ /* 0x000ea20000300800 */
[----:B------:R-:W-:Y:S01]  /*50280*/  MOV R4, R29 ;  /* 0x0000001d00047202 */ /* 0x000fe20000000f00 */
[----:B------:R-:W-:Y:S01]  /*50290*/  IMAD.MOV.U32 R5, RZ, RZ, R31 ;  /* 0x000000ffff057224 */ /* 0x000fe200078e001f */
[----:B------:R-:W-:Y:S01]  /*502a0*/  MOV R66, R65 ;  /* 0x0000004100427202 */ /* 0x000fe20000000f00 */
[----:B------:R-:W-:Y:S01]  /*502b0*/  IMAD.MOV.U32 R65, RZ, RZ, R62 ;  /* 0x000000ffff417224 */ /* 0x000fe200078e003e */
[----:B------:R-:W-:Y:S01]  /*502c0*/  MOV R62, R61 ;  /* 0x0000003d003e7202 */ /* 0x000fe20000000f00 */
[----:B------:R-:W-:-:S02]  /*502d0*/  IMAD.MOV.U32 R61, RZ, RZ, R46 ;  /* 0x000000ffff3d7224 */ /* 0x000fc400078e002e */
[----:B------:R-:W-:Y:S01]  /*502e0*/  IMAD.MOV.U32 R46, RZ, RZ, R40 ;  /* 0x000000ffff2e7224 */ /* 0x000fe200078e0028 */
[----:B---3--:R-:W-:Y:S01]  /*502f0*/  STSM.16.M88.4 [R0+0x200], R4 ;  /* 0x0002000400007844 */ /* 0x008fe20000000200 */
[----:B------:R-:W-:Y:S06]  /*50300*/  BAR.SYNC.DEFER_BLOCKING 0x0 ;  /* 0x0000000000007b1d */ /* 0x000fec0000010000 */
[----:B------:R-:W1:Y:S04]  /*50310*/  LDS.128 R4, [R252] ;  /* 0x00000000fc047984 */ /* 0x000e680000000c00 */
[----:B-1----:R-:W-:Y:S04]  /*50320*/  STL.64 [R1+0x10], R4 ;  /* 0x0000100401007387 */ /* 0x002fe80000100a00 */
[----:B------:R-:W-:Y:S04]  /*50330*/  STL.64 [R1+0x18], R6 ;  /* 0x0000180601007387 */ /* 0x000fe80000100a00 */
[----:B------:R-:W1:Y:S01]  /*50340*/  LDS.128 R4, [R252+0x400] ;  /* 0x00040000fc047984 */ /* 0x000e620000000c00 */
[----:B--2---:R-:W-:Y:S01]  /*50350*/  MOV R40, R37 ;  /* 0x0000002500287202 */ /* 0x004fe20000000f00 */
[----:B----4-:R-:W-:-:S02]  /*50360*/  IMAD.MOV.U32 R37, RZ, RZ, R36 ;  /* 0x000000ffff257224 */ /* 0x010fc400078e0024 */
[----:B------:R-:W-:Y:S01]  /*50370*/  IMAD.MOV.U32 R67, RZ, RZ, R64 ;  /* 0x000000ffff437224 */ /* 0x000fe200078e0040 */
[----:B------:R-:W-:Y:S06]  /*50380*/  BAR.SYNC.DEFER_BLOCKING 0x0 ;  /* 0x0000000000007b1d */ /* 0x000fec0000010000 */
[----:B-1----:R1:W-:Y:S04]  /*50390*/  STL.64 [R1], R4 ;  /* 0x0000000401007387 */ /* 0x0023e80000100a00 */
[----:B------:R2:W-:Y:S04]  /*503a0*/  STL.64 [R1+0x8], R6 ;  /* 0x0000080601007387 */ /* 0x0005e80000100a00 */
[----:B------:R-:W3:Y:S01]  /*503b0*/  LDL.LU R36, [R1+0x50] ;  /* 0x0000500001247983 */ /* 0x000ee20000300800 */
[----:B------:R-:W-:Y:S01]  /*503c0*/  MOV R64, R63 ;  /* 0x0000003f00407202 */ /* 0x000fe20000000f00 */
[----:B------:R-:W-:Y:S01]  /*503d0*/  IMAD.MOV.U32 R63, RZ, RZ, R60 ;  /* 0x000000ffff3f7224 */ /* 0x000fe200078e003c */
[----:B------:R-:W-:Y:S01]  /*503e0*/  MOV R60, R59 ;  /* 0x0000003b003c7202 */ /* 0x000fe20000000f00 */
[----:B------:R-:W-:Y:S01]  /*503f0*/  IMAD.MOV.U32 R59, RZ, RZ, R58 ;  /* 0x000000ffff3b7224 */ /* 0x000fe200078e003a */
[----:B------:R-:W-:Y:S01]  /*50400*/  MOV R58, R57 ;  /* 0x00000039003a7202 */ /* 0x000fe20000000f00 */
[----:B------:R-:W-:Y:S01]  /*50410*/  IMAD.MOV.U32 R57, RZ, RZ, R56 ;  /* 0x000000ffff397224 */ /* 0x000fe200078e0038 */
[----:B------:R-:W-:-:S02]  /*50420*/  MOV R56, R47 ;  /* 0x0000002f00387202 */ /* 0x000fc40000000f00 */
[----:B------:R-:W-:Y:S02]  /*50430*/  MOV R47, R41 ;  /* 0x00000029002f7202 */ /* 0x000fe40000000f00 */
[----:B------:R-:W4:Y:S01]  /*50440*/  LDL.LU R41, [R1+0x58] ;  /* 0x0000580001297983 */ /* 0x000f220000300800 */
[----:B-1----:R-:W-:Y:S01]  /*50450*/  IMAD.MOV.U32 R5, RZ, RZ, R66 ;  /* 0x000000ffff057224 */ /* 0x002fe200078e0042 */
[----:B------:R-:W-:Y:S02]  /*50460*/  MOV R66, R37 ;  /* 0x0000002500427202 */ /* 0x000fe40000000f00 */
[----:B------:R-:W4:Y:S01]  /*50470*/  LDL.LU R37, [R1+0xf4] ;  /* 0x0000f40001257983 */ /* 0x000f220000300800 */
[----:B--2---:R-:W-:Y:S01]  /*50480*/  IMAD.MOV.U32 R7, RZ, RZ, R64 ;  /* 0x000000ffff077224 */ /* 0x004fe200078e0040 */
[----:B------:R-:W-:Y:S01]  /*50490*/  MOV R6, R65 ;  /* 0x0000004100067202 */ /* 0x000fe20000000f00 */
[----:B------:R-:W-:Y:S01]  /*504a0*/  IMAD.MOV.U32 R65, RZ, RZ, R62 ;  /* 0x000000ffff417224 */ /* 0x000fe200078e003e */
[----:B------:R-:W-:Y:S01]  /*504b0*/  MOV R64, R63 ;  /* 0x0000003f00407202 */ /* 0x000fe20000000f00 */
[----:B------:R-:W-:Y:S01]  /*504c0*/  IMAD.MOV.U32 R63, RZ, RZ, R46 ;  /* 0x000000ffff3f7224 */ /* 0x000fe200078e002e */
[----:B------:R-:W-:Y:S01]  /*504d0*/  MOV R62, R47 ;  /* 0x0000002f003e7202 */ /* 0x000fe20000000f00 */
[----:B------:R-:W-:Y:S01]  /*504e0*/  IMAD.MOV.U32 R46, RZ, RZ, R42 ;  /* 0x000000ffff2e7224 */ /* 0x000fe200078e002a */
[----:B------:R-:W-:Y:S01]  /*504f0*/  MOV R47, R43 ;  /* 0x0000002b002f7202 */ /* 0x000fe20000000f00 */
[----:B---3--:R-:W-:-:S02]  /*50500*/  IMAD.MOV.U32 R69, RZ, RZ, R36 ;  /* 0x000000ffff457224 */ /* 0x008fc400078e0024 */
[----:B------:R-:W2:Y:S04]  /*50510*/  LDL.LU R36, [R1+0xfc] ;  /* 0x0000fc0001247983 */ /* 0x000ea80000300800 */
[----:B------:R-:W3:Y:S04]  /*50520*/  LDL.LU R42, [R1+0x280] ;  /* 0x00028000012a7983 */ /* 0x000ee80000300800 */
[----:B------:R-:W3:Y:S01]  /*50530*/  LDL.LU R43, [R1+0x288] ;  /* 0x00028800012b7983 */ /* 0x000ee20000300800 */
[----:B----4-:R-:W-:Y:S02]  /*50540*/  MOV R68, R41 ;  /* 0x0000002900447202 */ /* 0x010fe40000000f00 */
[----:B------:R-:W-:Y:S01]  /*50550*/  MOV R4, R67 ;  /* 0x0000004300047202 */ /* 0x000fe20000000f00 */
[----:B------:R-:W-:Y:S01]  /*50560*/  IMAD.MOV.U32 R67, RZ, RZ, R40 ;  /* 0x000000ffff437224 */ /* 0x000fe200078e0028 */
[----:B------:R-:W-:Y:S01]  /*50570*/  MOV R71, R69 ;  /* 0x0000004500477202 */ /* 0x000fe20000000f00 */
[----:B------:R-:W-:-:S02]  /*50580*/  IMAD.MOV.U32 R70, RZ, RZ, R68 ;  /* 0x000000ffff467224 */ /* 0x000fc400078e0044 */
        /* <DEDUP_REMOVED lines=11> */
[----:B------:R-:W-:-:S02]  /*50640*/  MOV R51, R39 ;  /* 0x0000002700337202 */ /* 0x000fc40000000f00 */
[----:B------:R-:W-:Y:S01]  /*50650*/  MOV R39, R37 ;  /* 0x0000002500277202 */ /* 0x000fe20000000f00 */
[----:B------:R-:W-:Y:S01]  /*50660*/  IMAD.MOV.U32 R103, RZ, RZ, R66 ;  /* 0x000000ffff677224 */ /* 0x000fe200078e0042 */
[----:B------:R-:W-:Y:S01]  /*50670*/  MOV R102, R67 ;  /* 0x0000004300667202 */ /* 0x000fe20000000f00 */
[----:B------:R-:W-:Y:S01]  /*50680*/  IMAD.MOV.U32 R106, RZ, RZ, R64 ;  /* 0x000000ffff6a7224 */ /* 0x000fe200078e0040 */
[----:B------:R-:W-:Y:S02]  /*50690*/  MOV R107, R65 ;  /* 0x00000041006b7202 */ /* 0x000fe40000000f00 */
[----:B------:R-:W-:Y:S01]  /*506a0*/  MOV R64, R39 ;  /* 0x0000002700407202 */ /* 0x000fe20000000f00 */
[----:B------:R-:W-:Y:S04]  /*506b0*/  STSM.16.M88.4 [R0], R12 ;  /* 0x0000000c00007844 */ /* 0x000fe80000000200 */
[----:B------:R1:W-:Y:S01]  /*506c0*/  STSM.16.M88.4 [R0+0x200], R4 ;  /* 0x0002000400007844 */ /* 0x0003e20000000200 */
[----:B------:R-:W-:Y:S01]  /*506d0*/  BAR.SYNC.DEFER_BLOCKING 0x0 ;  /* 0x0000000000007b1d */ /* 0x000fe20000010000 */
[----:B------:R-:W-:Y:S01]  /*506e0*/  MOV R40, R32 ;  /* 0x0000002000287202 */ /* 0x000fe20000000f00 */
[----:B------:R-:W-:-:S04]  /*506f0*/  IMAD.MOV.U32 R41, RZ, RZ, R34 ;  /* 0x000000ffff297224 */ /* 0x000fc800078e0022 */
[----:B------:R-:W4:Y:S04]  /*50700*/  LDS.128 R248, [R252] ;  /* 0x00000000fcf87984 */ /* 0x000f280000000c00 */
[----:B------:R-:W4:Y:S01]  /*50710*/  LDS.128 R28, [R252+0x400] ;  /* 0x00040000fc1c7984 */ /* 0x000f220000000c00 */
[----:B--2---:R-:W-:-:S03]  /*50720*/  IMAD.MOV.U32 R38, RZ, RZ, R36 ;  /* 0x000000ffff267224 */ /* 0x004fc600078e0024 */
[----:B------:R-:W2:Y:S01]  /*50730*/  LDL.LU R36, [R1+0x200] ;  /* 0x0002000001247983 */ /* 0x000ea20000300800 */
[----:B------:R-:W-:-:S03]  /*50740*/  IMAD.MOV.U32 R65, RZ, RZ, R38 ;  /* 0x000000ffff417224 */ /* 0x000fc600078e0026 */
[----:B------:R-:W2:Y:S04]  /*50750*/  LDL.LU R37, [R1+0x208] ;  /* 0x0002080001257983 */ /* 0x000ea80000300800 */
[----:B------:R-:W4:Y:S04]  /*50760*/  LDL.LU R66, [R1+0xd4] ;  /* 0x0000d40001427983 */ /* 0x000f280000300800 */
[----:B------:R-:W4:Y:S04]  /*50770*/  LDL.LU R67, [R1+0xdc] ;  /* 0x0000dc0001437983 */ /* 0x000f280000300800 */
[----:B------:R-:W2:Y:S04]  /*50780*/  LDL.LU R38, [R1+0x170] ;  /* 0x0001700001267983 */ /* 0x000ea80000300800 */
[----:B------:R-:W2:Y:S01]  /*50790*/  LDL.LU R39, [R1+0x178] ;  /* 0x0001780001277983 */ /* 0x000ea20000300800 */
[----:B------:R-:W-:Y:S01]  /*507a0*/  BAR.SYNC.DEFER_BLOCKING 0x0 ;  /* 0x0000000000007b1d */ /* 0x000fe20000010000 */
[----:B-1----:R-:W-:Y:S01]  /*507b0*/  MOV R4, R184 ;  /* 0x000000b800047202 */ /* 0x002fe20000000f00 */
[----:B------:R-:W-:Y:S01]  /*507c0*/  IMAD.MOV.U32 R5, RZ, RZ, R186 ;  /* 0x000000ffff057224 */ /* 0x000fe200078e00ba */
[----:B------:R-:W-:Y:S01]  /*507d0*/  MOV R6, R244 ;  /* 0x000000f400067202 */ /* 0x000fe20000000f00 */
[----:B------:R-:W-:Y:S01]  /*507e0*/  IMAD.MOV.U32 R7, RZ, RZ, R246 ;  /* 0x000000ffff077224 */ /* 0x000fe200078e00f6 */
[----:B------:R-:W-:Y:S01]  /*507f0*/  MOV R105, R55 ;  /* 0x0000003700697202 */ /* 0x000fe20000000f00 */
[----:B------:R-:W-:-:S02]  /*50800*/  IMAD.MOV.U32 R104, RZ, RZ, R54 ;  /* 0x000000ffff687224 */ /* 0x000fc400078e0036 */
[----:B------:R-:W4:Y:S04]  /*50810*/  LDL.LU R54, [R1+0x284] ;  /* 0x0002840001367983 */ /* 0x000f280000300800 */
[----:B------:R-:W4:Y:S04]  /*50820*/  LDL.LU R55, [R1+0x28c] ;  /* 0x00028c0001377983 */ /* 0x000f280000300800 */
[----:B------:R-:W-:Y:S04]  /*50830*/  STSM.16.M88.4 [R0], R4 ;  /* 0x0000000400007844 */ /* 0x000fe80000000200 */
[----:B---3--:R-:W-:Y:S01]  /*50840*/  STSM.16.M88.4 [R0+0x200], R40 ;  /* 0x0002002800007844 */ /* 0x008fe20000000200 */
[----:B------:R-:W-:Y:S01]  /*50850*/  BAR.SYNC.DEFER_BLOCKING 0x0 ;  /* 0x0000000000007b1d */ /* 0x000fe20000010000 */
[----:B------:R-:W-:Y:S01]  /*50860*/  MOV R108, R51 ;  /* 0x00000033006c7202 */ /* 0x000fe20000000f00 */
[----:B------:R-:W-:Y:S01]  /*50870*/  IMAD.MOV.U32 R109, RZ, RZ, R50 ;  /* 0x000000ffff6d7224 */ /* 0x000fe200078e0032 */
[----:B------:R-:W-:-:S03]  /*50880*/  MOV R48, R47 ;  /* 0x0000002f00307202 */ /* 0x000fc60000000f00 */
[----:B------:R-:W1:Y:S04]  /*50890*/  LDS.128 R12, [R252] ;  /* 0x00000000fc0c7984 */ /* 0x000e680000000c00 */
[----:B------:R-:W-:Y:S01]  /*508a0*/  LDS.128 R4, [R252+0x400] ;  /* 0x00040000fc047984 */ /* 0x000fe20000000c00 */
[----:B------:R-:W-:Y:S01]  /*508b0*/  BAR.SYNC.DEFER_BLOCKING 0x0 ;  /* 0x0000000000007b1d */ /* 0x000fe20000010000 */
[----:B------:R-:W-:Y:S01]  /*508c0*/  IMAD.MOV.U32 R49, RZ, RZ, R46 ;  /* 0x000000ffff317224 */ /* 0x000fe200078e002e */
[----:B------:R-:W-:Y:S01]  /*508d0*/  MOV R50, R45 ;  /* 0x0000002d00327202 */ /* 0x000fe20000000f00 */
[----:B------:R-:W-:-:S03]  /*508e0*/  IMAD.MOV.U32 R51, RZ, RZ, R44 ;  /* 0x000000ffff337224 */ /* 0x000fc600078e002c */
[----:B--2---:R-:W-:Y:S04]  /*508f0*/  STSM.16.M88.4 [R0], R36 ;  /* 0x0000002400007844 */ /* 0x004fe80000000200 */
[----:B------:R2:W-:Y:S01]  /*50900*/  STSM.16.M88.4 [R0+0x200], R48 ;  /* 0x0002003000007844 */ /* 0x0005e20000000200 */
[----:B------:R-:W-:Y:S06]  /*50910*/  BAR.SYNC.DEFER_BLOCKING 0x0 ;  /* 0x0000000000007b1d */ /* 0x000fec0000010000 */
[----:B--2---:R-:W2:Y:S04]  /*50920*/  LDL.LU R48, [R1+0x204] ;  /* 0x0002040001307983 */ /* 0x004ea80000300800 */
[----:B------:R-:W2:Y:S04]  /*50930*/  LDL.LU R49, [R1+0x20c] ;  /* 0x00020c0001317983 */ /* 0x000ea80000300800 */
[----:B------:R-:W3:Y:S04]  /*50940*/  LDS.128 R44, [R252] ;  /* 0x00000000fc2c7984 */ /* 0x000ee80000000c00 */
[----:B------:R-:W-:Y:S01]  /*50950*/  LDS.128 R40, [R252+0x400] ;  /* 0x00040000fc287984 */ /* 0x000fe20000000c00 */
        /* <DEDUP_REMOVED lines=10> */
[----:B------:R-:W-:Y:S01]  /*50a00*/  BAR.SYNC.DEFER_BLOCKING 0x0 ;  /* 0x0000000000007b1d */ /* 0x000fe20000010000 */
[----:B------:R-:W-:Y:S01]  /*50a10*/  MOV R52, R33 ;  /* 0x0000002100347202 */ /* 0x000fe20000000f00 */
[----:B------:R-:W-:Y:S01]  /*50a20*/  IMAD.MOV.U32 R53, RZ, RZ, R35 ;  /* 0x000000ffff357224 */ /* 0x000fe200078e0023 */
[----:B------:R-:W-:Y:S01]  /*50a30*/  MOV R122, R71 ;  /* 0x00000047007a7202 */ /* 0x000fe20000000f00 */
[----:B------:R-:W-:-:S02]  /*50a40*/  IMAD.MOV.U32 R129, RZ, RZ, R70 ;  /* 0x000000ffff817224 */ /* 0x000fc400078e0046 */
[----:B------:R-:W3:Y:S04]  /*50a50*/  LDL.LU R70, [R1+0x270] ;  /* 0x0002700001467983 */ /* 0x000ee80000300800 */
[----:B------:R-:W3:Y:S04]  /*50a60*/  LDL.LU R71, [R1+0x278] ;  /* 0x0002780001477983 */ /* 0x000ee80000300800 */
[----:B------:R-:W-:Y:S04]  /*50a70*/  STSM.16.M88.4 [R0], R36 ;  /* 0x0000002400007844 */ /* 0x000fe80000000200 */
[----:B----4-:R-:W-:Y:S01]  /*50a80*/  STSM.16.M88.4 [R0+0x200], R52 ;  /* 0x0002003400007844 */ /* 0x010fe20000000200 */
[----:B------:R-:W-:Y:S01]  /*50a90*/  BAR.SYNC.DEFER_BLOCKING 0x0 ;  /* 0x0000000000007b1d */ /* 0x000fe20000010000 */
[----:B------:R-:W-:Y:S01]  /*50aa0*/  MOV R50, R111 ;  /* 0x0000006f00327202 */ /* 0x000fe20000000f00 */
[----:B------:R-:W-:-:S04]  /*50ab0*/  IMAD.MOV.U32 R51, RZ, RZ, R110 ;  /* 0x000000ffff337224 */ /* 0x000fc800078e006e */
[----:B------:R-:W4:Y:S04]  /*50ac0*/  LDS.128 R36, [R252] ;  /* 0x00000000fc247984 */ /* 0x000f280000000c00 */
[----:B------:R-:W-:Y:S01]  /*50ad0*/  LDS.128 R32, [R252+0x400] ;  /* 0x00040000fc207984 */ /* 0x000fe20000000c00 */
[----:B------:R-:W-:Y:S06]  /*50ae0*/  BAR.SYNC.DEFER_BLOCKING 0x0 ;  /* 0x0000000000007b1d */ /* 0x000fec0000010000 */
[----:B--2---:R-:W-:Y:S04]  /*50af0*/  STSM.16.M88.4 [R0], R48 ;  /* 0x0000003000007844 */ /* 0x004fe80000000200 */
[----:B------:R2:W-:Y:S04]  /*50b00*/  STSM.16.M88.4 [R0+0x200], R64 ;  /* 0x0002004000007844 */ /* 0x0005e80000000200 */
[----:B--2---:R-:W2:Y:S04]  /*50b10*/  LDL.LU R64, [R1+0x1f0] ;  /* 0x0001f00001407983 */ /* 0x004ea80000300800 */
        /* <DEDUP_REMOVED lines=22> */
[----:B------:R-:W4:Y:S04]  /*50c80*/  LDL.LU R110, [R1+0x274] ;  /* 0x00027400016e7983 */ /* 0x000f280000300800 */
[----:B------:R-:W1:Y:S04]  /*50c90*/  LDS.128 R60, [R252] ;  /* 0x00000000fc3c7984 */ /* 0x000e680000000c00 */
[----:B------:R-:W1:Y:S01]  /*50ca0*/  LDS.128 R56, [R252+0x400] ;  /* 0x00040000fc387984 */ /* 0x000e620000000c00 */
[----:B------:R-:W-:Y:S01]  /*50cb0*/  BAR.SYNC.DEFER_BLOCKING 0x0 ;  /* 0x0000000000007b1d */ /* 0x000fe20000010000 */
[----:B------:R-:W-:Y:S01]  /*50cc0*/  MOV R68, R92 ;  /* 0x0000005c00447202 */ /* 0x000fe20000000f00 */
[----:B------:R-:W-:-:S04]  /*50cd0*/  IMAD.MOV.U32 R69, RZ, RZ, R94 ;  /* 0x000000ffff457224 */ /* 0x000fc800078e005e */
[----:B------:R-:W4:Y:S04]  /*50ce0*/  LDL.LU R111, [R1+0x27c] ;  /* 0x00027c00016f7983 */ /* 0x000f280000300800 */
[----:B------:R-:W-:Y:S04]  /*50cf0*/  STSM.16.M88.4 [R0], R48 ;  /* 0x0000003000007844 */ /* 0x000fe80000000200 */
[----:B---3--:R-:W-:Y:S01]  /*50d00*/  STSM.16.M88.4 [R0+0x200], R68 ;  /* 0x0002004400007844 */ /* 0x008fe20000000200 */
[----:B------:R-:W-:Y:S01]  /*50d10*/  BAR.SYNC.DEFER_BLOCKING 0x0 ;  /* 0x0000000000007b1d */ /* 0x000fe20000010000 */
[----:B------:R-:W-:Y:S01]  /*50d20*/  MOV R114, R107 ;  /* 0x0000006b00727202 */ /* 0x000fe20000000f00 */
[----:B------:R-:W-:Y:S01]  /*50d30*/  IMAD.MOV.U32 R113, RZ, RZ, R106 ;  /* 0x000000ffff717224 */ /* 0x000fe200078e006a */
[----:B------:R-:W-:Y:S01]  /*50d40*/  MOV R66, R105 ;  /* 0x0000006900427202 */ /* 0x000fe20000000f00 */
[----:B------:R-:W-:-:S02]  /*50d50*/  IMAD.MOV.U32 R67, RZ, RZ, R104 ;  /* 0x000000ffff437224 */ /* 0x000fc400078e0068 */
[----:B------:R-:W3:Y:S04]  /*50d60*/  LDS.128 R52, [R252] ;  /* 0x00000000fc347984 */ /* 0x000ee80000000c00 */
[----:B------:R-:W-:Y:S01]  /*50d70*/  LDS.128 R48, [R252+0x400] ;  /* 0x00040000fc307984 */ /* 0x000fe20000000c00 */
[----:B------:R-:W-:Y:S01]  /*50d80*/  BAR.SYNC.DEFER_BLOCKING 0x0 ;  /* 0x0000000000007b1d */ /* 0x000fe20000010000 */
[----:B------:R-:W-:Y:S01]  /*50d90*/  MOV R104, R103 ;  /* 0x0000006700687202 */ /* 0x000fe20000000f00 */
[----:B------:R-:W-:Y:S01]  /*50da0*/  IMAD.MOV.U32 R105, RZ, RZ, R102 ;  /* 0x000000ffff697224 */ /* 0x000fe200078e0066 */
[----:B------:R-:W-:Y:S01]  /*50db0*/  MOV R106, R101 ;  /* 0x00000065006a7202 */ /* 0x000fe20000000f00 */
[----:B------:R-:W-:Y:S02]  /*50dc0*/  IMAD.MOV.U32 R107, RZ, RZ, R100 ;  /* 0x000000ffff6b7224 */ /* 0x000fe400078e0064 */
[----:B--2---:R-:W-:Y:S04]  /*50dd0*/  STSM.16.M88.4 [R0], R64 ;  /* 0x0000004000007844 */ /* 0x004fe80000000200 */
[----:B------:R2:W-:Y:S01]  /*50de0*/  STSM.16.M88.4 [R0+0x200], R104 ;  /* 0x0002006800007844 */ /* 0x0005e20000000200 */
[----:B------:R-:W-:Y:S06]  /*50df0*/  BAR.SYNC.DEFER_BLOCKING 0x0 ;  /* 0x0000000000007b1d */ /* 0x000fec0000010000 */
[----:B--2---:R-:W2:Y:S04]  /*50e00*/  LDL.LU R104, [R1+0x1f4] ;  /* 0x0001f40001687983 */ /* 0x004ea80000300800 */
[----:B------:R-:W2:Y:S04]  /*50e10*/  LDL.LU R105, [R1+0x1fc] ;  /* 0x0001fc0001697983 */ /* 0x000ea80000300800 */
[----:B------:R-:W2:Y:S04]  /*50e20*/  LDL.LU R106, [R1+0x164] ;  /* 0x00016400016a7983 */ /* 0x000ea80000300800 */
[----:B------:R-:W2:Y:S04]  /*50e30*/  LDL.LU R107, [R1+0x16c] ;  /* 0x00016c00016b7983 */ /* 0x000ea80000300800 */
[----:B------:R-:W3:Y:S04]  /*50e40*/  LDS.128 R100, [R252] ;  /* 0x00000000fc647984 */ /* 0x000ee80000000c00 */
[----:B------:R-:W-:Y:S01]  /*50e50*/  LDS.128 R68, [R252+0x400] ;  /* 0x00040000fc447984 */ /* 0x000fe20000000c00 */
        /* <DEDUP_REMOVED lines=15> */
[----:B------:R-:W-:Y:S06]  /*50f50*/  BAR.SYNC.DEFER_BLOCKING 0x0 ;  /* 0x0000000000007b1d */ /* 0x000fec0000010000 */
[----:B------:R-:W4:Y:S04]  /*50f60*/  LDS.128 R92, [R252] ;  /* 0x00000000fc5c7984 */ /* 0x000f280000000c00 */
[----:B------:R-:W-:Y:S01]  /*50f70*/  LDS.128 R64, [R252+0x400] ;  /* 0x00040000fc407984 */ /* 0x000fe20000000c00 */
[----:B------:R-:W-:Y:S06]  /*50f80*/  BAR.SYNC.DEFER_BLOCKING 0x0 ;  /* 0x0000000000007b1d */ /* 0x000fec0000010000 */
[----:B--2---:R-:W-:Y:S04]  /*50f90*/  STSM.16.M88.4 [R0], R104 ;  /* 0x0000006800007844 */ /* 0x004fe80000000200 */
[----:B------:R2:W-:Y:S04]  /*50fa0*/  STSM.16.M88.4 [R0+0x200], R124 ;  /* 0x0002007c00007844 */ /* 0x0005e80000000200 */
[----:B--2---:R-:W2:Y:S04]  /*50fb0*/  LDL.LU R124, [R1+0x1e0] ;  /* 0x0001e000017c7983 */ /* 0x004ea80000300800 */
[----:B------:R-:W2:Y:S04]  /*50fc0*/  LDL.LU R125, [R1+0x1e8] ;  /* 0x0001e800017d7983 */ /* 0x000ea80000300800 */
[----:B------:R-:W2:Y:S04]  /*50fd0*/  LDL.LU R126, [R1+0x150] ;  /* 0x00015000017e7983 */ /* 0x000ea80000300800 */
[----:B------:R-:W2:Y:S01]  /*50fe0*/  LDL.LU R127, [R1+0x158] ;  /* 0x00015800017f7983 */ /* 0x000ea20000300800 */
        /* <DEDUP_REMOVED lines=26> */
[----:B------:R-:W-:-:S04]  /*51190*/  IMAD.MOV.U32 R139, RZ, RZ, R132 ;  /* 0x000000ffff8b7224 */ /* 0x000fc800078e0084 */
[----:B------:R-:W3:Y:S04]  /*511a0*/  LDS.128 R108, [R252] ;  /* 0x00000000fc6c7984 */ /* 0x000ee80000000c00 */
[----:B------:R-:W-:Y:S01]  /*511b0*/  LDS.128 R104, [R252+0x400] ;  /* 0x00040000fc687984 */ /* 0x000fe20000000c00 */
[----:B------:R-:W-:Y:S06]  /*511c0*/  BAR.SYNC.DEFER_BLOCKING 0x0 ;  /* 0x0000000000007b1d */ /* 0x000fec0000010000 */
        /* <DEDUP_REMOVED lines=11> */
[----:B------:R-:W-:Y:S01]  /*51280*/  BAR.SYNC.DEFER_BLOCKING 0x0 ;  /* 0x0000000000007b1d */ /* 0x000fe20000010000 */
[----:B------:R-:W-:Y:S01]  /*51290*/  MOV R126, R237 ;  /* 0x000000ed007e7202 */ /* 0x000fe20000000f00 */
[----:B------:R-:W-:-:S04]  /*512a0*/  IMAD.MOV.U32 R127, RZ, RZ, R239 ;  /* 0x000000ffff7f7224 */ /* 0x000fc800078e00ef */
        /* <DEDUP_REMOVED lines=23> */
[----:B------:R-:W4:Y:S04]  /*51420*/  LDS.128 R148, [R252] ;  /* 0x00000000fc947984 */ /* 0x000f280000000c00 */
[----:B------:R-:W4:Y:S01]  /*51430*/  LDS.128 R144, [R252+0x400] ;  /* 0x00040000fc907984 */ /* 0x000f220000000c00 */
[----:B------:R-:W-:Y:S01]  /*51440*/  MOV R136, R172 ;  /* 0x000000ac00887202 */ /* 0x000fe20000000f00 */
[----:B------:R-:W-:Y:S01]  /*51450*/  IMAD.MOV.U32 R137, RZ, RZ, R174 ;  /* 0x000000ffff897224 */ /* 0x000fe200078e00ae */
[----:B------:R-:W-:Y:S01]  /*51460*/  MOV R138, R96 ;  /* 0x00000060008a7202 */ /* 0x000fe20000000f00 */
[----:B------:R-:W-:Y:S01]  /*51470*/  IMAD.MOV.U32 R139, RZ, RZ, R98 ;  /* 0x000000ffff8b7224 */ /* 0x000fe200078e0062 */
[----:B------:R-:W-:Y:S06]  /*51480*/  BAR.SYNC.DEFER_BLOCKING 0x0 ;  /* 0x0000000000007b1d */ /* 0x000fec0000010000 */
[----:B------:R-:W4:Y:S04]  /*51490*/  LDL.LU R174, [R1+0x254] ;  /* 0x0002540001ae7983 */ /* 0x000f280000300800 */
[----:B------:R-:W-:Y:S04]  /*514a0*/  STSM.16.M88.4 [R0], R136 ;  /* 0x0000008800007844 */ /* 0x000fe80000000200 */
[----:B---3--:R-:W-:Y:S01]  /*514b0*/  STSM.16.M88.4 [R0+0x200], R160 ;  /* 0x000200a000007844 */ /* 0x008fe20000000200 */
[----:B------:R-:W-:Y:S06]  /*514c0*/  BAR.SYNC.DEFER_BLOCKING 0x0 ;  /* 0x0000000000007b1d */ /* 0x000fec0000010000 */
[----:B------:R-:W3:Y:S04]  /*514d0*/  LDS.128 R140, [R252] ;  /* 0x00000000fc8c7984 */ /* 0x000ee80000000c00 */
[----:B------:R-:W-:Y:S01]  /*514e0*/  LDS.128 R136, [R252+0x400] ;  /* 0x00040000fc887984 */ /* 0x000fe20000000c00 */
[----:B------:R-:W-:Y:S06]  /*514f0*/  BAR.SYNC.DEFER_BLOCKING 0x0 ;  /* 0x0000000000007b1d */ /* 0x000fec0000010000 */
[----:B--2---:R2:W-:Y:S02]  /*51500*/  STSM.16.M88.4 [R0], R156 ;  /* 0x0000009c00007844 */ /* 0x0045e40000000200 */
[----:B--2---:R-:W-:-:S02]  /*51510*/  IMAD.MOV.U32 R157, RZ, RZ, R175 ;  /* 0x000000ffff9d7224 */ /* 0x004fc400078e00af */
[----:B------:R-:W4:Y:S04]  /*51520*/  LDL.LU R175, [R1+0x25c] ;  /* 0x00025c0001af7983 */ /* 0x000f280000300800 */
[----:B------:R2:W-:Y:S01]  /*51530*/  STSM.16.M88.4 [R0+0x200], R164 ;  /* 0x000200a400007844 */ /* 0x0005e20000000200 */
[----:B------:R-:W-:Y:S06]  /*51540*/  BAR.SYNC.DEFER_BLOCKING 0x0 ;  /* 0x0000000000007b1d */ /* 0x000fec0000010000 */
[----:B--2---:R-:W2:Y:S04]  /*51550*/  LDL.LU R164, [R1+0x1d4] ;  /* 0x0001d40001a47983 */ /* 0x004ea80000300800 */
[----:B------:R-:W2:Y:S04]  /*51560*/  LDL.LU R165, [R1+0x1dc] ;  /* 0x0001dc0001a57983 */ /* 0x000ea80000300800 */
[----:B------:R-:W2:Y:S04]  /*51570*/  LDL.LU R166, [R1+0x144] ;  /* 0x0001440001a67983 */ /* 0x000ea80000300800 */
[----:B------:R-:W2:Y:S01]  /*51580*/  LDL.LU R167, [R1+0x14c] ;  /* 0x00014c0001a77983 */ /* 0x000ea20000300800 */
[----:B------:R-:W-:Y:S01]  /*51590*/  MOV R158, R97 ;  /* 0x00000061009e7202 */ /* 0x000fe20000000f00 */
[----:B------:R-:W-:-:S02]  /*515a0*/  IMAD.MOV.U32 R159, RZ, RZ, R99 ;  /* 0x000000ffff9f7224 */ /* 0x000fc400078e0063 */
[----:B------:R-:W3:Y:S04]  /*515b0*/  LDS.128 R160, [R252] ;  /* 0x00000000fca07984 */ /* 0x000ee80000000c00 */
[----:B------:R-:W-:Y:S01]  /*515c0*/  LDS.128 R96, [R252+0x400] ;  /* 0x00040000fc607984 */ /* 0x000fe20000000c00 */
[----:B------:R-:W-:Y:S01]  /*515d0*/  MOV R156, R173 ;  /* 0x000000ad009c7202 */ /* 0x000fe20000000f00 */
[----:B------:R-:W-:Y:S01]  /*515e0*/  BAR.SYNC.DEFER_BLOCKING 0x0 ;  /* 0x0000000000007b1d */ /* 0x000fe20000010000 */
[----:B------:R-:W-:Y:S01]  /*515f0*/  MOV R172, R77 ;  /* 0x0000004d00ac7202 */ /* 0x000fe20000000f00 */
[----:B------:R-:W-:Y:S01]  /*51600*/  IMAD.MOV.U32 R173, RZ, RZ, R79 ;  /* 0x000000ffffad7224 */ /* 0x000fe200078e004f */
[----:B------:R-:W-:Y:S01]  /*51610*/  MOV R186, R195 ;  /* 0x000000c300ba7202 */ /* 0x000fe20000000f00 */
[----:B------:R-:W-:-:S02]  /*51620*/  IMAD.MOV.U32 R187, RZ, RZ, R194 ;  /* 0x000000ffffbb7224 */ /* 0x000fc400078e00c2 */
[----:B------:R-:W3:Y:S04]  /*51630*/  LDL.LU R194, [R1+0x240] ;  /* 0x0002400001c27983 */ /* 0x000ee80000300800 */
[----:B------:R-:W3:Y:S04]  /*51640*/  LDL.LU R195, [R1+0x248] ;  /* 0x0002480001c37983 */ /* 0x000ee80000300800 */
[----:B------:R-:W-:Y:S01]  /*51650*/  STSM.16.M88.4 [R0], R156 ;  /* 0x0000009c00007844 */ /* 0x000fe20000000200 */
[----:B------:R-:W-:Y:S01]  /*51660*/  MOV R184, R229 ;  /* 0x000000e500b87202 */ /* 0x000fe20000000f00 */
[----:B------:R-:W-:-:S02]  /*51670*/  IMAD.MOV.U32 R185, RZ, RZ, R231 ;  /* 0x000000ffffb97224 */ /* 0x000fc400078e00e7 */
[----:B----4-:R-:W-:Y:S01]  /*51680*/  STSM.16.M88.4 [R0+0x200], R172 ;  /* 0x000200ac00007844 */ /* 0x010fe20000000200 */
[----:B------:R-:W-:Y:S06]  /*51690*/  BAR.SYNC.DEFER_BLOCKING 0x0 ;  /* 0x0000000000007b1d */ /* 0x000fec0000010000 */
[----:B------:R-:W4:Y:S04]  /*516a0*/  LDS.128 R156, [R252] ;  /* 0x00000000fc9c7984 */ /* 0x000f280000000c00 */
        /* <DEDUP_REMOVED lines=9> */
[----:B------:R-:W4:Y:S04]  /*51740*/  LDS.128 R180, [R252] ;  /* 0x00000000fcb47984 */ /* 0x000f280000000c00 */
[----:B------:R-:W4:Y:S01]  /*51750*/  LDS.128 R176, [R252+0x400] ;  /* 0x00040000fcb07984 */ /* 0x000f220000000c00 */
        /* <DEDUP_REMOVED lines=10> */
[----:B------:R-:W-:-:S04]  /*51800*/  IMAD.MOV.U32 R193, RZ, RZ, R82 ;  /* 0x000000ffffc17224 */ /* 0x000fc800078e0052 */
[----:B------:R-:W-:Y:S04]  /*51810*/  STSM.16.M88.4 [R0], R164 ;  /* 0x000000a400007844 */ /* 0x000fe80000000200 */
[----:B---3--:R3:W-:Y:S01]  /*51820*/  STSM.16.M88.4 [R0+0x200], R192 ;  /* 0x000200c000007844 */ /* 0x0087e20000000200 */
[----:B------:R-:W-:Y:S06]  /*51830*/  BAR.SYNC.DEFER_BLOCKING 0x0 ;  /* 0x0000000000007b1d */ /* 0x000fec0000010000 */
[----:B---3--:R-:W3:Y:S04]  /*51840*/  LDL.LU R194, [R1+0x244] ;  /* 0x0002440001c27983 */ /* 0x008ee80000300800 */
[----:B------:R-:W3:Y:S04]  /*51850*/  LDL.LU R195, [R1+0x24c] ;  /* 0x00024c0001c37983 */ /* 0x000ee80000300800 */
[----:B------:R-:W4:Y:S04]  /*51860*/  LDS.128 R172, [R252] ;  /* 0x00000000fcac7984 */ /* 0x000f280000000c00 */
        /* <DEDUP_REMOVED lines=10> */
[----:B------:R-:W2:Y:S04]  /*51910*/  LDL.LU R190, [R1+0x134] ;  /* 0x0001340001be7983 */ /* 0x000ea80000300800 */
[----:B------:R-:W2:Y:S01]  /*51920*/  LDL.LU R191, [R1+0x13c] ;  /* 0x00013c0001bf7983 */ /* 0x000ea20000300800 */
[----:B------:R-:W-:Y:S01]  /*51930*/  MOV R168, R169 ;  /* 0x000000a900a87202 */ /* 0x000fe20000000f00 */
[----:B------:R-:W-:Y:S01]  /*51940*/  IMAD.MOV.U32 R169, RZ, RZ, R171 ;  /* 0x000000ffffa97224 */ /* 0x000fe200078e00ab */
[----:B------:R-:W-:Y:S01]  /*51950*/  MOV R170, R17 ;  /* 0x0000001100aa7202 */ /* 0x000fe20000000f00 */
[----:B------:R-:W-:Y:S01]  /*51960*/  IMAD.MOV.U32 R171, RZ, RZ, R19 ;  /* 0x000000ffffab7224 */ /* 0x000fe200078e0013 */
[----:B------:R-:W4:Y:S04]  /*51970*/  LDS.128 R184, [R252] ;  /* 0x00000000fcb87984 */ /* 0x000f280000000c00 */
[----:B------:R-:W-:Y:S01]  /*51980*/  LDS.128 R16, [R252+0x400] ;  /* 0x00040000fc107984 */ /* 0x000fe20000000c00 */
[----:B------:R-:W-:Y:S01]  /*51990*/  BAR.SYNC.DEFER_BLOCKING 0x0 ;  /* 0x0000000000007b1d */ /* 0x000fe20000010000 */
[----:B------:R-:W-:Y:S01]  /*519a0*/  MOV R192, R81 ;  /* 0x0000005100c07202 */ /* 0x000fe20000000f00 */
[----:B------:R-:W-:-:S04]  /*519b0*/  IMAD.MOV.U32 R193, RZ, RZ, R83 ;  /* 0x000000ffffc17224 */ /* 0x000fc800078e0053 */
[----:B------:R-:W4:Y:S04]  /*519c0*/  LDL.LU R218, [R1+0x230] ;  /* 0x0002300001da7983 */ /* 0x000f280000300800 */
        /* <DEDUP_REMOVED lines=16> */
[----:B------:R-:W3:Y:S04]  /*51ad0*/  LDL.LU R210, [R1+0x30] ;  /* 0x0000300001d27983 */ /* 0x000ee80000300800 */
[----:B------:R-:W3:Y:S04]  /*51ae0*/  LDL.LU R211, [R1+0x38] ;  /* 0x0000380001d37983 */ /* 0x000ee80000300800 */
[----:B------:R-:W1:Y:S04]  /*51af0*/  LDS.128 R200, [R252] ;  /* 0x00000000fcc87984 */ /* 0x000e680000000c00 */
[----:B------:R-:W1:Y:S01]  /*51b00*/  LDS.128 R196, [R252+0x400] ;  /* 0x00040000fcc47984 */ /* 0x000e620000000c00 */
[----:B------:R-:W-:Y:S01]  /*51b10*/  MOV R188, R152 ;  /* 0x0000009800bc7202 */ /* 0x000fe20000000f00 */
[----:B------:R-:W-:Y:S01]  /*51b20*/  IMAD.MOV.U32 R189, RZ, RZ, R154 ;  /* 0x000000ffffbd7224 */ /* 0x000fe200078e009a */
[----:B------:R-:W-:Y:S01]  /*51b30*/  MOV R190, R20 ;  /* 0x0000001400be7202 */ /* 0x000fe20000000f00 */
[----:B------:R-:W-:Y:S01]  /*51b40*/  IMAD.MOV.U32 R191, RZ, RZ, R22 ;  /* 0x000000ffffbf7224 */ /* 0x000fe200078e0016 */
[----:B------:R-:W-:Y:S06]  /*51b50*/  BAR.SYNC.DEFER_BLOCKING 0x0 ;  /* 0x0000000000007b1d */ /* 0x000fec0000010000 */
[----:B------:R-:W-:Y:S04]  /*51b60*/  STSM.16.M88.4 [R0], R188 ;  /* 0x000000bc00007844 */ /* 0x000fe80000000200 */
[----:B----4-:R4:W-:Y:S01]  /*51b70*/  STSM.16.M88.4 [R0+0x200], R216 ;  /* 0x000200d800007844 */ /* 0x0109e20000000200 */
[----:B------:R-:W-:Y:S06]  /*51b80*/  BAR.SYNC.DEFER_BLOCKING 0x0 ;  /* 0x0000000000007b1d */ /* 0x000fec0000010000 */
[----:B----4-:R-:W4:Y:S04]  /*51b90*/  LDL.LU R218, [R1+0x234] ;  /* 0x0002340001da7983 */ /* 0x010f280000300800 */
[----:B------:R-:W4:Y:S04]  /*51ba0*/  LDL.LU R219, [R1+0x23c] ;  /* 0x00023c0001db7983 */ /* 0x000f280000300800 */
[----:B------:R-:W1:Y:S04]  /*51bb0*/  LDS.128 R192, [R252] ;  /* 0x00000000fcc07984 */ /* 0x000e680000000c00 */
[----:B------:R-:W-:Y:S01]  /*51bc0*/  LDS.128 R188, [R252+0x400] ;  /* 0x00040000fcbc7984 */ /* 0x000fe20000000c00 */
[----:B------:R-:W-:Y:S01]  /*51bd0*/  BAR.SYNC.DEFER_BLOCKING 0x0 ;  /* 0x0000000000007b1d */ /* 0x000fe20000010000 */
[----:B------:R-:W-:-:S02]  /*51be0*/  MOV R208, R212 ;  /* 0x000000d400d07202 */ /* 0x000fc40000000f00 */
[----:B------:R-:W-:Y:S01]  /*51bf0*/  MOV R212, R213 ;  /* 0x000000d500d47202 */ /* 0x000fe20000000f00 */
[----:B------:R-:W-:Y:S01]  /*51c00*/  IMAD.MOV.U32 R213, RZ, RZ, R215 ;  /* 0x000000ffffd57224 */ /* 0x000fe200078e00d7 */
[----:B------:R-:W-:Y:S01]  /*51c10*/  MOV R88, R89 ;  /* 0x0000005900587202 */ /* 0x000fe20000000f00 */
[----:B------:R-:W-:Y:S02]  /*51c20*/  IMAD.MOV.U32 R233, RZ, RZ, R90 ;  /* 0x000000ffffe97224 */ /* 0x000fe400078e005a */
[----:B------:R-:W-:Y:S01]  /*51c30*/  IMAD.MOV.U32 R89, RZ, RZ, R91 ;  /* 0x000000ffff597224 */ /* 0x000fe200078e005b */
[----:B--2---:R-:W-:Y:S04]  /*51c40*/  STSM.16.M88.4 [R0], R204 ;  /* 0x000000cc00007844 */ /* 0x004fe80000000200 */
[----:B---3--:R2:W-:Y:S01]  /*51c50*/  STSM.16.M88.4 [R0+0x200], R208 ;  /* 0x000200d000007844 */ /* 0x0085e20000000200 */
[----:B------:R-:W-:Y:S06]  /*51c60*/  BAR.SYNC.DEFER_BLOCKING 0x0 ;  /* 0x0000000000007b1d */ /* 0x000fec0000010000 */
[----:B--2---:R-:W2:Y:S04]  /*51c70*/  LDL.LU R208, [R1+0x1b4] ;  /* 0x0001b40001d07983 */ /* 0x004ea80000300800 */
        /* <DEDUP_REMOVED lines=19> */
[----:B------:R-:W1:Y:S04]  /*51db0*/  LDS.128 R204, [R252] ;  /* 0x00000000fccc7984 */ /* 0x000e680000000c00 */
[----:B------:R-:W-:Y:S01]  /*51dc0*/  LDS.128 R20, [R252+0x400] ;  /* 0x00040000fc147984 */ /* 0x000fe20000000c00 */
[----:B------:R-:W-:Y:S01]  /*51dd0*/  BAR.SYNC.DEFER_BLOCKING 0x0 ;  /* 0x0000000000007b1d */ /* 0x000fe20000010000 */
[----:B------:R-:W-:Y:S01]  /*51de0*/  MOV R216, R85 ;  /* 0x0000005500d87202 */ /* 0x000fe20000000f00 */
[----:B------:R-:W-:-:S04]  /*51df0*/  IMAD.MOV.U32 R217, RZ, RZ, R87 ;  /* 0x000000ffffd97224 */ /* 0x000fc800078e0057 */
[----:B------:R-:W3:Y:S04]  /*51e00*/  LDL.LU R236, [R1+0x430] ;  /* 0x0004300001ec7983 */ /* 0x000ee80000300800 */
[----:B------:R-:W-:Y:S04]  /*51e10*/  STSM.16.M88.4 [R0], R152 ;  /* 0x0000009800007844 */ /* 0x000fe80000000200 */
[----:B----4-:R-:W-:Y:S01]  /*51e20*/  STSM.16.M88.4 [R0+0x200], R216 ;  /* 0x000200d800007844 */ /* 0x010fe20000000200 */
[----:B------:R-:W-:Y:S06]  /*51e30*/  BAR.SYNC.DEFER_BLOCKING 0x0 ;  /* 0x0000000000007b1d */ /* 0x000fec0000010000 */
[----:B------:R-:W4:Y:S04]  /*51e40*/  LDS.128 R152, [R252] ;  /* 0x00000000fc987984 */ /* 0x000f280000000c00 */
[----:B------:R-:W-:Y:S01]  /*51e50*/  LDS.128 R84, [R252+0x400] ;  /* 0x00040000fc547984 */ /* 0x000fe20000000c00 */
[----:B------:R-:W-:Y:S06]  /*51e60*/  BAR.SYNC.DEFER_BLOCKING 0x0 ;  /* 0x0000000000007b1d */ /* 0x000fec0000010000 */
[----:B--2---:R2:W-:Y:S04]  /*51e70*/  STSM.16.M88.4 [R0], R208 ;  /* 0x000000d000007844 */ /* 0x0045e80000000200 */
[----:B---3--:R-:W-:Y:S01]  /*51e80*/  STSM.16.M88.4 [R0+0x200], R212 ;  /* 0x000200d400007844 */ /* 0x008fe20000000200 */
[----:B------:R-:W-:Y:S01]  /*51e90*/  BAR.SYNC.DEFER_BLOCKING 0x0 ;  /* 0x0000000000007b1d */ /* 0x000fe20000010000 */
[----:B--2---:R-:W-:-:S05]  /*51ea0*/  MOV R208, R116 ;  /* 0x0000007400d07202 */ /* 0x004fca0000000f00 */
[----:B------:R-:W2:Y:S04]  /*51eb0*/  LDS.128 R220, [R252] ;  /* 0x00000000fcdc7984 */ /* 0x000ea80000000c00 */
[----:B------:R-:W3:Y:S01]  /*51ec0*/  LDS.128 R216, [R252+0x400] ;  /* 0x00040000fcd87984 */ /* 0x000ee20000000c00 */
[----:B------:R-:W-:Y:S01]  /*51ed0*/  IMAD.MOV.U32 R209, RZ, RZ, R118 ;  /* 0x000000ffffd17224 */ /* 0x000fe200078e0076 */
[----:B------:R-:W-:Y:S01]  /*51ee0*/  MOV R210, R24 ;  /* 0x0000001800d27202 */ /* 0x000fe20000000f00 */
[----:B------:R-:W-:Y:S01]  /*51ef0*/  IMAD.MOV.U32 R211, RZ, RZ, R26 ;  /* 0x000000ffffd37224 */ /* 0x000fe200078e001a */
[----:B------:R-:W-:Y:S06]  /*51f00*/  BAR.SYNC.DEFER_BLOCKING 0x0 ;  /* 0x0000000000007b1d */ /* 0x000fec0000010000 */
[----:B------:R-:W-:Y:S04]  /*51f10*/  STSM.16.M88.4 [R0], R208 ;  /* 0x000000d000007844 */ /* 0x000fe80000000200 */
[----:B------:R-:W-:Y:S01]  /*51f20*/  STSM.16.M88.4 [R0+0x200], R232 ;  /* 0x000200e800007844 */ /* 0x000fe20000000200 */
[----:B------:R-:W-:Y:S06]  /*51f30*/  BAR.SYNC.DEFER_BLOCKING 0x0 ;  /* 0x0000000000007b1d */ /* 0x000fec0000010000 */
[----:B------:R-:W3:Y:S04]  /*51f40*/  LDS.128 R212, [R252] ;  /* 0x00000000fcd47984 */ /* 0x000ee80000000c00 */
[----:B------:R-:W-:Y:S01]  /*51f50*/  LDS.128 R208, [R252+0x400] ;  /* 0x00040000fcd07984 */ /* 0x000fe20000000c00 */
[----:B------:R-:W-:Y:S06]  /*51f60*/  BAR.SYNC.DEFER_BLOCKING 0x0 ;  /* 0x0000000000007b1d */ /* 0x000fec0000010000 */
[----:B------:R1:W-:Y:S02]  /*51f70*/  STSM.16.M88.4 [R0], R228 ;  /* 0x000000e400007844 */ /* 0x0003e40000000200 */
[----:B-1----:R-:W-:Y:S01]  /*51f80*/  MOV R228, R224 ;  /* 0x000000e000e47202 */ /* 0x002fe20000000f00 */
[----:B------:R-:W-:Y:S01]  /*51f90*/  IMAD.MOV.U32 R229, RZ, RZ, R226 ;  /* 0x000000ffffe57224 */ /* 0x000fe200078e00e2 */
[----:B------:R-:W-:Y:S01]  /*51fa0*/  MOV R230, R8 ;  /* 0x0000000800e67202 */ /* 0x000fe20000000f00 */
[----:B------:R-:W-:-:S05]  /*51fb0*/  IMAD.MOV.U32 R231, RZ, RZ, R10 ;  /* 0x000000ffffe77224 */ /* 0x000fca00078e000a */
[----:B------:R-:W-:Y:S01]  /*51fc0*/  STSM.16.M88.4 [R0+0x200], R228 ;  /* 0x000200e400007844 */ /* 0x000fe20000000200 */
[----:B------:R-:W-:Y:S01]  /*51fd0*/  BAR.SYNC.DEFER_BLOCKING 0x0 ;  /* 0x0000000000007b1d */ /* 0x000fe20000010000 */
[----:B------:R-:W-:Y:S01]  /*51fe0*/  MOV R116, R117 ;  /* 0x0000007500747202 */ /* 0x000fe20000000f00 */
[----:B------:R-:W-:Y:S01]  /*51ff0*/  IMAD.MOV.U32 R117, RZ, RZ, R119 ;  /* 0x000000ffff757224 */ /* 0x000fe200078e0077 */
[----:B------:R-:W-:Y:S01]  /*52000*/  MOV R118, R25 ;  /* 0x0000001900767202 */ /* 0x000fe20000000f00 */
[----:B------:R-:W-:Y:S02]  /*52010*/  IMAD.MOV.U32 R119, RZ, RZ, R27 ;  /* 0x000000ffff777224 */ /* 0x000fe400078e001b */
[----:B------:R-:W1:Y:S04]  /*52020*/  LDS.128 R24, [R252] ;  /* 0x00000000fc187984 */ /* 0x000e680000000c00 */
[----:B------:R-:W-:Y:S01]  /*52030*/  LDS.128 R228, [R252+0x400] ;  /* 0x00040000fce47984 */ /* 0x000fe20000000c00 */
[----:B------:R-:W-:Y:S06]  /*52040*/  BAR.SYNC.DEFER_BLOCKING 0x0 ;  /* 0x0000000000007b1d */ /* 0x000fec0000010000 */
[----:B------:R-:W-:Y:S04]  /*52050*/  STSM.16.M88.4 [R0], R116 ;  /* 0x0000007400007844 */ /* 0x000fe80000000200 */
[----:B------:R4:W-:Y:S01]  /*52060*/  STSM.16.M88.4 [R0+0x200], R88 ;  /* 0x0002005800007844 */ /* 0x0009e20000000200 */
[----:B------:R-:W-:Y:S06]  /*52070*/  BAR.SYNC.DEFER_BLOCKING 0x0 ;  /* 0x0000000000007b1d */ /* 0x000fec0000010000 */
[----:B----4-:R-:W4:Y:S04]  /*52080*/  LDL.LU R88, [R1+0x194] ;  /* 0x0001940001587983 */ /* 0x010f280000300800 */
[----:B------:R-:W4:Y:S04]  /*52090*/  LDL.LU R89, [R1+0x19c] ;  /* 0x00019c0001597983 */ /* 0x000f280000300800 */
[----:B------:R-:W4:Y:S04]  /*520a0*/  LDL.LU R90, [R1+0x114] ;  /* 0x00011400015a7983 */ /* 0x000f280000300800 */
[----:B------:R-:W4:Y:S04]  /*520b0*/  LDL.LU R91, [R1+0x11c] ;  /* 0x00011c00015b7983 */ /* 0x000f280000300800 */
[----:B------:R-:W1:Y:S04]  /*520c0*/  LDS.128 R116, [R252] ;  /* 0x00000000fc747984 */ /* 0x000e680000000c00 */
[----:B------:R-:W-:Y:S01]  /*520d0*/  LDS.128 R232, [R252+0x400] ;  /* 0x00040000fce87984 */ /* 0x000fe20000000c00 */
[----:B------:R-:W-:Y:S06]  /*520e0*/  BAR.SYNC.DEFER_BLOCKING 0x0 ;  /* 0x0000000000007b1d */ /* 0x000fec0000010000 */
        /* <DEDUP_REMOVED lines=10> */
[----:B----4-:R4:W-:Y:S04]  /*52190*/  STSM.16.M88.4 [R0], R88 ;  /* 0x0000005800007844 */ /* 0x0109e80000000200 */
[----:B----4-:R-:W4:Y:S04]  /*521a0*/  LDL.LU R90, [R1+0x40] ;  /* 0x00004000015a7983 */ /* 0x010f280000300800 */
[----:B------:R-:W3:Y:S01]  /*521b0*/  LDL.LU R91, [R1+0x10] ;  /* 0x00001000015b7983 */ /* 0x000ee20000300800 */
[----:B------:R-:W-:Y:S01]  /*521c0*/  MOV R224, R225 ;  /* 0x000000e100e07202 */ /* 0x000fe20000000f00 */
[----:B------:R-:W-:Y:S01]  /*521d0*/  IMAD.MOV.U32 R225, RZ, RZ, R227 ;  /* 0x000000ffffe17224 */ /* 0x000fe200078e00e3 */
[----:B------:R-:W-:Y:S01]  /*521e0*/  MOV R226, R9 ;  /* 0x0000000900e27202 */ /* 0x000fe20000000f00 */
[----:B------:R-:W-:-:S05]  /*521f0*/  IMAD.MOV.U32 R227, RZ, RZ, R11 ;  /* 0x000000ffffe37224 */ /* 0x000fca00078e000b */
[----:B------:R1:W-:Y:S01]  /*52200*/  STSM.16.M88.4 [R0+0x200], R224 ;  /* 0x000200e000007844 */ /* 0x0003e20000000200 */
[----:B------:R-:W-:Y:S01]  /*52210*/  BAR.SYNC.DEFER_BLOCKING 0x0 ;  /* 0x0000000000007b1d */ /* 0x000fe20000010000 */
[----:B------:R-:W-:-:S04]  /*52220*/  ISETP.GE.AND P1, PT, R237, UR12, PT ;  /* 0x0000000ced007c0c */ /* 0x000fc8000bf26270 */
[----:B------:R-:W-:Y:S01]  /*52230*/  ISETP.LT.AND P1, PT, R244, UR29, !P1 ;  /* 0x0000001df4007c0c */ /* 0x000fe2000cf21270 */
[----:B-1----:R-:W-:-:S05]  /*52240*/  IMAD R0, R237, UR4, RZ ;  /* 0x00000004ed007c24 */ /* 0x002fca000f8e02ff */
[----:B------:R-:W-:Y:S01]  /*52250*/  LEA R2, P2, R0, UR6, 0x2 ;  /* 0x0000000600027c11 */ /* 0x000fe2000f8410ff */
[----:B------:R-:W-:-:S03]  /*52260*/  IMAD R88, R244, UR24, RZ ;  /* 0x00000018f4587c24 */ /* 0x000fc6000f8e02ff */
[----:B------:R-:W-:Y:S01]  /*52270*/  LEA.HI.X.SX32 R3, R0, UR7, 0x2, P2 ;  /* 0x0000000700037c11 */ /* 0x000fe200090f16ff */
[----:B------:R-:W-:Y:S01]  /*52280*/  IMAD R0, R236, UR4, RZ ;  /* 0x00000004ec007c24 */ /* 0x000fe2000f8e02ff */
[----:B------:R-:W-:Y:S01]  /*52290*/  ULDC UR4, c[0x0][0x22c] ;  /* 0x00008b0000047ab9 */ /* 0x000fe20000000800 */
[----:B------:R-:W-:-:S05]  /*522a0*/  IMAD.WIDE R8, R88, 0x4, R2 ;  /* 0x0000000458087825 */ /* 0x000fca00078e0202 */
[----:B--2---:R1:W-:Y:S01]  /*522b0*/  @P1 STG.E desc[UR8][R8.64], R10 ;  /* 0x0000000a08001986 */ /* 0x0043e2000c101908 */
[----:B------:R-:W-:-:S04]  /*522c0*/  ISETP.GE.AND P1, PT, R236, UR10, PT ;  /* 0x0000000aec007c0c */ /* 0x000fc8000bf26270 */
[----:B------:R-:W-:Y:S02]  /*522d0*/  ISETP.LT.AND P1, PT, R244, UR31, !P1 ;  /* 0x0000001ff4007c0c */ /* 0x000fe4000cf21270 */
[----:B-1----:R-:W-:-:S04]  /*522e0*/  LEA R8, P2, R0, UR6, 0x2 ;  /* 0x0000000600087c11 */ /* 0x002fc8000f8410ff */
[----:B------:R-:W-:Y:S01]  /*522f0*/  LEA.HI.X.SX32 R9, R0, UR7, 0x2, P2 ;  /* 0x0000000700097c11 */ /* 0x000fe200090f16ff */
[----:B------:R-:W-:Y:S01]  /*52300*/  ULDC.64 UR6, c[0x0][0x228] ;  /* 0x00008a0000067ab9 */ /* 0x000fe20000000a00 */
[----:B------:R-:W-:Y:S01]  /*52310*/  IADD3 R0, R244, 0x1, RZ ;  /* 0x00000001f4007810 */ /* 0x000fe20007ffe0ff */
[----:B------:R-:W-:-:S05]  /*52320*/  IMAD.WIDE R10, R88, 0x4, R8 ;  /* 0x00000004580a7825 */ /* 0x000fca00078e0208 */
[----:B----4-:R1:W-:Y:S01]  /*52330*/  @P1 STG.E desc[UR8][R10.64], R90 ;  /* 0x0000005a0a001986 */ /* 0x0103e2000c101908 */
[----:B------:R-:W-:Y:S01]  /*52340*/  ISETP.GE.AND P1, PT, R0, UR13, PT ;  /* 0x0000000d00007c0c */ /* 0x000fe2000bf26270 */
[----:B------:R-:W-:Y:S01]  /*52350*/  VIADD R0, R88, UR24 ;  /* 0x0000001858007c36 */ /* 0x000fe20008000000 */
[----:B------:R-:W-:Y:S02]  /*52360*/  ULDC.64 UR12, c[0x0][0x228] ;  /* 0x00008a00000c7ab9 */ /* 0x000fe40000000a00 */
[----:B------:R-:W-:Y:S02]  /*52370*/  ISETP.LT.AND P2, PT, R237, UR22, !P1 ;  /* 0x00000016ed007c0c */ /* 0x000fe4000cf41270 */
[----:B------:R-:W-:Y:S01]  /*52380*/  ISETP.LT.AND P1, PT, R236, UR20, !P1 ;  /* 0x00000014ec007c0c */ /* 0x000fe2000cf21270 */
[----:B-1----:R-:W-:-:S10]  /*52390*/  IMAD.WIDE R10, R0, 0x4, R2 ;  /* 0x00000004000a7825 */ /* 0x002fd400078e0202 */
[----:B---3--:R1:W-:Y:S02]  /*523a0*/  @P2 STG.E desc[UR8][R10.64], R91 ;  /* 0x0000005b0a002986 */ /* 0x0083e4000c101908 */
[----:B-1----:R-:W-:-:S05]  /*523b0*/  IMAD.WIDE R10, R0, 0x4, R8 ;  /* 0x00000004000a7825 */ /* 0x002fca00078e0208 */
[----:B------:R1:W-:Y:S02]  /*523c0*/  @P1 STG.E desc[UR8][R10.64], R248 ;  /* 0x000000f80a001986 */ /* 0x0003e4000c101908 */
[----:B-1----:R-:W-:-:S04]  /*523d0*/  IADD3 R10, R244, 0x2, RZ ;  /* 0x00000002f40a7810 */ /* 0x002fc80007ffe0ff */
[----:B------:R-:W-:Y:S01]  /*523e0*/  ISETP.GE.AND P1, PT, R10, UR11, PT ;  /* 0x0000000b0a007c0c */ /* 0x000fe2000bf26270 */
[----:B------:R-:W-:Y:S01]  /*523f0*/  VIADD R0, R0, UR24 ;  /* 0x0000001800007c36 */ /* 0x000fe20008000000 */
[----:B------:R-:W-:Y:S01]  /*52400*/  IADD3 R88, R244, 0x3, RZ ;  /* 0x00000003f4587810 */ /* 0x000fe20007ffe0ff */
[----:B------:R-:W-:Y:S01]  /*52410*/  ULDC.64 UR10, c[0x0][0x228] ;  /* 0x00008a00000a7ab9 */ /* 0x000fe20000000a00 */
[----:B------:R-:W-:Y:S01]  /*52420*/  ISETP.LT.AND P2, PT, R237, UR18, !P1 ;  /* 0x00000012ed007c0c */ /* 0x000fe2000cf41270 */
[----:B------:R-:W-:Y:S01]  /*52430*/  IMAD.WIDE R10, R0, 0x4, R2 ;  /* 0x00000004000a7825 */ /* 0x000fe200078e0202 */
[----:B------:R-:W-:Y:S01]  /*52440*/  ISETP.LT.AND P1, PT, R236, UR16, !P1 ;  /* 0x00000010ec007c0c */ /* 0x000fe2000cf21270 */
[----:B------:R-:W-:Y:S01]  /*52450*/  ULDC UR16, c[0x0][0x228] ;  /* 0x00008a0000107ab9 */ /* 0x000fe20000000800 */
[----:B------:R-:W-:-:S09]  /*52460*/  ULDC UR18, c[0x0][0x228] ;  /* 0x00008a0000127ab9 */ /* 0x000fd20000000800 */
[----:B------:R1:W-:Y:S02]  /*52470*/  @P2 STG.E desc[UR8][R10.64], R239 ;  /* 0x000000ef0a002986 */ /* 0x0003e4000c101908 */
[----:B-1----:R-:W-:-:S05]  /*52480*/  IMAD.WIDE R10, R0, 0x4, R8 ;  /* 0x00000004000a7825 */ /* 0x002fca00078e0208 */
[----:B------:R1:W-:Y:S04]  /*52490*/  @P1 STG.E desc[UR8][R10.64], R238 ;  /* 0x000000ee0a001986 */ /* 0x0003e8000c101908 */
[----:B-1----:R-:W2:Y:S01]  /*524a0*/  LDL.LU R238, [R1+0x60] ;  /* 0x0000600001ee7983 */ /* 0x002ea20000300800 */
[----:B------:R-:W-:Y:S01]  /*524b0*/  ISETP.GE.AND P1, PT, R88, UR4, PT ;  /* 0x0000000458007c0c */ /* 0x000fe2000bf26270 */
[----:B------:R-:W-:Y:S01]  /*524c0*/  VIADD R0, R0, UR24 ;  /* 0x0000001800007c36 */ /* 0x000fe20008000000 */
[----:B------:R-:W-:Y:S01]  /*524d0*/  IADD3 R88, R244, 0x4, RZ ;  /* 0x00000004f4587810 */ /* 0x000fe20007ffe0ff */
[----:B------:R-:W-:Y:S01]  /*524e0*/  ULDC UR4, c[0x0][0x22c] ;  /* 0x00008b0000047ab9 */ /* 0x000fe20000000800 */
[----:B------:R-:W-:Y:S01]  /*524f0*/  ISETP.LT.AND P2, PT, R237, UR14, !P1 ;  /* 0x0000000eed007c0c */ /* 0x000fe2000cf41270 */
[----:B------:R-:W-:Y:S01]  /*52500*/  IMAD.WIDE R10, R0, 0x4, R2 ;  /* 0x00000004000a7825 */ /* 0x000fe200078e0202 */
[----:B------:R-:W-:Y:S01]  /*52510*/  ISETP.LT.AND P1, PT, R236, UR12, !P1 ;  /* 0x0000000cec007c0c */ /* 0x000fe2000cf21270 */
[----:B------:R-:W3:Y:S01]  /*52520*/  LDL.LU R227, [R1+0x20] ;  /* 0x0000200001e37983 */ /* 0x000ee20000300800 */
[----:B------:R-:W-:Y:S01]  /*52530*/  ULDC UR12, c[0x0][0x228] ;  /* 0x00008a00000c7ab9 */ /* 0x000fe20000000800 */
[----:B------:R-:W-:Y:S01]  /*52540*/  VIADD R226, R244, 0xd ;  /* 0x0000000df4e27836 */ /* 0x000fe20000000000 */
[----:B------:R-:W-:Y:S01]  /*52550*/  ULDC UR14, c[0x0][0x228] ;  /* 0x00008a00000e7ab9 */ /* 0x000fe20000000800 */
[----:B------:R-:W4:Y:S06]  /*52560*/  LDL.LU R239, [R1] ;  /* 0x0000000001ef7983 */ /* 0x000f2c0000300800 */
[----:B------:R1:W-:Y:S02]  /*52570*/  @P2 STG.E desc[UR8][R10.64], R243 ;  /* 0x000000f30a002986 */ /* 0x0003e4000c101908 */
[----:B-1----:R-:W-:-:S02]  /*52580*/  IMAD.WIDE R10, R0, 0x4, R8 ;  /* 0x00000004000a7825 */ /* 0x002fc400078e0208 */
[----:B------:R-:W4:Y:S04]  /*52590*/  LDL.LU R243, [R1+0x24] ;  /* 0x0000240001f37983 */ /* 0x000f280000300800 */
[----:B------:R1:W-:Y:S01]  /*525a0*/  @P1 STG.E desc[UR8][R10.64], R249 ;  /* 0x000000f90a001986 */ /* 0x0003e2000c101908 */
[----:B------:R-:W-:Y:S01]  /*525b0*/  ISETP.GE.AND P1, PT, R88, UR4, PT ;  /* 0x0000000458007c0c */ /* 0x000fe2000bf26270 */
[----:B------:R-:W-:Y:S01]  /*525c0*/  VIADD R0, R0, UR24 ;  /* 0x0000001800007c36 */ /* 0x000fe20008000000 */
[----:B------:R-:W-:Y:S01]  /*525d0*/  IADD3 R88, R244, 0x5, RZ ;  /* 0x00000005f4587810 */ /* 0x000fe20007ffe0ff */
[----:B------:R-:W-:Y:S01]  /*525e0*/  ULDC UR4, c[0x0][0x22c] ;  /* 0x00008b0000047ab9 */ /* 0x000fe20000000800 */
[----:B------:R-:W-:Y:S01]  /*525f0*/  ISETP.LT.AND P2, PT, R237, UR10, !P1 ;  /* 0x0000000aed007c0c */ /* 0x000fe2000cf41270 */
[----:B------:R-:W-:Y:S01]  /*52600*/  VIADD R89, R0, UR24 ;  /* 0x0000001800597c36 */ /* 0x000fe20008000000 */
[----:B------:R-:W-:Y:S01]  /*52610*/  ISETP.LT.AND P1, PT, R236, UR6, !P1 ;  /* 0x00000006ec007c0c */ /* 0x000fe2000cf21270 */
[----:B------:R-:W-:Y:S01]  /*52620*/  ULDC UR6, c[0x0][0x228] ;  /* 0x00008a0000067ab9 */ /* 0x000fe20000000800 */
[----:B------:R-:W-:Y:S01]  /*52630*/  ULDC UR10, c[0x0][0x228] ;  /* 0x00008a00000a7ab9 */ /* 0x000fe20000000800 */
[----:B-1----:R-:W-:-:S08]  /*52640*/  IMAD.WIDE R10, R0, 0x4, R2 ;  /* 0x00000004000a7825 */ /* 0x002fd000078e0202 */
[----:B------:R1:W-:Y:S02]  /*52650*/  @P2 STG.E desc[UR8][R10.64], R241 ;  /* 0x000000f10a002986 */ /* 0x0003e4000c101908 */
[----:B-1----:R-:W-:-:S05]  /*52660*/  IMAD.WIDE R10, R0, 0x4, R8 ;  /* 0x00000004000a7825 */ /* 0x002fca00078e0208 */
[----:B------:R1:W-:Y:S01]  /*52670*/  @P1 STG.E desc[UR8][R10.64], R242 ;  /* 0x000000f20a001986 */ /* 0x0003e2000c101908 */
[----:B------:R-:W-:Y:S01]  /*52680*/  ISETP.GE.AND P1, PT, R88, UR4, PT ;  /* 0x0000000458007c0c */ /* 0x000fe2000bf26270 */
[----:B------:R-:W-:-:S03]  /*52690*/  ULDC.64 UR4, c[0x0][0x228] ;  /* 0x00008a0000047ab9 */ /* 0x000fc60000000a00 */
[----:B------:R-:W-:Y:S01]  /*526a0*/  ISETP.LT.AND P2, PT, R237, UR4, !P1 ;  /* 0x00000004ed007c0c */ /* 0x000fe2000cf41270 */
[----:B------:R-:W-:Y:S01]  /*526b0*/  ULDC UR4, c[0x0][0x22c] ;  /* 0x00008b0000047ab9 */ /* 0x000fe20000000800 */
[----:B------:R-:W-:Y:S01]  /*526c0*/  ISETP.LT.AND P1, PT, R236, UR26, !P1 ;  /* 0x0000001aec007c0c */ /* 0x000fe2000cf21270 */
[----:B-1----:R-:W-:Y:S01]  /*526d0*/  IMAD.WIDE R10, R89, 0x4, R2 ;  /* 0x00000004590a7825 */ /* 0x002fe200078e0202 */
[----:B------:R-:W-:-:S09]  /*526e0*/  IADD3 R0, R244, 0x6, RZ ;  /* 0x00000006f4007810 */ /* 0x000fd20007ffe0ff */
[----:B------:R1:W-:Y:S02]  /*526f0*/  @P2 STG.E desc[UR8][R10.64], R240 ;  /* 0x000000f00a002986 */ /* 0x0003e4000c101908 */
[C---:B-1----:R-:W-:Y:S02]  /*52700*/  IMAD.WIDE R10, R89.reuse, 0x4, R8 ;  /* 0x00000004590a7825 */ /* 0x042fe400078e0208 */
[----:B------:R-:W4:Y:S04]  /*52710*/  LDL.LU R240, [R1+0x4] ;  /* 0x0000040001f07983 */ /* 0x000f280000300800 */
[----:B------:R1:W-:Y:S01]  /*52720*/  @P1 STG.E desc[UR8][R10.64], R250 ;  /* 0x000000fa0a001986 */ /* 0x0003e2000c101908 */
[----:B------:R-:W-:Y:S01]  /*52730*/  ISETP.GE.AND P1, PT, R0, UR4, PT ;  /* 0x0000000400007c0c */ /* 0x000fe2000bf26270 */
[----:B------:R-:W-:Y:S01]  /*52740*/  VIADD R89, R89, UR24 ;  /* 0x0000001859597c36 */ /* 0x000fe20008000000 */
[----:B------:R-:W-:Y:S01]  /*52750*/  IADD3 R0, R244, 0x7, RZ ;  /* 0x00000007f4007810 */ /* 0x000fe20007ffe0ff */
[----:B------:R-:W-:Y:S01]  /*52760*/  ULDC UR4, c[0x0][0x22c] ;  /* 0x00008b0000047ab9 */ /* 0x000fe20000000800 */
[----:B------:R-:W-:Y:S01]  /*52770*/  ISETP.LT.AND P2, PT, R237, UR28, !P1 ;  /* 0x0000001ced007c0c */ /* 0x000fe2000cf41270 */
[----:B------:R-:W4:Y:S01]  /*52780*/  LDL.LU R241, [R1+0x68] ;  /* 0x0000680001f17983 */ /* 0x000f220000300800 */
[----:B------:R-:W-:Y:S01]  /*52790*/  ISETP.LT.AND P1, PT, R236, UR30, !P1 ;  /* 0x0000001eec007c0c */ /* 0x000fe2000cf21270 */
[----:B------:R-:W-:-:S02]  /*527a0*/  VIADD R91, R89, UR24 ;  /* 0x00000018595b7c36 */ /* 0x000fc40008000000 */
[----:B------:R-:W4:Y:S01]  /*527b0*/  LDL.LU R242, [R1+0x28] ;  /* 0x0000280001f27983 */ /* 0x000f220000300800 */
[----:B-1----:R-:W-:-:S07]  /*527c0*/  IMAD.WIDE R10, R89, 0x4, R2 ;  /* 0x00000004590a7825 */ /* 0x002fce00078e0202 */
[----:B------:R1:W-:Y:S02]  /*527d0*/  @P2 STG.E desc[UR8][R10.64], R247 ;  /* 0x000000f70a002986 */ /* 0x0003e4000c101908 */
[----:B-1----:R-:W-:Y:S02]  /*527e0*/  IMAD.WIDE R10, R89, 0x4, R8 ;  /* 0x00000004590a7825 */ /* 0x002fe400078e0208 */
[----:B------:R-:W4:Y:S04]  /*527f0*/  LDL.LU R247, [R1+0x6c] ;  /* 0x00006c0001f77983 */ /* 0x000f280000300800 */
[----:B------:R1:W-:Y:S01]  /*52800*/  @P1 STG.E desc[UR8][R10.64], R245 ;  /* 0x000000f50a001986 */ /* 0x0003e2000c101908 */
[----:B------:R-:W-:Y:S01]  /*52810*/  ISETP.GE.AND P1, PT, R0, UR4, PT ;  /* 0x0000000400007c0c */ /* 0x000fe2000bf26270 */
[----:B------:R-:W-:-:S03]  /*52820*/  ULDC UR4, c[0x0][0x228] ;  /* 0x00008a0000047ab9 */ /* 0x000fc60000000800 */
[----:B------:R-:W-:Y:S01]  /*52830*/  ISETP.LT.AND P2, PT, R237, UR4, !P1 ;  /* 0x00000004ed007c0c */ /* 0x000fe2000cf41270 */
[C---:B------:R-:W-:Y:S01]  /*52840*/  IMAD.WIDE R88, R91.reuse, 0x4, R2 ;  /* 0x000000045b587825 */ /* 0x040fe200078e0202 */
[----:B------:R-:W-:Y:S01]  /*52850*/  IADD3 R0, R244, 0x8, RZ ;  /* 0x00000008f4007810 */ /* 0x000fe20007ffe0ff */
[----:B------:R-:W-:Y:S02]  /*52860*/  ULDC UR4, c[0x0][0x22c] ;  /* 0x00008b0000047ab9 */ /* 0x000fe40000000800 */
[C---:B------:R-:W-:Y:S01]  /*52870*/  VIADD R225, R91.reuse, UR24 ;  /* 0x000000185be17c36 */ /* 0x040fe20008000000 */
[----:B-1----:R-:W4:Y:S07]  /*52880*/  LDL.LU R245, [R1+0x2c] ;  /* 0x00002c0001f57983 */ /* 0x002f2e0000300800 */
[----:B------:R1:W-:Y:S01]  /*52890*/  @P2 STG.E desc[UR8][R88.64], R246 ;  /* 0x000000f658002986 */ /* 0x0003e2000c101908 */
[----:B------:R-:W-:Y:S01]  /*528a0*/  ISETP.LT.AND P2, PT, R236, UR6, !P1 ;  /* 0x00000006ec007c0c */ /* 0x000fe2000cf41270 */
[----:B------:R-:W-:Y:S01]  /*528b0*/  IMAD.WIDE R10, R91, 0x4, R8 ;  /* 0x000000045b0a7825 */ /* 0x000fe200078e0208 */
[----:B------:R-:W-:Y:S01]  /*528c0*/  ISETP.GE.AND P1, PT, R0, UR4, PT ;  /* 0x0000000400007c0c */ /* 0x000fe2000bf26270 */
[----:B------:R-:W-:Y:S01]  /*528d0*/  ULDC UR4, c[0x0][0x228] ;  /* 0x00008a0000047ab9 */ /* 0x000fe20000000800 */
[----:B------:R-:W-:-:S02]  /*528e0*/  ULDC UR6, c[0x0][0x228] ;  /* 0x00008a0000067ab9 */ /* 0x000fc40000000800 */
[----:B------:R-:W-:Y:S01]  /*528f0*/  ISETP.LT.AND P3, PT, R237, UR4, !P1 ;  /* 0x00000004ed007c0c */ /* 0x000fe2000cf61270 */
[----:B------:R-:W-:Y:S01]  /*52900*/  ULDC UR4, c[0x0][0x228] ;  /* 0x00008a0000047ab9 */ /* 0x000fe20000000800 */
[----:B-1----:R-:W-:Y:S01]  /*52910*/  IMAD.WIDE R88, R225, 0x4, R2 ;  /* 0x00000004e1587825 */ /* 0x002fe200078e0202 */
[----:B------:R-:W4:Y:S04]  /*52920*/  LDL.LU R246, [R1+0xc] ;  /* 0x00000c0001f67983 */ /* 0x000f280000300800 */
[----:B------:R-:W-:Y:S06]  /*52930*/  @P2 STG.E desc[UR8][R10.64], R251 ;  /* 0x000000fb0a002986 */ /* 0x000fec000c101908 */
[----:B--2---:R1:W-:Y:S04]  /*52940*/  @P3 STG.E desc[UR8][R88.64], R238 ;  /* 0x000000ee58003986 */ /* 0x0043e8000c101908 */
[----:B-1----:R-:W2:Y:S01]  /*52950*/  LDL.LU R238, [R1+0x64] ;  /* 0x0000640001ee7983 */ /* 0x002ea20000300800 */
[----:B------:R-:W-:-:S02]  /*52960*/  IADD3 R0, R244, 0x9, RZ ;  /* 0x00000009f4007810 */ /* 0x000fc40007ffe0ff */
[----:B------:R-:W-:Y:S01]  /*52970*/  ISETP.LT.AND P2, PT, R236, UR4, !P1 ;  /* 0x00000004ec007c0c */ /* 0x000fe2000cf41270 */
[----:B------:R-:W-:Y:S02]  /*52980*/  ULDC UR4, c[0x0][0x22c] ;  /* 0x00008b0000047ab9 */ /* 0x000fe40000000800 */
[----:B------:R-:W-:Y:S01]  /*52990*/  ISETP.GE.AND P1, PT, R0, UR4, PT ;  /* 0x0000000400007c0c */ /* 0x000fe2000bf26270 */
[----:B------:R-:W-:Y:S01]  /*529a0*/  VIADD R0, R244, 0xa ;  /* 0x0000000af4007836 */ /* 0x000fe20000000000 */
[----:B------:R-:W-:Y:S02]  /*529b0*/  ULDC UR4, c[0x0][0x22c] ;  /* 0x00008b0000047ab9 */ /* 0x000fe40000000800 */
[----:B------:R-:W-:Y:S01]  /*529c0*/  ISETP.LT.AND P5, PT, R237, UR6, !P1 ;  /* 0x00000006ed007c0c */ /* 0x000fe2000cfa1270 */
[C---:B------:R-:W-:Y:S01]  /*529d0*/  IMAD.WIDE R90, R225.reuse, 0x4, R8 ;  /* 0x00000004e15a7825 */ /* 0x040fe200078e0208 */
[----:B------:R-:W-:Y:S01]  /*529e0*/  IADD3 R225, R225, UR24, RZ ;  /* 0x00000018e1e17c10 */ /* 0x000fe2000fffe0ff */
[----:B------:R-:W-:Y:S01]  /*529f0*/  ULDC UR6, c[0x0][0x228] ;  /* 0x00008a0000067ab9 */ /* 0x000fe20000000800 */
[----:B------:R-:W-:Y:S01]  /*52a00*/  ISETP.GE.AND P3, PT, R0, UR4, PT ;  /* 0x0000000400007c0c */ /* 0x000fe2000bf66270 */
[----:B------:R-:W-:Y:S01]  /*52a10*/  ULDC UR4, c[0x0][0x228] ;  /* 0x00008a0000047ab9 */ /* 0x000fe20000000800 */
[----:B------:R-:W-:Y:S01]  /*52a20*/  VIADD R0, R244, 0xb ;  /* 0x0000000bf4007836 */ /* 0x000fe20000000000 */
[----:B------:R-:W-:Y:S01]  /*52a30*/  ISETP.LT.AND P1, PT, R236, UR4, !P1 ;  /* 0x00000004ec007c0c */ /* 0x000fe2000cf21270 */
[----:B------:R-:W-:Y:S01]  /*52a40*/  IMAD.WIDE R10, R225, 0x4, R2 ;  /* 0x00000004e10a7825 */ /* 0x000fe200078e0202 */
[----:B------:R-:W-:Y:S01]  /*52a50*/  ULDC UR4, c[0x0][0x22c] ;  /* 0x00008b0000047ab9 */ /* 0x000fe20000000800 */
[----:B---3--:R1:W-:Y:S01]  /*52a60*/  @P2 STG.E desc[UR8][R90.64], R227 ;  /* 0x000000e35a002986 */ /* 0x0083e2000c101908 */
[----:B------:R-:W-:Y:S01]  /*52a70*/  ISETP.GE.AND P2, PT, R0, UR4, PT ;  /* 0x0000000400007c0c */ /* 0x000fe2000bf46270 */
[----:B------:R-:W-:Y:S01]  /*52a80*/  ULDC UR4, c[0x0][0x228] ;  /* 0x00008a0000047ab9 */ /* 0x000fe20000000800 */
[----:B------:R-:W-:Y:S01]  /*52a90*/  ISETP.LT.AND P4, PT, R237, UR6, !P3 ;  /* 0x00000006ed007c0c */ /* 0x000fe2000df81270 */
[----:B------:R-:W-:Y:S01]  /*52aa0*/  ULDC UR6, c[0x0][0x228] ;  /* 0x00008a0000067ab9 */ /* 0x000fe20000000800 */
[----:B------:R-:W-:Y:S01]  /*52ab0*/  IADD3 R89, R225, UR24, RZ ;  /* 0x00000018e1597c10 */ /* 0x000fe2000fffe0ff */
[----:B----4-:R3:W-:Y:S01]  /*52ac0*/  @P5 STG.E desc[UR8][R10.64], R239 ;  /* 0x000000ef0a005986 */ /* 0x0107e2000c101908 */
[----:B------:R-:W-:Y:S01]  /*52ad0*/  ISETP.LT.AND P3, PT, R236, UR4, !P3 ;  /* 0x00000004ec007c0c */ /* 0x000fe2000df61270 */
[----:B------:R-:W-:Y:S01]  /*52ae0*/  ULDC UR4, c[0x0][0x22c] ;  /* 0x00008b0000047ab9 */ /* 0x000fe20000000800 */
[----:B------:R-:W-:Y:S01]  /*52af0*/  ISETP.LT.AND P5, PT, R237, UR6, !P2 ;  /* 0x00000006ed007c0c */ /* 0x000fe2000d7a1270 */
[----:B------:R-:W-:Y:S01]  /*52b00*/  ULDC UR6, c[0x0][0x22c] ;  /* 0x00008b0000067ab9 */ /* 0x000fe20000000800 */
[----:B-1----:R-:W-:-:S02]  /*52b10*/  VIADD R227, R89, UR24 ;  /* 0x0000001859e37c36 */ /* 0x002fc40008000000 */
[----:B------:R-:W-:-:S04]  /*52b20*/  IMAD.WIDE R90, R225, 0x4, R8 ;  /* 0x00000004e15a7825 */ /* 0x000fc800078e0208 */
[C---:B------:R-:W-:Y:S01]  /*52b30*/  IMAD.WIDE R224, R89.reuse, 0x4, R2 ;  /* 0x0000000459e07825 */ /* 0x040fe200078e0202 */
[----:B------:R-:W-:Y:S03]  /*52b40*/  @P1 STG.E desc[UR8][R90.64], R28 ;  /* 0x0000001c5a001986 */ /* 0x000fe6000c101908 */
[----:B---3--:R-:W-:-:S04]  /*52b50*/  IMAD.WIDE R10, R89, 0x4, R8 ;  /* 0x00000004590a7825 */ /* 0x008fc800078e0208 */
[----:B------:R-:W-:Y:S01]  /*52b60*/  IMAD.WIDE R88, R227, 0x4, R2 ;  /* 0x00000004e3587825 */ /* 0x000fe200078e0202 */
[----:B--2---:R-:W-:Y:S04]  /*52b70*/  @P4 STG.E desc[UR8][R224.64], R238 ;  /* 0x000000eee0004986 */ /* 0x004fe8000c101908 */
[----:B------:R-:W-:Y:S04]  /*52b80*/  @P3 STG.E desc[UR8][R10.64], R243 ;  /* 0x000000f30a003986 */ /* 0x000fe8000c101908 */
[----:B------:R1:W-:Y:S04]  /*52b90*/  @P5 STG.E desc[UR8][R88.64], R240 ;  /* 0x000000f058005986 */ /* 0x0003e8000c101908 */
[----:B-1----:R-:W2:Y:S01]  /*52ba0*/  LDL.LU R240, [R1+0x8] ;  /* 0x0000080001f07983 */ /* 0x002ea20000300800 */
[----:B------:R-:W-:-:S04]  /*52bb0*/  IADD3 R0, R244, 0xc, RZ ;  /* 0x0000000cf4007810 */ /* 0x000fc80007ffe0ff */
[----:B------:R-:W-:Y:S01]  /*52bc0*/  ISETP.GE.AND P4, PT, R0, UR4, PT ;  /* 0x0000000400007c0c */ /* 0x000fe2000bf86270 */
[----:B------:R-:W-:Y:S02]  /*52bd0*/  ULDC UR4, c[0x0][0x228] ;  /* 0x00008a0000047ab9 */ /* 0x000fe40000000800 */
[----:B------:R-:W-:Y:S02]  /*52be0*/  ISETP.LT.AND P2, PT, R236, UR4, !P2 ;  /* 0x00000004ec007c0c */ /* 0x000fe4000d741270 */
[----:B------:R-:W-:Y:S01]  /*52bf0*/  ISETP.GE.AND P1, PT, R226, UR6, PT ;  /* 0x00000006e2007c0c */ /* 0x000fe2000bf26270 */
[----:B------:R-:W-:Y:S01]  /*52c00*/  ULDC UR6, c[0x0][0x228] ;  /* 0x00008a0000067ab9 */ /* 0x000fe20000000800 */
[----:B------:R-:W-:Y:S01]  /*52c10*/  ISETP.LT.AND P6, PT, R236, UR10, !P4 ;  /* 0x0000000aec007c0c */ /* 0x000fe2000e7c1270 */
[----:B------:R-:W-:Y:S01]  /*52c20*/  IMAD.WIDE R10, R227, 0x4, R8 ;  /* 0x00000004e30a7825 */ /* 0x000fe200078e0208 */
[----:B------:R-:W-:Y:S01]  /*52c30*/  ISETP.LT.AND P5, PT, R237, UR6, !P4 ;  /* 0x00000006ed007c0c */ /* 0x000fe2000e7a1270 */
[----:B------:R-:W-:Y:S01]  /*52c40*/  ULDC UR6, c[0x0][0x22c] ;  /* 0x00008b0000067ab9 */ /* 0x000fe20000000800 */
[----:B------:R-:W-:-:S02]  /*52c50*/  IADD3 R28, R244, 0xf, RZ ;  /* 0x0000000ff41c7810 */ /* 0x000fc40007ffe0ff */
[----:B------:R-:W-:Y:S01]  /*52c60*/  IADD3 R225, R227, UR24, RZ ;  /* 0x00000018e3e17c10 */ /* 0x000fe2000fffe0ff */
[----:B------:R-:W-:Y:S01]  /*52c70*/  VIADD R0, R244, 0xe ;  /* 0x0000000ef4007836 */ /* 0x000fe20000000000 */
[----:B------:R-:W-:Y:S01]  /*52c80*/  ISETP.GE.AND P3, PT, R28, UR6, PT ;  /* 0x000000061c007c0c */ /* 0x000fe2000bf66270 */
[----:B------:R-:W-:Y:S01]  /*52c90*/  ULDC UR6, c[0x0][0x228] ;  /* 0x00008a0000067ab9 */ /* 0x000fe20000000800 */
[----:B------:R1:W-:Y:S01]  /*52ca0*/  @P2 STG.E desc[UR8][R10.64], R29 ;  /* 0x0000001d0a002986 */ /* 0x0003e2000c101908 */
[----:B------:R-:W-:Y:S01]  /*52cb0*/  IMAD.WIDE R88, R225, 0x4, R2 ;  /* 0x00000004e1587825 */ /* 0x000fe200078e0202 */
[----:B------:R-:W-:Y:S01]  /*52cc0*/  ULDC UR10, c[0x0][0x228] ;  /* 0x00008a00000a7ab9 */ /* 0x000fe20000000800 */
[----:B------:R-:W-:Y:S01]  /*52cd0*/  ULDC UR4, c[0x0][0x22c] ;  /* 0x00008b0000047ab9 */ /* 0x000fe20000000800 */
[----:B------:R-:W-:Y:S01]  /*52ce0*/  ISETP.LT.AND P2, PT, R237, UR6, !P1 ;  /* 0x00000006ed007c0c */ /* 0x000fe2000cf41270 */
[C---:B------:R-:W-:Y:S01]  /*52cf0*/  IMAD.WIDE R90, R225.reuse, 0x4, R8 ;  /* 0x00000004e15a7825 */ /* 0x040fe200078e0208 */
[----:B------:R-:W-:Y:S01]  /*52d00*/  ISETP.LT.AND P1, PT, R236, UR10, !P1 ;  /* 0x0000000aec007c0c */ /* 0x000fe2000cf21270 */
[----:B------:R3:W-:Y:S01]  /*52d10*/  @P5 STG.E desc[UR8][R88.64], R241 ;  /* 0x000000f158005986 */ /* 0x0007e2000c101908 */
[----:B------:R-:W-:Y:S01]  /*52d20*/  ISETP.GE.AND P4, PT, R0, UR4, PT ;  /* 0x0000000400007c0c */ /* 0x000fe2000bf86270 */
[----:B------:R-:W-:Y:S01]  /*52d30*/  ULDC UR10, c[0x0][0x228] ;  /* 0x00008a00000a7ab9 */ /* 0x000fe20000000800 */
[----:B------:R-:W-:Y:S01]  /*52d40*/  ULDC UR6, c[0x0][0x22c] ;  /* 0x00008b0000067ab9 */ /* 0x000fe20000000800 */
[----:B-1----:R-:W-:Y:S01]  /*52d50*/  IADD3 R29, R225, UR24, RZ ;  /* 0x00000018e11d7c10 */ /* 0x002fe2000fffe0ff */
[----:B------:R1:W-:Y:S01]  /*52d60*/  @P6 STG.E desc[UR8][R90.64], R242 ;  /* 0x000000f25a006986 */ /* 0x0003e2000c101908 */
[----:B------:R-:W-:Y:S01]  /*52d70*/  ISETP.LT.AND P6, PT, R237, UR12, !P4 ;  /* 0x0000000ced007c0c */ /* 0x000fe2000e7c1270 */
[----:B------:R-:W-:Y:S01]  /*52d80*/  VIADD R0, R244, 0x10 ;  /* 0x00000010f4007836 */ /* 0x000fe20000000000 */
[----:B------:R-:W-:Y:S01]  /*52d90*/  ULDC UR4, c[0x0][0x22c] ;  /* 0x00008b0000047ab9 */ /* 0x000fe20000000800 */
[----:B------:R-:W-:-:S02]  /*52da0*/  VIADD R225, R29, UR24 ;  /* 0x000000181de17c36 */ /* 0x000fc40008000000 */
[C---:B------:R-:W-:Y:S01]  /*52db0*/  IMAD.WIDE R10, R29.reuse, 0x4, R2 ;  /* 0x000000041d0a7825 */ /* 0x040fe200078e0202 */
[----:B------:R-:W-:Y:S01]  /*52dc0*/  ISETP.LT.AND P4, PT, R236, UR14, !P4 ;  /* 0x0000000eec007c0c */ /* 0x000fe2000e781270 */
[----:B------:R-:W-:Y:S01]  /*52dd0*/  ULDC UR12, c[0x0][0x228] ;  /* 0x00008a00000c7ab9 */ /* 0x000fe20000000800 */
[----:B------:R-:W-:Y:S01]  /*52de0*/  ISETP.GE.AND P5, PT, R0, UR4, PT ;  /* 0x0000000400007c0c */ /* 0x000fe2000bfa6270 */
[----:B------:R-:W-:Y:S01]  /*52df0*/  IMAD.WIDE R28, R29, 0x4, R8 ;  /* 0x000000041d1c7825 */ /* 0x000fe200078e0208 */
[----:B------:R-:W-:Y:S01]  /*52e00*/  IADD3 R0, R244, 0x11, RZ ;  /* 0x00000011f4007810 */ /* 0x000fe20007ffe0ff */
[----:B------:R-:W-:Y:S01]  /*52e10*/  ULDC UR4, c[0x0][0x22c] ;  /* 0x00008b0000047ab9 */ /* 0x000fe20000000800 */
[----:B------:R-:W-:Y:S01]  /*52e20*/  ULDC UR14, c[0x0][0x228] ;  /* 0x00008a00000e7ab9 */ /* 0x000fe20000000800 */
[----:B---3--:R-:W-:-:S04]  /*52e30*/  IMAD.WIDE R88, R225, 0x4, R2 ;  /* 0x00000004e1587825 */ /* 0x008fc800078e0202 */
[----:B-1----:R-:W-:Y:S01]  /*52e40*/  IMAD.WIDE R90, R225, 0x4, R8 ;  /* 0x00000004e15a7825 */ /* 0x002fe200078e0208 */
[----:B--2---:R-:W-:Y:S04]  /*52e50*/  @P2 STG.E desc[UR8][R10.64], R240 ;  /* 0x000000f00a002986 */ /* 0x004fe8000c101908 */
[----:B------:R1:W-:Y:S01]  /*52e60*/  @P1 STG.E desc[UR8][R28.64], R30 ;  /* 0x0000001e1c001986 */ /* 0x0003e2000c101908 */
[C---:B------:R-:W-:Y:S01]  /*52e70*/  ISETP.LT.AND P1, PT, R237.reuse, UR10, !P3 ;  /* 0x0000000aed007c0c */ /* 0x040fe2000df21270 */
[----:B------:R-:W-:Y:S01]  /*52e80*/  ULDC UR10, c[0x0][0x22c] ;  /* 0x00008b00000a7ab9 */ /* 0x000fe20000000800 */
[----:B------:R-:W-:Y:S01]  /*52e90*/  ISETP.LT.AND P3, PT, R236, UR12, !P3 ;  /* 0x0000000cec007c0c */ /* 0x000fe2000df61270 */
[----:B------:R2:W-:Y:S01]  /*52ea0*/  @P6 STG.E desc[UR8][R88.64], R247 ;  /* 0x000000f758006986 */ /* 0x0005e2000c101908 */
[----:B------:R-:W-:Y:S01]  /*52eb0*/  ISETP.GE.AND P2, PT, R0, UR4, PT ;  /* 0x0000000400007c0c */ /* 0x000fe2000bf46270 */
[----:B------:R-:W-:Y:S01]  /*52ec0*/  VIADD R0, R244, 0x12 ;  /* 0x00000012f4007836 */ /* 0x000fe20000000000 */
[----:B------:R-:W-:Y:S01]  /*52ed0*/  ISETP.LT.AND P6, PT, R237, UR14, !P5 ;  /* 0x0000000eed007c0c */ /* 0x000fe2000efc1270 */
[----:B------:R-:W-:Y:S01]  /*52ee0*/  ULDC UR4, c[0x0][0x248] ;  /* 0x0000920000047ab9 */ /* 0x000fe20000000800 */
[----:B-1----:R-:W-:Y:S01]  /*52ef0*/  IADD3 R29, R225, UR24, RZ ;  /* 0x00000018e11d7c10 */ /* 0x002fe2000fffe0ff */
[----:B------:R1:W-:Y:S01]  /*52f00*/  @P4 STG.E desc[UR8][R90.64], R245 ;  /* 0x000000f55a004986 */ /* 0x0003e2000c101908 */
[----:B------:R-:W-:Y:S01]  /*52f10*/  ISETP.LT.AND P5, PT, R236, UR16, !P5 ;  /* 0x00000010ec007c0c */ /* 0x000fe2000efa1270 */
[----:B------:R-:W-:Y:S01]  /*52f20*/  ULDC UR12, c[0x0][0x228] ;  /* 0x00008a00000c7ab9 */ /* 0x000fe20000000800 */
[----:B------:R-:W-:Y:S01]  /*52f30*/  ULDC UR14, c[0x0][0x228] ;  /* 0x00008a00000e7ab9 */ /* 0x000fe20000000800 */
[----:B------:R-:W-:-:S02]  /*52f40*/  VIADD R225, R29, UR4 ;  /* 0x000000041de17c36 */ /* 0x000fc40008000000 */
[C---:B------:R-:W-:Y:S01]  /*52f50*/  IMAD.WIDE R10, R29.reuse, 0x4, R2 ;  /* 0x000000041d0a7825 */ /* 0x040fe200078e0202 */
[----:B------:R-:W-:Y:S01]  /*52f60*/  ISETP.GE.AND P4, PT, R0, UR6, PT ;  /* 0x0000000600007c0c */ /* 0x000fe2000bf86270 */
[----:B------:R-:W-:Y:S01]  /*52f70*/  ULDC UR4, c[0x0][0x22c] ;  /* 0x00008b0000047ab9 */ /* 0x000fe20000000800 */
[----:B------:R-:W-:Y:S01]  /*52f80*/  ULDC UR16, c[0x0][0x228] ;  /* 0x00008a0000107ab9 */ /* 0x000fe20000000800 */
[----:B------:R-:W-:Y:S01]  /*52f90*/  IMAD.WIDE R28, R29, 0x4, R8 ;  /* 0x000000041d1c7825 */ /* 0x000fe200078e0208 */
[----:B------:R-:W-:Y:S01]  /*52fa0*/  IADD3 R0, R244, 0x13, RZ ;  /* 0x00000013f4007810 */ /* 0x000fe20007ffe0ff */
[----:B------:R-:W-:Y:S01]  /*52fb0*/  @P1 STG.E desc[UR8][R10.64], R246 ;  /* 0x000000f60a001986 */ /* 0x000fe2000c101908 */
[----:B------:R-:W-:Y:S01]  /*52fc0*/  ULDC UR6, c[0x0][0x248] ;  /* 0x0000920000067ab9 */ /* 0x000fe20000000800 */
[----:B--2---:R-:W-:Y:S01]  /*52fd0*/  IMAD.WIDE R88, R225, 0x4, R2 ;  /* 0x00000004e1587825 */ /* 0x004fe200078e0202 */
[----:B------:R-:W-:Y:S01]  /*52fe0*/  ISETP.GE.AND P1, PT, R0, UR4, PT ;  /* 0x0000000400007c0c */ /* 0x000fe2000bf26270 */
[----:B------:R2:W-:Y:S01]  /*52ff0*/  @P3 STG.E desc[UR8][R28.64], R31 ;  /* 0x0000001f1c003986 */ /* 0x0005e2000c101908 */
[----:B------:R-:W-:Y:S01]  /*53000*/  ISETP.LT.AND P3, PT, R237, UR12, !P2 ;  /* 0x0000000ced007c0c */ /* 0x000fe2000d761270 */
[----:B------:R-:W-:Y:S01]  /*53010*/  ULDC UR4, c[0x0][0x248] ;  /* 0x0000920000047ab9 */ /* 0x000fe20000000800 */
[----:B------:R-:W-:Y:S01]  /*53020*/  ISETP.LT.AND P2, PT, R236, UR14, !P2 ;  /* 0x0000000eec007c0c */ /* 0x000fe2000d741270 */
[----:B-1----:R-:W-:Y:S01]  /*53030*/  IMAD.WIDE R90, R225, 0x4, R8 ;  /* 0x00000004e15a7825 */ /* 0x002fe200078e0208 */
[----:B------:R-:W-:Y:S01]  /*53040*/  @P6 STG.E desc[UR8][R88.64], R12 ;  /* 0x0000000c58006986 */ /* 0x000fe2000c101908 */
[----:B------:R-:W-:Y:S01]  /*53050*/  ISETP.LT.AND P6, PT, R237, UR16, !P4 ;  /* 0x00000010ed007c0c */ /* 0x000fe2000e7c1270 */
[----:B------:R-:W-:Y:S01]  /*53060*/  ULDC UR12, c[0x0][0x228] ;  /* 0x00008a00000c7ab9 */ /* 0x000fe20000000800 */
[----:B------:R-:W-:Y:S01]  /*53070*/  VIADD R0, R244, 0x14 ;  /* 0x00000014f4007836 */ /* 0x000fe20000000000 */
[----:B--2---:R-:W-:Y:S01]  /*53080*/  IADD3 R29, R225, UR4, RZ ;  /* 0x00000004e11d7c10 */ /* 0x004fe2000fffe0ff */
[----:B------:R1:W-:Y:S01]  /*53090*/  @P5 STG.E desc[UR8][R90.64], R44 ;  /* 0x0000002c5a005986 */ /* 0x0003e2000c101908 */
[----:B------:R-:W-:Y:S01]  /*530a0*/  ISETP.LT.AND P4, PT, R236, UR18, !P4 ;  /* 0x00000012ec007c0c */ /* 0x000fe2000e781270 */
[----:B------:R-:W-:Y:S01]  /*530b0*/  ULDC UR4, c[0x0][0x22c] ;  /* 0x00008b0000047ab9 */ /* 0x000fe20000000800 */
[----:B------:R-:W-:Y:S01]  /*530c0*/  ULDC UR14, c[0x0][0x228] ;  /* 0x00008a00000e7ab9 */ /* 0x000fe20000000800 */
[C---:B------:R-:W-:Y:S01]  /*530d0*/  IMAD.WIDE R10, R29.reuse, 0x4, R2 ;  /* 0x000000041d0a7825 */ /* 0x040fe200078e0202 */
[----:B------:R-:W-:Y:S01]  /*530e0*/  ISETP.GE.AND P5, PT, R0, UR10, PT ;  /* 0x0000000a00007c0c */ /* 0x000fe2000bfa6270 */
[----:B------:R-:W-:Y:S01]  /*530f0*/  ULDC UR16, c[0x0][0x228] ;  /* 0x00008a0000107ab9 */ /* 0x000fe20000000800 */
[----:B------:R-:W-:Y:S01]  /*53100*/  IADD3 R0, R244, 0x15, RZ ;  /* 0x00000015f4007810 */ /* 0x000fe20007ffe0ff */
[----:B------:R-:W-:Y:S01]  /*53110*/  ULDC UR10, c[0x0][0x22c] ;  /* 0x00008b00000a7ab9 */ /* 0x000fe20000000800 */
[C---:B-1----:R-:W-:Y:S01]  /*53120*/  VIADD R91, R29.reuse, UR6 ;  /* 0x000000061d5b7c36 */ /* 0x042fe20008000000 */
[----:B------:R-:W-:Y:S01]  /*53130*/  @P3 STG.E desc[UR8][R10.64], R36 ;  /* 0x000000240a003986 */ /* 0x000fe2000c101908 */
[----:B------:R-:W-:Y:S01]  /*53140*/  IMAD.WIDE R28, R29, 0x4, R8 ;  /* 0x000000041d1c7825 */ /* 0x000fe200078e0208 */
[----:B------:R-:W-:Y:S01]  /*53150*/  ISETP.GE.AND P3, PT, R0, UR4, PT ;  /* 0x0000000400007c0c */ /* 0x000fe2000bf66270 */
[----:B------:R-:W-:Y:S01]  /*53160*/  ULDC UR4, c[0x0][0x248] ;  /* 0x0000920000047ab9 */ /* 0x000fe20000000800 */
[----:B------:R-:W-:Y:S01]  /*53170*/  ULDC UR6, c[0x0][0x248] ;  /* 0x0000920000067ab9 */ /* 0x000fe20000000800 */
[----:B------:R-:W-:Y:S01]  /*53180*/  IMAD.WIDE R30, R91, 0x4, R2 ;  /* 0x000000045b1e7825 */ /* 0x000fe200078e0202 */
[----:B------:R-:W-:Y:S01]  /*53190*/  @P2 STG.E desc[UR8][R28.64], R60 ;  /* 0x0000003c1c002986 */ /* 0x000fe2000c101908 */
[----:B------:R-:W-:Y:S01]  /*531a0*/  ISETP.LT.AND P2, PT, R237, UR12, !P1 ;  /* 0x0000000ced007c0c */ /* 0x000fe2000cf41270 */
[----:B------:R-:W-:Y:S01]  /*531b0*/  ULDC UR18, c[0x0][0x228] ;  /* 0x00008a0000127ab9 */ /* 0x000fe20000000800 */
[----:B------:R-:W-:Y:S01]  /*531c0*/  ISETP.LT.AND P1, PT, R236, UR14, !P1 ;  /* 0x0000000eec007c0c */ /* 0x000fe2000cf21270 */
[----:B------:R-:W-:Y:S01]  /*531d0*/  IMAD.WIDE R88, R91, 0x4, R8 ;  /* 0x000000045b587825 */ /* 0x000fe200078e0208 */
[----:B------:R1:W-:Y:S03]  /*531e0*/  @P6 STG.E desc[UR8][R30.64], R13 ;  /* 0x0000000d1e006986 */ /* 0x0003e6000c101908 */
[----:B------:R-:W-:Y:S01]  /*531f0*/  VIADD R0, R244, 0x16 ;  /* 0x00000016f4007836 */ /* 0x000fe20000000000 */
[----:B------:R2:W-:Y:S01]  /*53200*/  @P4 STG.E desc[UR8][R88.64], R45 ;  /* 0x0000002d58004986 */ /* 0x0005e2000c101908 */
[----:B------:R-:W-:Y:S01]  /*53210*/  ISETP.LT.AND P6, PT, R237, UR16, !P5 ;  /* 0x00000010ed007c0c */ /* 0x000fe2000efc1270 */
[----:B------:R-:W-:Y:S01]  /*53220*/  ULDC UR12, c[0x0][0x228] ;  /* 0x00008a00000c7ab9 */ /* 0x000fe20000000800 */
[----:B------:R-:W-:Y:S01]  /*53230*/  ULDC UR14, c[0x0][0x228] ;  /* 0x00008a00000e7ab9 */ /* 0x000fe20000000800 */
[----:B-1----:R-:W-:Y:S01]  /*53240*/  IADD3 R13, R91, UR4, RZ ;  /* 0x000000045b0d7c10 */ /* 0x002fe2000fffe0ff */
[----:B------:R-:W-:Y:S01]  /*53250*/  ULDC UR4, c[0x0][0x22c] ;  /* 0x00008b0000047ab9 */ /* 0x000fe20000000800 */
[----:B------:R-:W-:Y:S01]  /*53260*/  ISETP.GE.AND P4, PT, R0, UR10, PT ;  /* 0x0000000a00007c0c */ /* 0x000fe2000bf86270 */
[----:B------:R-:W-:-:S02]  /*53270*/  ULDC UR16, c[0x0][0x228] ;  /* 0x00008a0000107ab9 */ /* 0x000fc40000000800 */
[C---:B--2---:R-:W-:Y:S02]  /*53280*/  VIADD R45, R13.reuse, UR6 ;  /* 0x000000060d2d7c36 */ /* 0x044fe40008000000 */
[C---:B------:R-:W-:Y:S01]  /*53290*/  IMAD.WIDE R10, R13.reuse, 0x4, R2 ;  /* 0x000000040d0a7825 */ /* 0x040fe200078e0202 */
[----:B------:R-:W-:Y:S01]  /*532a0*/  ISETP.LT.AND P5, PT, R236, UR18, !P5 ;  /* 0x00000012ec007c0c */ /* 0x000fe2000efa1270 */
[----:B------:R-:W-:Y:S01]  /*532b0*/  ULDC UR6, c[0x0][0x248] ;  /* 0x0000920000067ab9 */ /* 0x000fe20000000800 */
[----:B------:R-:W-:Y:S01]  /*532c0*/  IADD3 R0, R244, 0x17, RZ ;  /* 0x00000017f4007810 */ /* 0x000fe20007ffe0ff */
[----:B------:R-:W-:Y:S01]  /*532d0*/  IMAD.WIDE R12, R13, 0x4, R8 ;  /* 0x000000040d0c7825 */ /* 0x000fe200078e0208 */
[----:B------:R-:W-:Y:S01]  /*532e0*/  @P2 STG.E desc[UR8][R10.64], R37 ;  /* 0x000000250a002986 */ /* 0x000fe2000c101908 */
[----:B------:R-:W-:Y:S01]  /*532f0*/  ULDC UR18, c[0x0][0x228] ;  /* 0x00008a0000127ab9 */ /* 0x000fe20000000800 */
[----:B------:R-:W-:Y:S01]  /*53300*/  ISETP.GE.AND P2, PT, R0, UR4, PT ;  /* 0x0000000400007c0c */ /* 0x000fe2000bf46270 */
[----:B------:R-:W-:Y:S01]  /*53310*/  ULDC UR4, c[0x0][0x248] ;  /* 0x0000920000047ab9 */ /* 0x000fe20000000800 */
[----:B------:R1:W-:Y:S01]  /*53320*/  @P1 STG.E desc[UR8][R12.64], R61 ;  /* 0x0000003d0c001986 */ /* 0x0003e2000c101908 */
[----:B------:R-:W-:Y:S01]  /*53330*/  ISETP.LT.AND P1, PT, R237, UR12, !P3 ;  /* 0x0000000ced007c0c */ /* 0x000fe2000df21270 */
[C---:B------:R-:W-:Y:S01]  /*53340*/  IMAD.WIDE R28, R45.reuse, 0x4, R2 ;  /* 0x000000042d1c7825 */ /* 0x040fe200078e0202 */
[----:B------:R-:W-:Y:S01]  /*53350*/  ISETP.LT.AND P3, PT, R236, UR14, !P3 ;  /* 0x0000000eec007c0c */ /* 0x000fe2000df61270 */
[----:B------:R-:W-:Y:S01]  /*53360*/  ULDC UR10, c[0x0][0x22c] ;  /* 0x00008b00000a7ab9 */ /* 0x000fe20000000800 */
[----:B------:R-:W-:Y:S01]  /*53370*/  ULDC UR12, c[0x0][0x228] ;  /* 0x00008a00000c7ab9 */ /* 0x000fe20000000800 */
[C---:B------:R-:W-:Y:S01]  /*53380*/  IMAD.WIDE R30, R45.reuse, 0x4, R8 ;  /* 0x000000042d1e7825 */ /* 0x040fe200078e0208 */
[----:B------:R2:W-:Y:S03]  /*53390*/  @P6 STG.E desc[UR8][R28.64], R14 ;  /* 0x0000000e1c006986 */ /* 0x0005e6000c101908 */
[----:B------:R-:W-:Y:S01]  /*533a0*/  VIADD R0, R244, 0x18 ;  /* 0x00000018f4007836 */ /* 0x000fe20000000000 */
[----:B-1----:R-:W-:Y:S01]  /*533b0*/  IADD3 R13, R45, UR4, RZ ;  /* 0x000000042d0d7c10 */ /* 0x002fe2000fffe0ff */
[----:B------:R1:W-:Y:S01]  /*533c0*/  @P5 STG.E desc[UR8][R30.64], R46 ;  /* 0x0000002e1e005986 */ /* 0x0003e2000c101908 */
[----:B------:R-:W-:Y:S01]  /*533d0*/  ISETP.LT.AND P6, PT, R237, UR16, !P4 ;  /* 0x00000010ed007c0c */ /* 0x000fe2000e7c1270 */
[----:B------:R-:W-:Y:S01]  /*533e0*/  ULDC UR4, c[0x0][0x22c] ;  /* 0x00008b0000047ab9 */ /* 0x000fe20000000800 */
[----:B------:R-:W-:Y:S01]  /*533f0*/  ISETP.LT.AND P4, PT, R236, UR18, !P4 ;  /* 0x00000012ec007c0c */ /* 0x000fe2000e781270 */
[C---:B------:R-:W-:Y:S01]  /*53400*/  VIADD R37, R13.reuse, UR6 ;  /* 0x000000060d257c36 */ /* 0x040fe20008000000 */
[----:B------:R-:W-:Y:S01]  /*53410*/  ULDC UR14, c[0x0][0x228] ;  /* 0x00008a00000e7ab9 */ /* 0x000fe20000000800 */
        /* <DEDUP_REMOVED lines=19> */
[----:B------:R-:W-:Y:S01]  /*53550*/  ULDC UR12, c[0x0][0x228] ;  /* 0x00008a00000c7ab9 */ /* 0x000fe20000000800 */
[----:B--2---:R-:W-:Y:S01]  /*53560*/  IADD3 R13, R37, UR4, RZ ;  /* 0x00000004250d7c10 */ /* 0x004fe2000fffe0ff */
[----:B------:R1:W-:Y:S02]  /*53570*/  @P4 STG.E desc[UR8][R30.64], R47 ;  /* 0x0000002f1e004986 */ /* 0x0003e4000c101908 */
[----:B------:R-:W-:Y:S01]  /*53580*/  ISETP.GE.AND P4, PT, R0, UR10, PT ;  /* 0x0000000a00007c0c */ /* 0x000fe2000bf86270 */
[----:B------:R-:W-:Y:S01]  /*53590*/  ULDC UR4, c[0x0][0x22c] ;  /* 0x00008b0000047ab9 */ /* 0x000fe20000000800 */
[----:B------:R-:W-:Y:S01]  /*535a0*/  ULDC UR14, c[0x0][0x228] ;  /* 0x00008a00000e7ab9 */ /* 0x000fe20000000800 */
[C---:B------:R-:W-:Y:S01]  /*535b0*/  IMAD.WIDE R10, R13.reuse, 0x4, R2 ;  /* 0x000000040d0a7825 */ /* 0x040fe200078e0202 */
[----:B------:R-:W-:Y:S01]  /*535c0*/  ISETP.LT.AND P5, PT, R236, UR18, !P5 ;  /* 0x00000012ec007c0c */ /* 0x000fe2000efa1270 */
        /* <DEDUP_REMOVED lines=10> */
[----:B------:R1:W-:Y:S01]  /*53670*/  @P2 STG.E desc[UR8][R12.64], R63 ;  /* 0x0000003f0c002986 */ /* 0x0003e2000c101908 */
[----:B------:R-:W-:Y:S01]  /*53680*/  ISETP.LT.AND P2, PT, R237, UR12, !P1 ;  /* 0x0000000ced007c0c */ /* 0x000fe2000cf41270 */
[----:B------:R-:W-:Y:S01]  /*53690*/  ULDC UR10, c[0x0][0x22c] ;  /* 0x00008b00000a7ab9 */ /* 0x000fe20000000800 */
[----:B------:R-:W-:Y:S01]  /*536a0*/  ISETP.LT.AND P1, PT, R236, UR14, !P1 ;  /* 0x0000000eec007c0c */ /* 0x000fe2000cf21270 */
[----:B------:R-:W-:Y:S01]  /*536b0*/  IMAD.WIDE R28, R31, 0x4, R8 ;  /* 0x000000041f1c7825 */ /* 0x000fe200078e0208 */
[----:B------:R2:W-:Y:S01]  /*536c0*/  @P6 STG.E desc[UR8][R14.64], R4 ;  /* 0x000000040e006986 */ /* 0x0005e2000c101908 */
[----:B------:R-:W-:Y:S01]  /*536d0*/  ISETP.LT.AND P6, PT, R237, UR16, !P4 ;  /* 0x00000010ed007c0c */ /* 0x000fe2000e7c1270 */
[----:B------:R-:W-:Y:S01]  /*536e0*/  ULDC UR12, c[0x0][0x228] ;  /* 0x00008a00000c7ab9 */ /* 0x000fe20000000800 */
[----:B------:R-:W-:Y:S01]  /*536f0*/  VIADD R0, R244, 0x1c ;  /* 0x0000001cf4007836 */ /* 0x000fe20000000000 */
[----:B-1----:R-:W-:Y:S01]  /*53700*/  IADD3 R13, R31, UR4, RZ ;  /* 0x000000041f0d7c10 */ /* 0x002fe2000fffe0ff */
[----:B------:R1:W-:Y:S01]  /*53710*/  @P5 STG.E desc[UR8][R28.64], R40 ;  /* 0x000000281c005986 */ /* 0x0003e2000c101908 */
[----:B------:R-:W-:Y:S01]  /*53720*/  ISETP.LT.AND P4, PT, R236, UR18, !P4 ;  /* 0x00000012ec007c0c */ /* 0x000fe2000e781270 */
[----:B------:R-:W-:Y:S01]  /*53730*/  ULDC UR4, c[0x0][0x22c] ;  /* 0x00008b0000047ab9 */ /* 0x000fe20000000800 */
[----:B------:R-:W-:Y:S01]  /*53740*/  ULDC UR14, c[0x0][0x228] ;  /* 0x00008a00000e7ab9 */ /* 0x000fe20000000800 */
        /* <DEDUP_REMOVED lines=8> */
[----:B------:R3:W-:Y:S01]  /*537d0*/  @P2 STG.E desc[UR8][R10.64], R32 ;  /* 0x000000200a002986 */ /* 0x0007e2000c101908 */
[----:B------:R-:W-:Y:S01]  /*537e0*/  ULDC UR10, c[0x0][0x22c] ;  /* 0x00008b00000a7ab9 */ /* 0x000fe20000000800 */
[----:B--2---:R-:W-:Y:S01]  /*537f0*/  IMAD.WIDE R14, R31, 0x4, R2 ;  /* 0x000000041f0e7825 */ /* 0x004fe200078e0202 */
[----:B------:R-:W-:Y:S01]  /*53800*/  ISETP.GE.AND P2, PT, R0, UR4, PT ;  /* 0x0000000400007c0c */ /* 0x000fe2000bf46270 */
[----:B------:R-:W-:Y:S01]  /*53810*/  @P1 STG.E desc[UR8][R12.64], R56 ;  /* 0x000000380c001986 */ /* 0x000fe2000c101908 */
[----:B------:R-:W-:Y:S01]  /*53820*/  ISETP.LT.AND P1, PT, R237, UR12, !P3 ;  /* 0x0000000ced007c0c */ /* 0x000fe2000df21270 */
[----:B------:R-:W-:Y:S01]  /*53830*/  ULDC UR4, c[0x0][0x248] ;  /* 0x0000920000047ab9 */ /* 0x000fe20000000800 */
[----:B------:R-:W-:Y:S01]  /*53840*/  ISETP.LT.AND P3, PT, R236, UR14, !P3 ;  /* 0x0000000eec007c0c */ /* 0x000fe2000df61270 */
[----:B-1----:R-:W-:Y:S01]  /*53850*/  IMAD.WIDE R28, R31, 0x4, R8 ;  /* 0x000000041f1c7825 */ /* 0x002fe200078e0208 */
[----:B------:R1:W-:Y:S01]  /*53860*/  @P6 STG.E desc[UR8][R14.64], R5 ;  /* 0x000000050e006986 */ /* 0x0003e2000c101908 */
[----:B------:R-:W-:Y:S01]  /*53870*/  ISETP.LT.AND P6, PT, R237, UR16, !P5 ;  /* 0x00000010ed007c0c */ /* 0x000fe2000efc1270 */
[----:B------:R-:W-:Y:S01]  /*53880*/  ULDC UR12, c[0x0][0x228] ;  /* 0x00008a00000c7ab9 */ /* 0x000fe20000000800 */
[----:B---3--:R-:W-:Y:S01]  /*53890*/  IADD3 R11, R31, UR4, RZ ;  /* 0x000000041f0b7c10 */ /* 0x008fe2000fffe0ff */
[----:B------:R-:W-:Y:S01]  /*538a0*/  VIADD R0, R244, 0x1e ;  /* 0x0000001ef4007836 */ /* 0x000fe20000000000 */
[----:B------:R2:W-:Y:S01]  /*538b0*/  @P4 STG.E desc[UR8][R28.64], R41 ;  /* 0x000000291c004986 */ /* 0x0005e2000c101908 */
[----:B------:R-:W-:Y:S01]  /*538c0*/  ISETP.LT.AND P5, PT, R236, UR18, !P5 ;  /* 0x00000012ec007c0c */ /* 0x000fe2000efa1270 */
[----:B------:R-:W-:Y:S01]  /*538d0*/  ULDC UR4, c[0x0][0x22c] ;  /* 0x00008b0000047ab9 */ /* 0x000fe20000000800 */
[----:B------:R-:W-:Y:S01]  /*538e0*/  ULDC UR14, c[0x0][0x228] ;  /* 0x00008a00000e7ab9 */ /* 0x000fe20000000800 */
[----:B------:R-:W-:Y:S01]  /*538f0*/  ISETP.GE.AND P4, PT, R0, UR10, PT ;  /* 0x0000000a00007c0c */ /* 0x000fe2000bf86270 */
[----:B------:R-:W-:Y:S01]  /*53900*/  ULDC UR16, c[0x0][0x228] ;  /* 0x00008a0000107ab9 */ /* 0x000fe20000000800 */
[C---:B-1----:R-:W-:Y:S01]  /*53910*/  IMAD.WIDE R4, R11.reuse, 0x4, R2 ;  /* 0x000000040b047825 */ /* 0x042fe200078e0202 */
[----:B------:R-:W-:Y:S01]  /*53920*/  IADD3 R0, R244, 0x1f, RZ ;  /* 0x0000001ff4007810 */ /* 0x000fe20007ffe0ff */
[----:B------:R-:W-:Y:S01]  /*53930*/  ULDC UR18, c[0x0][0x228] ;  /* 0x00008a0000127ab9 */ /* 0x000fe20000000800 */
[----:B------:R-:W-:Y:S01]  /*53940*/  ULDC UR10, c[0x0][0x22c] ;  /* 0x00008b00000a7ab9 */ /* 0x000fe20000000800 */
[C---:B--2---:R-:W-:Y:S01]  /*53950*/  VIADD R29, R11.reuse, UR6 ;  /* 0x000000060b1d7c36 */ /* 0x044fe20008000000 */
        /* <DEDUP_REMOVED lines=10> */
[----:B------:R2:W-:Y:S01]  /*53a00*/  @P6 STG.E desc[UR8][R12.64], R6 ;  /* 0x000000060c006986 */ /* 0x0005e2000c101908 */
[----:B------:R-:W-:Y:S01]  /*53a10*/  IMAD.WIDE R14, R29, 0x4, R8 ;  /* 0x000000041d0e7825 */ /* 0x000fe200078e0208 */
[----:B------:R-:W-:Y:S01]  /*53a20*/  ISETP.LT.AND P6, PT, R237, UR16, !P4 ;  /* 0x00000010ed007c0c */ /* 0x000fe2000e7c1270 */
[----:B------:R-:W-:-:S02]  /*53a30*/  ULDC UR14, c[0x0][0x228] ;  /* 0x00008a00000e7ab9 */ /* 0x000fc40000000800 */
[----:B------:R-:W-:Y:S01]  /*53a40*/  VIADD R0, R244, 0x20 ;  /* 0x00000020f4007836 */ /* 0x000fe20000000000 */
[----:B-1----:R-:W-:Y:S01]  /*53a50*/  IADD3 R11, R29, UR4, RZ ;  /* 0x000000041d0b7c10 */ /* 0x002fe2000fffe0ff */
[----:B------:R1:W-:Y:S01]  /*53a60*/  @P5 STG.E desc[UR8][R14.64], R42 ;  /* 0x0000002a0e005986 */ /* 0x0003e2000c101908 */
[----:B------:R-:W-:Y:S01]  /*53a70*/  ISETP.LT.AND P4, PT, R236, UR18, !P4 ;  /* 0x00000012ec007c0c */ /* 0x000fe2000e781270 */
[----:B------:R-:W-:Y:S01]  /*53a80*/  ULDC UR4, c[0x0][0x22c] ;  /* 0x00008b0000047ab9 */ /* 0x000fe20000000800 */
[----:B------:R-:W-:Y:S01]  /*53a90*/  ULDC UR16, c[0x0][0x228] ;  /* 0x00008a0000107ab9 */ /* 0x000fe20000000800 */
[C---:B------:R-:W-:Y:S02]  /*53aa0*/  VIADD R29, R11.reuse, UR6 ;  /* 0x000000060b1d7c36 */ /* 0x040fe40008000000 */
        /* <DEDUP_REMOVED lines=24> */
[----:B------:R-:W-:Y:S01]  /*53c30*/  ULDC UR16, c[0x0][0x228] ;  /* 0x00008a0000107ab9 */ /* 0x000fe20000000800 */
[----:B------:R-:W-:Y:S01]  /*53c40*/  ISETP.LT.AND P5, PT, R236, UR18, !P5 ;  /* 0x00000012ec007c0c */ /* 0x000fe2000efa1270 */
[C---:B--2---:R-:W-:Y:S01]  /*53c50*/  VIADD R15, R7.reuse, UR6 ;  /* 0x00000006070f7c36 */ /* 0x044fe20008000000 */
[----:B------:R-:W1:Y:S01]  /*53c60*/  LDS.128 R28, [R252] ;  /* 0x00000000fc1c7984 */ /* 0x000e620000000c00 */
[C---:B------:R-:W-:Y:S01]  /*53c70*/  IMAD.WIDE R4, R7.reuse, 0x4, R2 ;  /* 0x0000000407047825 */ /* 0x040fe200078e0202 */
[----:B------:R-:W-:Y:S01]  /*53c80*/  IADD3 R0, R244, 0x23, RZ ;  /* 0x00000023f4007810 */ /* 0x000fe20007ffe0ff */
[----:B------:R-:W-:Y:S01]  /*53c90*/  ULDC UR6, c[0x0][0x248] ;  /* 0x0000920000067ab9 */ /* 0x000fe20000000800 */
[----:B------:R-:W-:Y:S01]  /*53ca0*/  ULDC UR10, c[0x0][0x22c] ;  /* 0x00008b00000a7ab9 */ /* 0x000fe20000000800 */
[----:B------:R-:W-:Y:S01]  /*53cb0*/  IMAD.WIDE R6, R7, 0x4, R8 ;  /* 0x0000000407067825 */ /* 0x000fe200078e0208 */
[----:B------:R-:W-:Y:S01]  /*53cc0*/  @P2 STG.E desc[UR8][R4.64], R35 ;  /* 0x0000002304002986 */ /* 0x000fe2000c101908 */
[----:B------:R-:W-:Y:S01]  /*53cd0*/  ISETP.GE.AND P2, PT, R0, UR4, PT ;  /* 0x0000000400007c0c */ /* 0x000fe2000bf46270 */
[----:B------:R-:W-:Y:S01]  /*53ce0*/  ULDC UR4, c[0x0][0x248] ;  /* 0x0000920000047ab9 */ /* 0x000fe20000000800 */
        /* <DEDUP_REMOVED lines=10> */
[----:B--2---:R-:W-:Y:S01]  /*53d90*/  IADD3 R7, R15, UR4, RZ ;  /* 0x000000040f077c10 */ /* 0x004fe2000fffe0ff */
[----:B------:R2:W-:Y:S01]  /*53da0*/  @P5 STG.E desc[UR8][R12.64], R100 ;  /* 0x000000640c005986 */ /* 0x0005e2000c101908 */
[----:B------:R-:W-:Y:S01]  /*53db0*/  ISETP.LT.AND P6, PT, R237, UR16, !P4 ;  /* 0x00000010ed007c0c */ /* 0x000fe2000e7c1270 */
[----:B------:R-:W-:-:S02]  /*53dc0*/  ULDC UR4, c[0x0][0x22c] ;  /* 0x00008b0000047ab9 */ /* 0x000fc40000000800 */
[C---:B------:R-:W-:Y:S02]  /*53dd0*/  VIADD R15, R7.reuse, UR6 ;  /* 0x00000006070f7c36 */ /* 0x040fe40008000000 */
[C---:B------:R-:W-:Y:S01]  /*53de0*/  IMAD.WIDE R4, R7.reuse, 0x4, R2 ;  /* 0x0000000407047825 */ /* 0x040fe200078e0202 */
[----:B------:R-:W-:Y:S01]  /*53df0*/  ISETP.GE.AND P5, PT, R0, UR10, PT ;  /* 0x0000000a00007c0c */ /* 0x000fe2000bfa6270 */
[----:B------:R-:W-:Y:S01]  /*53e00*/  ULDC UR6, c[0x0][0x248] ;  /* 0x0000920000067ab9 */ /* 0x000fe20000000800 */
[----:B------:R-:W-:Y:S01]  /*53e10*/  ULDC UR16, c[0x0][0x228] ;  /* 0x00008a0000107ab9 */ /* 0x000fe20000000800 */
[----:B------:R-:W-:Y:S01]  /*53e20*/  IMAD.WIDE R6, R7, 0x4, R8 ;  /* 0x0000000407067825 */ /* 0x000fe200078e0208 */
[----:B------:R-:W-:Y:S01]  /*53e30*/  ISETP.LT.AND P4, PT, R236, UR18, !P4 ;  /* 0x00000012ec007c0c */ /* 0x000fe2000e781270 */
[----:B------:R-:W-:Y:S01]  /*53e40*/  @P1 STG.E desc[UR8][R4.64], R92 ;  /* 0x0000005c04001986 */ /* 0x000fe2000c101908 */
[----:B------:R-:W-:Y:S01]  /*53e50*/  IADD3 R0, R244, 0x25, RZ ;  /* 0x00000025f4007810 */ /* 0x000fe20007ffe0ff */
[----:B---3--:R-:W-:Y:S01]  /*53e60*/  IMAD.WIDE R10, R15, 0x4, R2 ;  /* 0x000000040f0a7825 */ /* 0x008fe200078e0202 */
[----:B------:R-:W-:Y:S01]  /*53e70*/  ULDC UR10, c[0x0][0x22c] ;  /* 0x00008b00000a7ab9 */ /* 0x000fe20000000800 */
[----:B------:R3:W-:Y:S01]  /*53e80*/  @P3 STG.E desc[UR8][R6.64], R120 ;  /* 0x0000007806003986 */ /* 0x0007e2000c101908 */
[----:B------:R-:W-:Y:S01]  /*53e90*/  ISETP.GE.AND P1, PT, R0, UR4, PT ;  /* 0x0000000400007c0c */ /* 0x000fe2000bf26270 */
[----:B------:R-:W-:Y:S01]  /*53ea0*/  ULDC UR4, c[0x0][0x248] ;  /* 0x0000920000047ab9 */ /* 0x000fe20000000800 */
[----:B------:R-:W-:Y:S01]  /*53eb0*/  ISETP.LT.AND P3, PT, R237, UR12, !P2 ;  /* 0x0000000ced007c0c */ /* 0x000fe2000d761270 */
[C---:B--2---:R-:W-:Y:S01]  /*53ec0*/  IMAD.WIDE R12, R15.reuse, 0x4, R8 ;  /* 0x000000040f0c7825 */ /* 0x044fe200078e0208 */
[----:B------:R-:W-:Y:S01]  /*53ed0*/  ISETP.LT.AND P2, PT, R236, UR14, !P2 ;  /* 0x0000000eec007c0c */ /* 0x000fe2000d741270 */
[----:B------:R2:W-:Y:S01]  /*53ee0*/  @P6 STG.E desc[UR8][R10.64], R53 ;  /* 0x000000350a006986 */ /* 0x0005e2000c101908 */
[----:B------:R-:W-:Y:S01]  /*53ef0*/  ULDC UR18, c[0x0][0x228] ;  /* 0x00008a0000127ab9 */ /* 0x000fe20000000800 */
[----:B------:R-:W-:Y:S01]  /*53f00*/  VIADD R0, R244, 0x26 ;  /* 0x00000026f4007836 */ /* 0x000fe20000000000 */
[----:B---3--:R-:W-:Y:S01]  /*53f10*/  IADD3 R7, R15, UR4, RZ ;  /* 0x000000040f077c10 */ /* 0x008fe2000fffe0ff */
        /* <DEDUP_REMOVED lines=14> */
[----:B--2---:R-:W-:Y:S01]  /*54000*/  IMAD.WIDE R10, R15, 0x4, R2 ;  /* 0x000000040f0a7825 */ /* 0x004fe200078e0202 */
[----:B------:R-:W-:Y:S01]  /*54010*/  ULDC UR10, c[0x0][0x22c] ;  /* 0x00008b00000a7ab9 */ /* 0x000fe20000000800 */
[----:B------:R2:W-:Y:S01]  /*54020*/  @P2 STG.E desc[UR8][R6.64], R121 ;  /* 0x0000007906002986 */ /* 0x0005e2000c101908 */
[----:B------:R-:W-:Y:S01]  /*54030*/  ISETP.GE.AND P3, PT, R0, UR4, PT ;  /* 0x0000000400007c0c */ /* 0x000fe2000bf66270 */
[----:B------:R-:W-:Y:S01]  /*54040*/  ULDC UR4, c[0x0][0x248] ;  /* 0x0000920000047ab9 */ /* 0x000fe20000000800 */
[----:B------:R-:W-:Y:S01]  /*54050*/  ISETP.LT.AND P2, PT, R237, UR12, !P1 ;  /* 0x0000000ced007c0c */ /* 0x000fe2000cf41270 */
[C---:B---3--:R-:W-:Y:S01]  /*54060*/  IMAD.WIDE R12, R15.reuse, 0x4, R8 ;  /* 0x000000040f0c7825 */ /* 0x048fe200078e0208 */
[----:B------:R-:W-:Y:S01]  /*54070*/  ISETP.LT.AND P1, PT, R236, UR14, !P1 ;  /* 0x0000000eec007c0c */ /* 0x000fe2000cf21270 */
[----:B------:R3:W-:Y:S01]  /*54080*/  @P6 STG.E desc[UR8][R10.64], R54 ;  /* 0x000000360a006986 */ /* 0x0007e2000c101908 */
[----:B------:R-:W-:Y:S01]  /*54090*/  ULDC UR18, c[0x0][0x228] ;  /* 0x00008a0000127ab9 */ /* 0x000fe20000000800 */
[----:B------:R-:W-:Y:S01]  /*540a0*/  VIADD R0, R244, 0x28 ;  /* 0x00000028f4007836 */ /* 0x000fe20000000000 */
[----:B--2---:R-:W-:Y:S01]  /*540b0*/  IADD3 R7, R15, UR4, RZ ;  /* 0x000000040f077c10 */ /* 0x004fe2000fffe0ff */
        /* <DEDUP_REMOVED lines=373> */
[----:B------:R-:W-:Y:S01]  /*55810*/  ISETP.LT.AND P4, PT, R236, UR18, !P4 ;  /* 0x00000012ec007c0c */ /* 0x000fe2000e781270 */
[----:B------:R-:W-:Y:S01]  /*55820*/  IMAD.WIDE R6, R7, 0x4, R8 ;  /* 0x0000000407067825 */ /* 0x000fe200078e0208 */
[----:B------:R-:W-:Y:S01]  /*55830*/  IADD3 R0, R244, 0x45, RZ ;  /* 0x00000045f4007810 */ /* 0x000fe20007ffe0ff */
[----:B------:R-:W-:Y:S01]  /*55840*/  @P3 STG.E desc[UR8][R4.64], R156 ;  /* 0x0000009c04003986 */ /* 0x000fe2000c101908 */
[----:B------:R-:W-:Y:S01]  /*55850*/  ULDC UR6, c[0x0][0x248] ;  /* 0x0000920000067ab9 */ /* 0x000fe20000000800 */
[----:B---3--:R-:W-:Y:S01]  /*55860*/  IMAD.WIDE R10, R15, 0x4, R2 ;  /* 0x000000040f0a7825 */ /* 0x008fe200078e0202 */
[----:B------:R-:W-:Y:S01]  /*55870*/  ISETP.GE.AND P3, PT, R0, UR4, PT ;  /* 0x0000000400007c0c */ /* 0x000fe2000bf66270 */
[----:B------:R3:W-:Y:S01]  /*55880*/  @P2 STG.E desc[UR8][R6.64], R180 ;  /* 0x000000b406002986 */ /* 0x0007e2000c101908 */
[----:B------:R-:W-:Y:S01]  /*55890*/  ISETP.LT.AND P2, PT, R237, UR12, !P1 ;  /* 0x0000000ced007c0c */ /* 0x000fe2000cf41270 */
[----:B------:R-:W-:Y:S01]  /*558a0*/  ULDC UR4, c[0x0][0x248] ;  /* 0x0000920000047ab9 */ /* 0x000fe20000000800 */
[----:B------:R-:W-:Y:S01]  /*558b0*/  ISETP.LT.AND P1, PT, R236, UR14, !P1 ;  /* 0x0000000eec007c0c */ /* 0x000fe2000cf21270 */
[----:B--2---:R-:W-:Y:S01]  /*558c0*/  IMAD.WIDE R12, R15, 0x4, R8 ;  /* 0x000000040f0c7825 */ /* 0x004fe200078e0208 */
[----:B------:R2:W-:Y:S01]  /*558d0*/  @P6 STG.E desc[UR8][R10.64], R141 ;  /* 0x0000008d0a006986 */ /* 0x0005e2000c101908 */
[----:B------:R-:W-:Y:S01]  /*558e0*/  ISETP.LT.AND P6, PT, R237, UR16, !P5 ;  /* 0x00000010ed007c0c */ /* 0x000fe2000efc1270 */
[----:B------:R-:W-:Y:S01]  /*558f0*/  ULDC UR10, c[0x0][0x22c] ;  /* 0x00008b00000a7ab9 */ /* 0x000fe20000000800 */
[----:B------:R-:W-:Y:S01]  /*55900*/  VIADD R0, R244, 0x46 ;  /* 0x00000046f4007836 */ /* 0x000fe20000000000 */
[----:B------:R-:W-:Y:S01]  /*55910*/  ULDC UR18, c[0x0][0x228] ;  /* 0x00008a0000127ab9 */ /* 0x000fe20000000800 */
[----:B------:R-:W-:Y:S01]  /*55920*/  ULDC UR12, c[0x0][0x228] ;  /* 0x00008a00000c7ab9 */ /* 0x000fe20000000800 */
[----:B---3--:R-:W-:Y:S01]  /*55930*/  IADD3 R7, R15, UR4, RZ ;  /* 0x000000040f077c10 */ /* 0x008fe2000fffe0ff */
[----:B------:R3:W-:Y:S01]  /*55940*/  @P4 STG.E desc[UR8][R12.64], R161 ;  /* 0x000000a10c004986 */ /* 0x0007e2000c101908 */
[----:B------:R-:W-:Y:S01]  /*55950*/  ISETP.GE.AND P4, PT, R0, UR10, PT ;  /* 0x0000000a00007c0c */ /* 0x000fe2000bf86270 */
[----:B------:R-:W-:Y:S01]  /*55960*/  ULDC UR4, c[0x0][0x22c] ;  /* 0x00008b0000047ab9 */ /* 0x000fe20000000800 */
[----:B------:R-:W-:Y:S01]  /*55970*/  ULDC UR14, c[0x0][0x228] ;  /* 0x00008a00000e7ab9 */ /* 0x000fe20000000800 */
[C---:B------:R-:W-:Y:S01]  /*55980*/  VIADD R15, R7.reuse, UR6 ;  /* 0x00000006070f7c36 */ /* 0x040fe20008000000 */
[----:B------:R-:W-:Y:S01]  /*55990*/  ULDC UR16, c[0x0][0x228] ;  /* 0x00008a0000107ab9 */ /* 0x000fe20000000800 */
        /* <DEDUP_REMOVED lines=8> */
[----:B--2---:R-:W-:Y:S01]  /*55a20*/  IMAD.WIDE R10, R15, 0x4, R2 ;  /* 0x000000040f0a7825 */ /* 0x004fe200078e0202 */
[----:B------:R2:W-:Y:S01]  /*55a30*/  @P1 STG.E desc[UR8][R6.64], R181 ;  /* 0x000000b506001986 */ /* 0x0005e2000c101908 */
[----:B------:R-:W-:Y:S01]  /*55a40*/  ISETP.LT.AND P1, PT, R237, UR12, !P3 ;  /* 0x0000000ced007c0c */ /* 0x000fe2000df21270 */
[----:B------:R-:W-:Y:S01]  /*55a50*/  ULDC UR4, c[0x0][0x248] ;  /* 0x0000920000047ab9 */ /* 0x000fe20000000800 */
[----:B------:R-:W-:Y:S01]  /*55a60*/  ISETP.LT.AND P3, PT, R236, UR14, !P3 ;  /* 0x0000000eec007c0c */ /* 0x000fe2000df61270 */
[----:B---3--:R-:W-:Y:S01]  /*55a70*/  IMAD.WIDE R12, R15, 0x4, R8 ;  /* 0x000000040f0c7825 */ /* 0x008fe200078e0208 */
[----:B------:R3:W-:Y:S01]  /*55a80*/  @P6 STG.E desc[UR8][R10.64], R142 ;  /* 0x0000008e0a006986 */ /* 0x0007e2000c101908 */
        /* <DEDUP_REMOVED lines=19> */
[----:B---3--:R-:W-:Y:S01]  /*55bc0*/  IMAD.WIDE R10, R15, 0x4, R2 ;  /* 0x000000040f0a7825 */ /* 0x008fe200078e0202 */
        /* <DEDUP_REMOVED lines=36> */
[----:B--2---:R-:W-:Y:S01]  /*55e10*/  IADD3 R7, R15, UR4, RZ ;  /* 0x000000040f077c10 */ /* 0x004fe2000fffe0ff */
[----:B------:R2:W-:Y:S03]  /*55e20*/  @P5 STG.E desc[UR8][R12.64], R96 ;  /* 0x000000600c005986 */ /* 0x0005e6000c101908 */
[----:B------:R-:W-:Y:S01]  /*55e30*/  ISETP.GE.AND P5, PT, R0, UR10, PT ;  /* 0x0000000a00007c0c */ /* 0x000fe2000bfa6270 */
[----:B------:R-:W-:Y:S01]  /*55e40*/  ULDC UR4, c[0x0][0x22c] ;  /* 0x00008b0000047ab9 */ /* 0x000fe20000000800 */
[----:B------:R-:W-:Y:S01]  /*55e50*/  ULDC UR14, c[0x0][0x228] ;  /* 0x00008a00000e7ab9 */ /* 0x000fe20000000800 */
[C---:B------:R-:W-:Y:S01]  /*55e60*/  VIADD R15, R7.reuse, UR6 ;  /* 0x00000006070f7c36 */ /* 0x040fe20008000000 */
[----:B------:R-:W-:Y:S01]  /*55e70*/  ULDC UR16, c[0x0][0x228] ;  /* 0x00008a0000107ab9 */ /* 0x000fe20000000800 */
[C---:B------:R-:W-:Y:S01]  /*55e80*/  IMAD.WIDE R4, R7.reuse, 0x4, R2 ;  /* 0x0000000407047825 */ /* 0x040fe200078e0202 */
[----:B------:R-:W-:Y:S01]  /*55e90*/  IADD3 R0, R244, 0x4d, RZ ;  /* 0x0000004df4007810 */ /* 0x000fe20007ffe0ff */
[----:B------:R-:W-:Y:S01]  /*55ea0*/  ULDC UR6, c[0x0][0x248] ;  /* 0x0000920000067ab9 */ /* 0x000fe20000000800 */
[----:B------:R-:W-:Y:S01]  /*55eb0*/  ISETP.LT.AND P4, PT, R236, UR18, !P4 ;  /* 0x00000012ec007c0c */ /* 0x000fe2000e781270 */
[----:B------:R-:W-:Y:S01]  /*55ec0*/  IMAD.WIDE R6, R7, 0x4, R8 ;  /* 0x0000000407067825 */ /* 0x000fe200078e0208 */
[----:B------:R-:W-:Y:S01]  /*55ed0*/  @P2 STG.E desc[UR8][R4.64], R76 ;  /* 0x0000004c04002986 */ /* 0x000fe2000c101908 */
[----:B------:R-:W-:Y:S01]  /*55ee0*/  ISETP.GE.AND P2, PT, R0, UR4, PT ;  /* 0x0000000400007c0c */ /* 0x000fe2000bf46270 */
[----:B------:R-:W-:Y:S01]  /*55ef0*/  ULDC UR4, c[0x0][0x248] ;  /* 0x0000920000047ab9 */ /* 0x000fe20000000800 */
[----:B---3--:R-:W-:Y:S01]  /*55f00*/  IMAD.WIDE R10, R15, 0x4, R2 ;  /* 0x000000040f0a7825 */ /* 0x008fe200078e0202 */
[----:B------:R3:W-:Y:S01]  /*55f10*/  @P1 STG.E desc[UR8][R6.64], R176 ;  /* 0x000000b006001986 */ /* 0x0007e2000c101908 */
[C---:B------:R-:W-:Y:S01]  /*55f20*/  ISETP.LT.AND P1, PT, R237.reuse, UR12, !P3 ;  /* 0x0000000ced007c0c */ /* 0x040fe2000df21270 */
[----:B------:R-:W-:Y:S01]  /*55f30*/  ULDC UR18, c[0x0][0x228] ;  /* 0x00008a0000127ab9 */ /* 0x000fe20000000800 */
[C---:B------:R-:W-:Y:S01]  /*55f40*/  ISETP.LT.AND P3, PT, R236.reuse, UR14, !P3 ;  /* 0x0000000eec007c0c */ /* 0x040fe2000df61270 */
[----:B------:R4:W-:Y:S01]  /*55f50*/  @P6 STG.E desc[UR8][R10.64], R137 ;  /* 0x000000890a006986 */ /* 0x0009e2000c101908 */
[----:B------:R-:W-:Y:S01]  /*55f60*/  ISETP.LT.AND P6, PT, R237, UR16, !P5 ;  /* 0x00000010ed007c0c */ /* 0x000fe2000efc1270 */
[C---:B--2---:R-:W-:Y:S01]  /*55f70*/  IMAD.WIDE R12, R15.reuse, 0x4, R8 ;  /* 0x000000040f0c7825 */ /* 0x044fe200078e0208 */
[----:B------:R-:W-:Y:S01]  /*55f80*/  ISETP.LT.AND P5, PT, R236, UR18, !P5 ;  /* 0x00000012ec007c0c */ /* 0x000fe2000efa1270 */
[----:B------:R-:W-:Y:S01]  /*55f90*/  ULDC UR10, c[0x0][0x22c] ;  /* 0x00008b00000a7ab9 */ /* 0x000fe20000000800 */
[----:B------:R-:W-:Y:S01]  /*55fa0*/  ULDC UR12, c[0x0][0x228] ;  /* 0x00008a00000c7ab9 */ /* 0x000fe20000000800 */
[----:B------:R-:W-:Y:S01]  /*55fb0*/  VIADD R0, R244, 0x4e ;  /* 0x0000004ef4007836 */ /* 0x000fe20000000000 */
[----:B---3--:R-:W-:Y:S01]  /*55fc0*/  IADD3 R7, R15, UR4, RZ ;  /* 0x000000040f077c10 */ /* 0x008fe2000fffe0ff */
[----:B------:R2:W-:Y:S01]  /*55fd0*/  @P4 STG.E desc[UR8][R12.64], R97 ;  /* 0x000000610c004986 */ /* 0x0005e2000c101908 */
[----:B------:R-:W-:Y:S01]  /*55fe0*/  ULDC UR4, c[0x0][0x22c] ;  /* 0x00008b0000047ab9 */ /* 0x000fe20000000800 */
[----:B------:R-:W-:Y:S01]  /*55ff0*/  ULDC UR14, c[0x0][0x228] ;  /* 0x00008a00000e7ab9 */ /* 0x000fe20000000800 */
[----:B------:R-:W-:Y:S01]  /*56000*/  ULDC UR16, c[0x0][0x228] ;  /* 0x00008a0000107ab9 */ /* 0x000fe20000000800 */
[C---:B------:R-:W-:Y:S01]  /*56010*/  VIADD R15, R7.reuse, UR6 ;  /* 0x00000006070f7c36 */ /* 0x040fe20008000000 */
[----:B------:R-:W-:Y:S01]  /*56020*/  ULDC UR18, c[0x0][0x228] ;  /* 0x00008a0000127ab9 */ /* 0x000fe20000000800 */
[----:B------:R-:W-:Y:S01]  /*56030*/  IMAD.WIDE R4, R7, 0x4, R2 ;  /* 0x0000000407047825 */ /* 0x000fe200078e0202 */
[----:B------:R-:W-:Y:S01]  /*56040*/  ISETP.GE.AND P4, PT, R0, UR10, PT ;  /* 0x0000000a00007c0c */ /* 0x000fe2000bf86270 */
[----:B------:R-:W-:-:S02]  /*56050*/  ULDC UR6, c[0x0][0x248] ;  /* 0x0000920000067ab9 */ /* 0x000fc40000000800 */
[----:B------:R-:W-:Y:S01]  /*56060*/  IMAD.WIDE R6, R7, 0x4, R8 ;  /* 0x0000000407067825 */ /* 0x000fe200078e0208 */
[----:B------:R-:W-:-:S03]  /*56070*/  IADD3 R0, R244, 0x4f, RZ ;  /* 0x0000004ff4007810 */ /* 0x000fc60007ffe0ff */
[C---:B----4-:R-:W-:Y:S01]  /*56080*/  IMAD.WIDE R10, R15.reuse, 0x4, R2 ;  /* 0x000000040f0a7825 */ /* 0x050fe200078e0202 */
[----:B------:R-:W-:Y:S03]  /*56090*/  @P1 STG.E desc[UR8][R4.64], R77 ;  /* 0x0000004d04001986 */ /* 0x000fe6000c101908 */
[----:B--2---:R-:W-:Y:S01]  /*560a0*/  IMAD.WIDE R12, R15, 0x4, R8 ;  /* 0x000000040f0c7825 */ /* 0x004fe200078e0208 */
[----:B------:R2:W-:Y:S01]  /*560b0*/  @P3 STG.E desc[UR8][R6.64], R177 ;  /* 0x000000b106003986 */ /* 0x0005e2000c101908 */
[----:B------:R-:W-:Y:S01]  /*560c0*/  ISETP.GE.AND P1, PT, R0, UR4, PT ;  /* 0x0000000400007c0c */ /* 0x000fe2000bf26270 */
[----:B------:R-:W-:Y:S01]  /*560d0*/  ULDC UR4, c[0x0][0x248] ;  /* 0x0000920000047ab9 */ /* 0x000fe20000000800 */
[----:B------:R-:W-:Y:S01]  /*560e0*/  ULDC UR10, c[0x0][0x22c] ;  /* 0x00008b00000a7ab9 */ /* 0x000fe20000000800 */
[----:B------:R3:W-:Y:S01]  /*560f0*/  @P6 STG.E desc[UR8][R10.64], R138 ;  /* 0x0000008a0a006986 */ /* 0x0007e2000c101908 */
[----:B------:R-:W-:Y:S01]  /*56100*/  ISETP.LT.AND P6, PT, R237, UR16, !P4 ;  /* 0x00000010ed007c0c */ /* 0x000fe2000e7c1270 */
[----:B------:R-:W-:-:S02]  /*56110*/  VIADD R0, R244, 0x50 ;  /* 0x00000050f4007836 */ /* 0x000fc40000000000 */
[----:B------:R4:W-:Y:S01]  /*56120*/  @P5 STG.E desc[UR8][R12.64], R98 ;  /* 0x000000620c005986 */ /* 0x0009e2000c101908 */
[----:B------:R-:W-:Y:S01]  /*56130*/  ISETP.LT.AND P5, PT, R237, UR12, !P2 ;  /* 0x0000000ced007c0c */ /* 0x000fe2000d7a1270 */
[----:B------:R-:W-:Y:S01]  /*56140*/  ULDC UR12, c[0x0][0x228] ;  /* 0x00008a00000c7ab9 */ /* 0x000fe20000000800 */
[C---:B------:R-:W-:Y:S01]  /*56150*/  ISETP.LT.AND P2, PT, R236.reuse, UR14, !P2 ;  /* 0x0000000eec007c0c */ /* 0x040fe2000d741270 */
[----:B------:R-:W-:Y:S01]  /*56160*/  ULDC UR14, c[0x0][0x228] ;  /* 0x00008a00000e7ab9 */ /* 0x000fe20000000800 */
[----:B--2---:R-:W-:Y:S01]  /*56170*/  IADD3 R7, R15, UR4, RZ ;  /* 0x000000040f077c10 */ /* 0x004fe2000fffe0ff */
[----:B------:R-:W-:Y:S01]  /*56180*/  ULDC UR4, c[0x0][0x22c] ;  /* 0x00008b0000047ab9 */ /* 0x000fe20000000800 */
[----:B------:R-:W-:Y:S01]  /*56190*/  ISETP.LT.AND P4, PT, R236, UR18, !P4 ;  /* 0x00000012ec007c0c */ /* 0x000fe2000e781270 */
[----:B------:R-:W-:Y:S01]  /*561a0*/  ULDC UR16, c[0x0][0x228] ;  /* 0x00008a0000107ab9 */ /* 0x000fe20000000800 */
[----:B------:R-:W-:Y:S01]  /*561b0*/  ISETP.GE.AND P3, PT, R0, UR10, PT ;  /* 0x0000000a00007c0c */ /* 0x000fe2000bf66270 */
[----:B------:R-:W-:-:S02]  /*561c0*/  VIADD R15, R7, UR6 ;  /* 0x00000006070f7c36 */ /* 0x000fc40008000000 */
[C---:B------:R-:W-:Y:S01]  /*561d0*/  IMAD.WIDE R4, R7.reuse, 0x4, R2 ;  /* 0x0000000407047825 */ /* 0x040fe200078e0202 */
[----:B------:R-:W-:Y:S01]  /*561e0*/  IADD3 R0, R244, 0x51, RZ ;  /* 0x00000051f4007810 */ /* 0x000fe20007ffe0ff */
[----:B------:R-:W-:Y:S01]  /*561f0*/  ULDC UR18, c[0x0][0x228] ;  /* 0x00008a0000127ab9 */ /* 0x000fe20000000800 */
[----:B------:R-:W-:Y:S01]  /*56200*/  ULDC UR6, c[0x0][0x248] ;  /* 0x0000920000067ab9 */ /* 0x000fe20000000800 */
[----:B------:R-:W-:Y:S01]  /*56210*/  IMAD.WIDE R6, R7, 0x4, R8 ;  /* 0x0000000407067825 */ /* 0x000fe200078e0208 */
[----:B------:R-:W-:Y:S01]  /*56220*/  @P5 STG.E desc[UR8][R4.64], R78 ;  /* 0x0000004e04005986 */ /* 0x000fe2000c101908 */
[----:B------:R-:W-:Y:S02]  /*56230*/  ULDC UR10, c[0x0][0x22c] ;  /* 0x00008b00000a7ab9 */ /* 0x000fe40000000800 */
[C---:B---3--:R-:W-:Y:S01]  /*56240*/  IMAD.WIDE R10, R15.reuse, 0x4, R2 ;  /* 0x000000040f0a7825 */ /* 0x048fe200078e0202 */
[----:B------:R2:W-:Y:S03]  /*56250*/  @P2 STG.E desc[UR8][R6.64], R178 ;  /* 0x000000b206002986 */ /* 0x0005e6000c101908 */
[----:B----4-:R-:W-:Y:S01]  /*56260*/  IMAD.WIDE R12, R15, 0x4, R8 ;  /* 0x000000040f0c7825 */ /* 0x010fe200078e0208 */
[----:B------:R-:W-:Y:S01]  /*56270*/  ISETP.GE.AND P5, PT, R0, UR4, PT ;  /* 0x0000000400007c0c */ /* 0x000fe2000bfa6270 */
[----:B------:R3:W-:Y:S01]  /*56280*/  @P6 STG.E desc[UR8][R10.64], R139 ;  /* 0x0000008b0a006986 */ /* 0x0007e2000c101908 */
[----:B------:R-:W-:-:S03]  /*56290*/  ULDC UR4, c[0x0][0x248] ;  /* 0x0000920000047ab9 */ /* 0x000fc60000000800 */
[----:B------:R4:W-:Y:S01]  /*562a0*/  @P4 STG.E desc[UR8][R12.64], R99 ;  /* 0x000000630c004986 */ /* 0x0009e2000c101908 */
[----:B------:R-:W-:Y:S01]  /*562b0*/  ISETP.LT.AND P4, PT, R237, UR12, !P1 ;  /* 0x0000000ced007c0c */ /* 0x000fe2000cf81270 */
[----:B------:R-:W-:Y:S01]  /*562c0*/  VIADD R0, R244, 0x52 ;  /* 0x00000052f4007836 */ /* 0x000fe20000000000 */
[C---:B------:R-:W-:Y:S01]  /*562d0*/  ISETP.LT.AND P1, PT, R236.reuse, UR14, !P1 ;  /* 0x0000000eec007c0c */ /* 0x040fe2000cf21270 */
[----:B------:R-:W-:Y:S01]  /*562e0*/  ULDC UR12, c[0x0][0x228] ;  /* 0x00008a00000c7ab9 */ /* 0x000fe20000000800 */
[----:B--2---:R-:W-:Y:S01]  /*562f0*/  IADD3 R7, R15, UR4, RZ ;  /* 0x000000040f077c10 */ /* 0x004fe2000fffe0ff */
[----:B------:R-:W-:Y:S01]  /*56300*/  ULDC UR4, c[0x0][0x22c] ;  /* 0x00008b0000047ab9 */ /* 0x000fe20000000800 */
[----:B------:R-:W-:Y:S01]  /*56310*/  ISETP.LT.AND P6, PT, R237, UR16, !P3 ;  /* 0x00000010ed007c0c */ /* 0x000fe2000dfc1270 */
[----:B------:R-:W-:Y:S01]  /*56320*/  ULDC UR14, c[0x0][0x228] ;  /* 0x00008a00000e7ab9 */ /* 0x000fe20000000800 */
[----:B------:R-:W-:Y:S01]  /*56330*/  ISETP.LT.AND P3, PT, R236, UR18, !P3 ;  /* 0x00000012ec007c0c */ /* 0x000fe2000df61270 */
[C---:B------:R-:W-:Y:S01]  /*56340*/  VIADD R15, R7.reuse, UR6 ;  /* 0x00000006070f7c36 */ /* 0x040fe20008000000 */
[----:B------:R-:W-:Y:S01]  /*56350*/  ISETP.GE.AND P2, PT, R0, UR10, PT ;  /* 0x0000000a00007c0c */ /* 0x000fe2000bf46270 */
[C---:B------:R-:W-:Y:S01]  /*56360*/  IMAD.WIDE R4, R7.reuse, 0x4, R2 ;  /* 0x0000000407047825 */ /* 0x040fe200078e0202 */
[----:B------:R-:W-:Y:S01]  /*56370*/  IADD3 R0, R244, 0x53, RZ ;  /* 0x00000053f4007810 */ /* 0x000fe20007ffe0ff */
[----:B------:R-:W-:Y:S01]  /*56380*/  ULDC UR16, c[0x0][0x228] ;  /* 0x00008a0000107ab9 */ /* 0x000fe20000000800 */
[----:B------:R-:W-:Y:S01]  /*56390*/  ULDC UR18, c[0x0][0x228] ;  /* 0x00008a0000127ab9 */ /* 0x000fe20000000800 */
[----:B------:R-:W-:Y:S01]  /*563a0*/  IMAD.WIDE R6, R7, 0x4, R8 ;  /* 0x0000000407067825 */ /* 0x000fe200078e0208 */
[----:B------:R-:W-:Y:S01]  /*563b0*/  @P4 STG.E desc[UR8][R4.64], R79 ;  /* 0x0000004f04004986 */ /* 0x000fe2000c101908 */
[----:B------:R-:W-:-:S02]  /*563c0*/  ULDC UR6, c[0x0][0x248] ;  /* 0x0000920000067ab9 */ /* 0x000fc40000000800 */
[C---:B---3--:R-:W-:Y:S01]  /*563d0*/  IMAD.WIDE R10, R15.reuse, 0x4, R2 ;  /* 0x000000040f0a7825 */ /* 0x048fe200078e0202 */
[----:B------:R2:W-:Y:S03]  /*563e0*/  @P1 STG.E desc[UR8][R6.64], R179 ;  /* 0x000000b306001986 */ /* 0x0005e6000c101908 */
[----:B----4-:R-:W-:Y:S01]  /*563f0*/  IMAD.WIDE R12, R15, 0x4, R8 ;  /* 0x000000040f0c7825 */ /* 0x010fe200078e0208 */
[----:B------:R-:W-:Y:S01]  /*56400*/  ISETP.GE.AND P4, PT, R0, UR4, PT ;  /* 0x0000000400007c0c */ /* 0x000fe2000bf86270 */
[----:B------:R3:W-:Y:S01]  /*56410*/  @P6 STG.E desc[UR8][R10.64], R172 ;  /* 0x000000ac0a006986 */ /* 0x0007e2000c101908 */
[----:B------:R-:W-:Y:S01]  /*56420*/  ULDC UR4, c[0x0][0x248] ;  /* 0x0000920000047ab9 */ /* 0x000fe20000000800 */
[----:B------:R-:W-:Y:S02]  /*56430*/  ULDC UR10, c[0x0][0x22c] ;  /* 0x00008b00000a7ab9 */ /* 0x000fe40000000800 */
        /* <DEDUP_REMOVED lines=18> */
[----:B------:R-:W-:Y:S01]  /*56560*/  ULDC UR18, c[0x0][0x228] ;  /* 0x00008a0000127ab9 */ /* 0x000fe20000000800 */
[----:B------:R-:W-:Y:S01]  /*56570*/  ULDC UR10, c[0x0][0x22c] ;  /* 0x00008b00000a7ab9 */ /* 0x000fe20000000800 */
[C---:B---3--:R-:W-:Y:S01]  /*56580*/  IMAD.WIDE R10, R15.reuse, 0x4, R2 ;  /* 0x000000040f0a7825 */ /* 0x048fe200078e0202 */
[----:B------:R2:W-:Y:S03]  /*56590*/  @P5 STG.E desc[UR8][R6.64], R200 ;  /* 0x000000c806005986 */ /* 0x0005e6000c101908 */
[----:B----4-:R-:W-:Y:S01]  /*565a0*/  IMAD.WIDE R12, R15, 0x4, R8 ;  /* 0x000000040f0c7825 */ /* 0x010fe200078e0208 */
[----:B------:R3:W-:Y:S01]  /*565b0*/  @P6 STG.E desc[UR8][R10.64], R173 ;  /* 0x000000ad0a006986 */ /* 0x0007e2000c101908 */
[----:B------:R-:W-:Y:S01]  /*565c0*/  ISETP.GE.AND P3, PT, R0, UR4, PT ;  /* 0x0000000400007c0c */ /* 0x000fe2000bf66270 */
[----:B------:R-:W-:-:S02]  /*565d0*/  ULDC UR4, c[0x0][0x248] ;  /* 0x0000920000047ab9 */ /* 0x000fc40000000800 */
        /* <DEDUP_REMOVED lines=25> */
[C---:B----4-:R-:W-:Y:S01]  /*56770*/  IMAD.WIDE R12, R15.reuse, 0x4, R8 ;  /* 0x000000040f0c7825 */ /* 0x050fe200078e0208 */
[----:B------:R3:W-:Y:S01]  /*56780*/  @P5 STG.E desc[UR8][R10.64], R174 ;  /* 0x000000ae0a005986 */ /* 0x0007e2000c101908 */
[----:B------:R-:W-:Y:S01]  /*56790*/  ULDC UR10, c[0x0][0x22c] ;  /* 0x00008b00000a7ab9 */ /* 0x000fe20000000800 */
[----:B------:R-:W-:Y:S01]  /*567a0*/  ULDC UR12, c[0x0][0x228] ;  /* 0x00008a00000c7ab9 */ /* 0x000fe20000000800 */
[----:B------:R-:W-:Y:S01]  /*567b0*/  VIADD R0, R244, 0x58 ;  /* 0x00000058f4007836 */ /* 0x000fe20000000000 */
[----:B--2---:R-:W-:Y:S01]  /*567c0*/  IADD3 R7, R15, UR4, RZ ;  /* 0x000000040f077c10 */ /* 0x004fe2000fffe0ff */
        /* <DEDUP_REMOVED lines=20> */
[C---:B--2---:R-:W-:Y:S01]  /*56910*/  IMAD.WIDE R12, R15.reuse, 0x4, R8 ;  /* 0x000000040f0c7825 */ /* 0x044fe200078e0208 */
[----:B------:R2:W-:Y:S01]  /*56920*/  @P5 STG.E desc[UR8][R10.64], R175 ;  /* 0x000000af0a005986 */ /* 0x0005e2000c101908 */
[----:B------:R-:W-:Y:S01]  /*56930*/  ULDC UR10, c[0x0][0x22c] ;  /* 0x00008b00000a7ab9 */ /* 0x000fe20000000800 */
[----:B------:R-:W-:Y:S01]  /*56940*/  ULDC UR12, c[0x0][0x228] ;  /* 0x00008a00000c7ab9 */ /* 0x000fe20000000800 */
[----:B------:R-:W-:Y:S01]  /*56950*/  VIADD R0, R244, 0x5a ;  /* 0x0000005af4007836 */ /* 0x000fe20000000000 */
[----:B---3--:R-:W-:Y:S01]  /*56960*/  IADD3 R7, R15, UR4, RZ ;  /* 0x000000040f077c10 */ /* 0x008fe2000fffe0ff */
        /* <DEDUP_REMOVED lines=20> */
[C---:B---3--:R-:W-:Y:S01]  /*56ab0*/  IMAD.WIDE R12, R15.reuse, 0x4, R8 ;  /* 0x000000040f0c7825 */ /* 0x048fe200078e0208 */
        /* <DEDUP_REMOVED lines=131> */
[----:B------:R-:W-:-:S02]  /*572f0*/  ULDC UR10, c[0x0][0x22c] ;  /* 0x00008b00000a7ab9 */ /* 0x000fc40000000800 */
[----:B------:R-:W-:Y:S01]  /*57300*/  VIADD R0, R244, 0x66 ;  /* 0x00000066f4007836 */ /* 0x000fe20000000000 */
[----:B------:R-:W-:Y:S01]  /*57310*/  ULDC UR12, c[0x0][0x228] ;  /* 0x00008a00000c7ab9 */ /* 0x000fe20000000800 */
        /* <DEDUP_REMOVED lines=99> */
[----:B--2---:R-:W-:Y:S01]  /*57950*/  IMAD.WIDE R12, R15, 0x4, R8 ;  /* 0x000000040f0c7825 */ /* 0x004fe200078e0208 */
[----:B------:R-:W-:Y:S01]  /*57960*/  ISETP.LT.AND P4, PT, R236, UR14, !P4 ;  /* 0x0000000eec007c0c */ /* 0x000fe2000e781270 */
[----:B------:R2:W-:Y:S01]  /*57970*/  @P5 STG.E desc[UR8][R10.64], R189 ;  /* 0x000000bd0a005986 */ /* 0x0005e2000c101908 */
[----:B------:R-:W-:Y:S01]  /*57980*/  ISETP.LT.AND P5, PT, R237, UR16, !P1 ;  /* 0x00000010ed007c0c */ /* 0x000fe2000cfa1270 */
[----:B------:R-:W-:Y:S01]  /*57990*/  VIADD R0, R244, 0x6e ;  /* 0x0000006ef4007836 */ /* 0x000fe20000000000 */
[----:B------:R-:W-:Y:S01]  /*579a0*/  ULDC UR12, c[0x0][0x228] ;  /* 0x00008a00000c7ab9 */ /* 0x000fe20000000800 */
[----:B---3--:R-:W-:Y:S01]  /*579b0*/  IADD3 R7, R15, UR4, RZ ;  /* 0x000000040f077c10 */ /* 0x008fe2000fffe0ff */
[----:B------:R3:W-:Y:S01]  /*579c0*/  @P6 STG.E desc[UR8][R12.64], R21 ;  /* 0x000000150c006986 */ /* 0x0007e2000c101908 */
[----:B------:R-:W-:Y:S01]  /*579d0*/  ISETP.LT.AND P6, PT, R236, UR18, !P1 ;  /* 0x00000012ec007c0c */ /* 0x000fe2000cfc1270 */
[----:B------:R-:W-:Y:S01]  /*579e0*/  ULDC UR4, c[0x0][0x22c] ;  /* 0x00008b0000047ab9 */ /* 0x000fe20000000800 */
[----:B------:R-:W-:Y:S01]  /*579f0*/  ISETP.GE.AND P1, PT, R0, UR10, PT ;  /* 0x0000000a00007c0c */ /* 0x000fe2000bf26270 */
[C---:B------:R-:W-:Y:S01]  /*57a00*/  VIADD R15, R7.reuse, UR6 ;  /* 0x00000006070f7c36 */ /* 0x040fe20008000000 */
[----:B------:R-:W-:Y:S01]  /*57a10*/  ULDC UR14, c[0x0][0x228] ;  /* 0x00008a00000e7ab9 */ /* 0x000fe20000000800 */
        /* <DEDUP_REMOVED lines=8> */
[----:B--2---:R-:W-:Y:S01]  /*57aa0*/  IMAD.WIDE R10, R15, 0x4, R2 ;  /* 0x000000040f0a7825 */ /* 0x004fe200078e0202 */
[----:B------:R2:W-:Y:S01]  /*57ab0*/  @P4 STG.E desc[UR8][R6.64], R217 ;  /* 0x000000d906004986 */ /* 0x0005e2000c101908 */
[----:B------:R-:W-:Y:S01]  /*57ac0*/  ISETP.LT.AND P4, PT, R237, UR12, !P3 ;  /* 0x0000000ced007c0c */ /* 0x000fe2000df81270 */
[----:B------:R-:W-:Y:S01]  /*57ad0*/  ULDC UR18, c[0x0][0x228] ;  /* 0x00008a0000127ab9 */ /* 0x000fe20000000800 */
[----:B------:R-:W-:Y:S01]  /*57ae0*/  ISETP.LT.AND P3, PT, R236, UR14, !P3 ;  /* 0x0000000eec007c0c */ /* 0x000fe2000df61270 */
[----:B------:R4:W-:Y:S01]  /*57af0*/  @P5 STG.E desc[UR8][R10.64], R190 ;  /* 0x000000be0a005986 */ /* 0x0009e2000c101908 */
[----:B---3--:R-:W-:Y:S01]  /*57b00*/  IMAD.WIDE R12, R15, 0x4, R8 ;  /* 0x000000040f0c7825 */ /* 0x008fe200078e0208 */
[----:B------:R-:W-:Y:S01]  /*57b10*/  ISETP.LT.AND P5, PT, R237, UR16, !P1 ;  /* 0x00000010ed007c0c */ /* 0x000fe2000cfa1270 */
[----:B------:R-:W-:Y:S01]  /*57b20*/  ULDC UR10, c[0x0][0x22c] ;  /* 0x00008b00000a7ab9 */ /* 0x000fe20000000800 */
        /* <DEDUP_REMOVED lines=15> */
[----:B------:R-:W-:Y:S01]  /*57c20*/  @P4 STG.E desc[UR8][R4.64], R86 ;  /* 0x0000005604004986 */ /* 0x000fe2000c101908 */
[----:B------:R-:W-:Y:S01]  /*57c30*/  ULDC UR10, c[0x0][0x228] ;  /* 0x00008a00000a7ab9 */ /* 0x000fe20000000800 */
[----:B------:R-:W-:Y:S01]  /*57c40*/  ISETP.GE.AND P4, PT, R0, UR4, PT ;  /* 0x0000000400007c0c */ /* 0x000fe2000bf86270 */
[----:B--2---:R-:W-:Y:S01]  /*57c50*/  IMAD.WIDE R12, R15, 0x4, R8 ;  /* 0x000000040f0c7825 */ /* 0x004fe200078e0208 */
[----:B------:R2:W-:Y:S01]  /*57c60*/  @P3 STG.E desc[UR8][R6.64], R218 ;  /* 0x000000da06003986 */ /* 0x0005e2000c101908 */
[----:B------:R-:W-:Y:S01]  /*57c70*/  ULDC UR4, c[0x0][0x248] ;  /* 0x0000920000047ab9 */ /* 0x000fe20000000800 */
[----:B------:R-:W-:Y:S01]  /*57c80*/  ISETP.LT.AND P3, PT, R236, UR10, !P2 ;  /* 0x0000000aec007c0c */ /* 0x000fe2000d761270 */
[----:B------:R-:W-:Y:S01]  /*57c90*/  VIADD R0, R244, 0x72 ;  /* 0x00000072f4007836 */ /* 0x000fe20000000000 */
[----:B------:R-:W-:Y:S01]  /*57ca0*/  @P5 STG.E desc[UR8][R10.64], R191 ;  /* 0x000000bf0a005986 */ /* 0x000fe2000c101908 */
[C---:B------:R-:W-:Y:S01]  /*57cb0*/  ISETP.LT.AND P5, PT, R237.reuse, UR6, !P2 ;  /* 0x00000006ed007c0c */ /* 0x040fe2000d7a1270 */
[----:B------:R-:W-:Y:S01]  /*57cc0*/  ULDC UR6, c[0x0][0x22c] ;  /* 0x00008b0000067ab9 */ /* 0x000fe20000000800 */
[----:B------:R-:W-:Y:S01]  /*57cd0*/  ULDC UR10, c[0x0][0x228] ;  /* 0x00008a00000a7ab9 */ /* 0x000fe20000000800 */
[----:B------:R3:W-:Y:S01]  /*57ce0*/  @P6 STG.E desc[UR8][R12.64], R23 ;  /* 0x000000170c006986 */ /* 0x0007e2000c101908 */
[----:B------:R-:W-:Y:S01]  /*57cf0*/  ISETP.LT.AND P6, PT, R237, UR12, !P1 ;  /* 0x0000000ced007c0c */ /* 0x000fe2000cfc1270 */
[----:B------:R-:W-:Y:S01]  /*57d00*/  ULDC UR12, c[0x0][0x228] ;  /* 0x00008a00000c7ab9 */ /* 0x000fe20000000800 */
[----:B--2---:R-:W-:Y:S01]  /*57d10*/  IADD3 R7, R15, UR4, RZ ;  /* 0x000000040f077c10 */ /* 0x004fe2000fffe0ff */
[----:B------:R-:W-:Y:S01]  /*57d20*/  ULDC UR4, c[0x0][0x248] ;  /* 0x0000920000047ab9 */ /* 0x000fe20000000800 */
[----:B------:R-:W-:Y:S01]  /*57d30*/  ISETP.GE.AND P2, PT, R0, UR6, PT ;  /* 0x0000000600007c0c */ /* 0x000fe2000bf46270 */
[----:B------:R-:W-:Y:S01]  /*57d40*/  ULDC UR6, c[0x0][0x228] ;  /* 0x00008a0000067ab9 */ /* 0x000fe20000000800 */
[----:B------:R-:W2:Y:S01]  /*57d50*/  LDS.128 R20, [R252+0x400] ;  /* 0x00040000fc147984 */ /* 0x000ea20000000c00 */
[----:B------:R-:W-:Y:S01]  /*57d60*/  IMAD.WIDE R4, R7, 0x4, R2 ;  /* 0x0000000407047825 */ /* 0x000fe200078e0202 */
[----:B------:R-:W-:-:S03]  /*57d70*/  IADD3 R0, R244, 0x73, RZ ;  /* 0x00000073f4007810 */ /* 0x000fc60007ffe0ff */
[C---:B---3--:R-:W-:Y:S01]  /*57d80*/  VIADD R13, R7.reuse, UR4 ;  /* 0x00000004070d7c36 */ /* 0x048fe20008000000 */
[----:B------:R-:W-:Y:S01]  /*57d90*/  ULDC UR4, c[0x0][0x22c] ;  /* 0x00008b0000047ab9 */ /* 0x000fe20000000800 */
[----:B------:R-:W-:Y:S01]  /*57da0*/  IMAD.WIDE R6, R7, 0x4, R8 ;  /* 0x0000000407067825 */ /* 0x000fe200078e0208 */
[----:B------:R3:W-:Y:S01]  /*57db0*/  @P5 STG.E desc[UR8][R4.64], R87 ;  /* 0x0000005704005986 */ /* 0x0007e2000c101908 */
[----:B------:R-:W-:Y:S01]  /*57dc0*/  ISETP.LT.AND P1, PT, R236, UR6, !P1 ;  /* 0x00000006ec007c0c */ /* 0x000fe2000cf21270 */
[----:B------:R-:W-:Y:S01]  /*57dd0*/  ULDC UR6, c[0x0][0x22c] ;  /* 0x00008b0000067ab9 */ /* 0x000fe20000000800 */
[----:B------:R-:W-:Y:S01]  /*57de0*/  IMAD.WIDE R10, R13, 0x4, R2 ;  /* 0x000000040d0a7825 */ /* 0x000fe200078e0202 */
[----:B------:R4:W-:Y:S01]  /*57df0*/  @P3 STG.E desc[UR8][R6.64], R219 ;  /* 0x000000db06003986 */ /* 0x0009e2000c101908 */
[----:B------:R-:W-:Y:S01]  /*57e00*/  ISETP.GE.AND P5, PT, R0, UR4, PT ;  /* 0x0000000400007c0c */ /* 0x000fe2000bfa6270 */
[----:B------:R-:W-:Y:S01]  /*57e10*/  ULDC UR4, c[0x0][0x248] ;  /* 0x0000920000047ab9 */ /* 0x000fe20000000800 */
[----:B------:R-:W-:Y:S01]  /*57e20*/  ISETP.LT.AND P3, PT, R237, UR10, !P4 ;  /* 0x0000000aed007c0c */ /* 0x000fe2000e761270 */
[----:B------:R-:W-:Y:S01]  /*57e30*/  VIADD R15, R13, UR4 ;  /* 0x000000040d0f7c36 */ /* 0x000fe20008000000 */
[----:B------:R-:W-:Y:S01]  /*57e40*/  ISETP.LT.AND P4, PT, R236, UR12, !P4 ;  /* 0x0000000cec007c0c */ /* 0x000fe2000e781270 */
[----:B------:R1:W-:Y:S01]  /*57e50*/  @P6 STG.E desc[UR8][R10.64], R212 ;  /* 0x000000d40a006986 */ /* 0x0003e2000c101908 */
[----:B------:R-:W-:Y:S01]  /*57e60*/  ISETP.LT.AND P6, PT, R237, UR14, !P2 ;  /* 0x0000000eed007c0c */ /* 0x000fe2000d7c1270 */
[----:B------:R-:W-:Y:S01]  /*57e70*/  ULDC UR4, c[0x0][0x248] ;  /* 0x0000920000047ab9 */ /* 0x000fe20000000800 */
[----:B---3--:R-:W-:Y:S01]  /*57e80*/  IMAD.WIDE R4, R13, 0x4, R8 ;  /* 0x000000040d047825 */ /* 0x008fe200078e0208 */
[C---:B------:R-:W-:Y:S01]  /*57e90*/  IADD3 R17, R15.reuse, UR4, RZ ;  /* 0x000000040f117c10 */ /* 0x040fe2000fffe0ff */
[----:B------:R-:W-:Y:S01]  /*57ea0*/  ULDC UR10, c[0x0][0x228] ;  /* 0x00008a00000a7ab9 */ /* 0x000fe20000000800 */
[----:B------:R-:W-:Y:S01]  /*57eb0*/  ULDC UR12, c[0x0][0x228] ;  /* 0x00008a00000c7ab9 */ /* 0x000fe20000000800 */
[----:B----4-:R-:W-:Y:S01]  /*57ec0*/  IMAD.WIDE R6, R15, 0x4, R2 ;  /* 0x000000040f067825 */ /* 0x010fe200078e0202 */
[----:B------:R3:W-:Y:S01]  /*57ed0*/  @P1 STG.E desc[UR8][R4.64], R24 ;  /* 0x0000001804001986 */ /* 0x0007e2000c101908 */
[----:B------:R-:W-:-:S02]  /*57ee0*/  ULDC UR14, c[0x0][0x228] ;  /* 0x00008a00000e7ab9 */ /* 0x000fc40000000800 */
[----:B------:R-:W-:Y:S02]  /*57ef0*/  VIADD R0, R244, 0x74 ;  /* 0x00000074f4007836 */ /* 0x000fe40000000000 */
[----:B-1----:R-:W-:Y:S01]  /*57f00*/  IMAD.WIDE R10, R15, 0x4, R8 ;  /* 0x000000040f0a7825 */ /* 0x002fe200078e0208 */
[----:B------:R-:W-:Y:S01]  /*57f10*/  @P3 STG.E desc[UR8][R6.64], R116 ;  /* 0x0000007406003986 */ /* 0x000fe2000c101908 */
[----:B------:R-:W-:Y:S01]  /*57f20*/  ISETP.LT.AND P2, PT, R236, UR10, !P2 ;  /* 0x0000000aec007c0c */ /* 0x000fe2000d741270 */
[----:B------:R-:W-:Y:S01]  /*57f30*/  ULDC UR4, c[0x0][0x248] ;  /* 0x0000920000047ab9 */ /* 0x000fe20000000800 */
[----:B------:R-:W-:Y:S01]  /*57f40*/  IMAD.WIDE R12, R17, 0x4, R2 ;  /* 0x00000004110c7825 */ /* 0x000fe200078e0202 */
[----:B------:R1:W-:Y:S01]  /*57f50*/  @P4 STG.E desc[UR8][R10.64], R28 ;  /* 0x0000001c0a004986 */ /* 0x0003e2000c101908 */
[----:B------:R-:W-:Y:S01]  /*57f60*/  ISETP.GE.AND P1, PT, R0, UR6, PT ;  /* 0x0000000600007c0c */ /* 0x000fe2000bf26270 */
[----:B------:R-:W-:Y:S01]  /*57f70*/  ULDC UR6, c[0x0][0x22c] ;  /* 0x00008b0000067ab9 */ /* 0x000fe20000000800 */
[----:B------:R-:W-:Y:S01]  /*57f80*/  ISETP.LT.AND P4, PT, R237, UR12, !P5 ;  /* 0x0000000ced007c0c */ /* 0x000fe2000ef81270 */
[----:B------:R4:W-:Y:S01]  /*57f90*/  @P6 STG.E desc[UR8][R12.64], R213 ;  /* 0x000000d50c006986 */ /* 0x0009e2000c101908 */
[----:B------:R-:W-:Y:S01]  /*57fa0*/  ISETP.LT.AND P5, PT, R236, UR14, !P5 ;  /* 0x0000000eec007c0c */ /* 0x000fe2000efa1270 */
[----:B---3--:R-:W-:Y:S01]  /*57fb0*/  IMAD.WIDE R4, R17, 0x4, R8 ;  /* 0x0000000411047825 */ /* 0x008fe200078e0208 */
[----:B------:R-:W-:Y:S01]  /*57fc0*/  IADD3 R0, R244, 0x75, RZ ;  /* 0x00000075f4007810 */ /* 0x000fe20007ffe0ff */
[----:B------:R-:W-:Y:S01]  /*57fd0*/  ULDC UR10, c[0x0][0x228] ;  /* 0x00008a00000a7ab9 */ /* 0x000fe20000000800 */
[----:B------:R-:W-:Y:S01]  /*57fe0*/  ISETP.LT.AND P6, PT, R237, UR16, !P1 ;  /* 0x00000010ed007c0c */ /* 0x000fe2000cfc1270 */
[----:B------:R-:W-:Y:S01]  /*57ff0*/  ULDC UR12, c[0x0][0x228] ;  /* 0x00008a00000c7ab9 */ /* 0x000fe20000000800 */
[----:B-1----:R-:W-:Y:S01]  /*58000*/  VIADD R11, R17, UR4 ;  /* 0x00000004110b7c36 */ /* 0x002fe20008000000 */
[----:B------:R-:W-:Y:S01]  /*58010*/  ULDC UR4, c[0x0][0x248] ;  /* 0x0000920000047ab9 */ /* 0x000fe20000000800 */
[----:B------:R-:W-:Y:S01]  /*58020*/  ISETP.GE.AND P3, PT, R0, UR6, PT ;  /* 0x0000000600007c0c */ /* 0x000fe2000bf66270 */
[----:B------:R-:W-:Y:S01]  /*58030*/  VIADD R0, R244, 0x76 ;  /* 0x00000076f4007836 */ /* 0x000fe20000000000 */
[----:B------:R1:W-:Y:S01]  /*58040*/  @P2 STG.E desc[UR8][R4.64], R25 ;  /* 0x0000001904002986 */ /* 0x0003e2000c101908 */
[C---:B------:R-:W-:Y:S01]  /*58050*/  IADD3 R15, R11.reuse, UR4, RZ ;  /* 0x000000040b0f7c10 */ /* 0x040fe2000fffe0ff */
[C---:B------:R-:W-:Y:S01]  /*58060*/  IMAD.WIDE R6, R11.reuse, 0x4, R2 ;  /* 0x000000040b067825 */ /* 0x040fe200078e0202 */
[----:B------:R-:W-:Y:S01]  /*58070*/  ULDC UR6, c[0x0][0x228] ;  /* 0x00008a0000067ab9 */ /* 0x000fe20000000800 */
[----:B------:R-:W-:Y:S01]  /*58080*/  ISETP.GE.AND P2, PT, R0, UR23, PT ;  /* 0x0000001700007c0c */ /* 0x000fe2000bf46270 */
[----:B------:R-:W-:Y:S01]  /*58090*/  ULDC UR4, c[0x0][0x248] ;  /* 0x0000920000047ab9 */ /* 0x000fe20000000800 */
[----:B------:R-:W-:Y:S01]  /*580a0*/  IMAD.WIDE R10, R11, 0x4, R8 ;  /* 0x000000040b0a7825 */ /* 0x000fe200078e0208 */
[----:B------:R-:W-:Y:S01]  /*580b0*/  @P4 STG.E desc[UR8][R6.64], R117 ;  /* 0x0000007506004986 */ /* 0x000fe2000c101908 */
[C---:B------:R-:W-:Y:S01]  /*580c0*/  ISETP.LT.AND P1, PT, R236.reuse, UR6, !P1 ;  /* 0x00000006ec007c0c */ /* 0x040fe2000cf21270 */
[----:B------:R-:W-:Y:S01]  /*580d0*/  ULDC UR14, c[0x0][0x228] ;  /* 0x00008a00000e7ab9 */ /* 0x000fe20000000800 */
[----:B----4-:R-:W-:Y:S01]  /*580e0*/  IMAD.WIDE R12, R15, 0x4, R2 ;  /* 0x000000040f0c7825 */ /* 0x010fe200078e0202 */
[----:B------:R3:W-:Y:S01]  /*580f0*/  @P5 STG.E desc[UR8][R10.64], R29 ;  /* 0x0000001d0a005986 */ /* 0x0007e2000c101908 */
[----:B------:R-:W-:Y:S01]  /*58100*/  ISETP.LT.AND P5, PT, R237, UR10, !P3 ;  /* 0x0000000aed007c0c */ /* 0x000fe2000dfa1270 */
[----:B------:R-:W-:Y:S01]  /*58110*/  ULDC UR6, c[0x0][0x228] ;  /* 0x00008a0000067ab9 */ /* 0x000fe20000000800 */
[----:B------:R-:W-:Y:S01]  /*58120*/  ISETP.LT.AND P4, PT, R236, UR12, !P3 ;  /* 0x0000000cec007c0c */ /* 0x000fe2000df81270 */
[----:B------:R4:W-:Y:S01]  /*58130*/  @P6 STG.E desc[UR8][R12.64], R214 ;  /* 0x000000d60c006986 */ /* 0x0009e2000c101908 */
[----:B------:R-:W-:Y:S01]  /*58140*/  IADD3 R0, R244, 0x77, RZ ;  /* 0x00000077f4007810 */ /* 0x000fe20007ffe0ff */
[----:B-1----:R-:W-:Y:S01]  /*58150*/  IMAD.WIDE R4, R15, 0x4, R8 ;  /* 0x000000040f047825 */ /* 0x002fe200078e0208 */
[----:B------:R-:W-:Y:S01]  /*58160*/  ISETP.LT.AND P6, PT, R237, UR14, !P2 ;  /* 0x0000000eed007c0c */ /* 0x000fe2000d7c1270 */
[----:B------:R-:W-:-:S02]  /*58170*/  ULDC UR10, c[0x0][0x228] ;  /* 0x00008a00000a7ab9 */ /* 0x000fc40000000800 */
[----:B---3--:R-:W-:Y:S01]  /*58180*/  VIADD R11, R15, UR4 ;  /* 0x000000040f0b7c36 */ /* 0x008fe20008000000 */
[----:B------:R-:W-:Y:S01]  /*58190*/  ULDC UR4, c[0x0][0x248] ;  /* 0x0000920000047ab9 */ /* 0x000fe20000000800 */
[----:B------:R-:W-:Y:S01]  /*581a0*/  ISETP.GE.AND P3, PT, R0, UR21, PT ;  /* 0x0000001500007c0c */ /* 0x000fe2000bf66270 */
[----:B------:R-:W-:Y:S01]  /*581b0*/  VIADD R0, R244, 0x78 ;  /* 0x00000078f4007836 */ /* 0x000fe20000000000 */
[----:B------:R1:W-:Y:S01]  /*581c0*/  @P1 STG.E desc[UR8][R4.64], R26 ;  /* 0x0000001a04001986 */ /* 0x0003e2000c101908 */
[C---:B------:R-:W-:Y:S01]  /*581d0*/  IADD3 R17, R11.reuse, UR4, RZ ;  /* 0x000000040b117c10 */ /* 0x040fe2000fffe0ff */
[C---:B------:R-:W-:Y:S01]  /*581e0*/  IMAD.WIDE R6, R11.reuse, 0x4, R2 ;  /* 0x000000040b067825 */ /* 0x040fe200078e0202 */
[----:B------:R-:W-:Y:S01]  /*581f0*/  ULDC UR4, c[0x0][0x248] ;  /* 0x0000920000047ab9 */ /* 0x000fe20000000800 */
[----:B------:R-:W-:Y:S01]  /*58200*/  ULDC UR12, c[0x0][0x228] ;  /* 0x00008a00000c7ab9 */ /* 0x000fe20000000800 */
[----:B------:R-:W-:Y:S01]  /*58210*/  ULDC UR14, c[0x0][0x228] ;  /* 0x00008a00000e7ab9 */ /* 0x000fe20000000800 */
[----:B------:R-:W-:Y:S01]  /*58220*/  IMAD.WIDE R10, R11, 0x4, R8 ;  /* 0x000000040b0a7825 */ /* 0x000fe200078e0208 */
[----:B------:R-:W-:Y:S01]  /*58230*/  ISETP.GE.AND P1, PT, R0, UR19, PT ;  /* 0x0000001300007c0c */ /* 0x000fe2000bf26270 */
[----:B------:R-:W-:Y:S02]  /*58240*/  @P5 STG.E desc[UR8][R6.64], R118 ;  /* 0x0000007606005986 */ /* 0x000fe4000c101908 */
[----:B----4-:R-:W-:Y:S01]  /*58250*/  IMAD.WIDE R12, R17, 0x4, R2 ;  /* 0x00000004110c7825 */ /* 0x010fe200078e0202 */
[C---:B------:R-:W-:Y:S01]  /*58260*/  ISETP.LT.AND P2, PT, R236.reuse, UR6, !P2 ;  /* 0x00000006ec007c0c */ /* 0x040fe2000d741270 */
[----:B------:R3:W-:Y:S01]  /*58270*/  @P4 STG.E desc[UR8][R10.64], R30 ;  /* 0x0000001e0a004986 */ /* 0x0007e2000c101908 */
[----:B------:R-:W-:Y:S01]  /*58280*/  ISETP.LT.AND P5, PT, R237, UR10, !P3 ;  /* 0x0000000aed007c0c */ /* 0x000fe2000dfa1270 */
[----:B-1----:R-:W-:Y:S01]  /*58290*/  IMAD.WIDE R4, R17, 0x4, R8 ;  /* 0x0000000411047825 */ /* 0x002fe200078e0208 */
[----:B------:R-:W-:Y:S01]  /*582a0*/  ISETP.LT.AND P4, PT, R236, UR12, !P3 ;  /* 0x0000000cec007c0c */ /* 0x000fe2000df81270 */
[----:B------:R1:W-:Y:S01]  /*582b0*/  @P6 STG.E desc[UR8][R12.64], R215 ;  /* 0x000000d70c006986 */ /* 0x0003e2000c101908 */
[----:B------:R-:W-:Y:S01]  /*582c0*/  IADD3 R0, R244, 0x79, RZ ;  /* 0x00000079f4007810 */ /* 0x000fe20007ffe0ff */
[----:B------:R-:W-:Y:S01]  /*582d0*/  ULDC UR6, c[0x0][0x228] ;  /* 0x00008a0000067ab9 */ /* 0x000fe20000000800 */
[----:B------:R-:W-:Y:S01]  /*582e0*/  ISETP.LT.AND P6, PT, R237, UR14, !P1 ;  /* 0x0000000eed007c0c */ /* 0x000fe2000cfc1270 */
[----:B------:R-:W-:Y:S01]  /*582f0*/  ULDC UR10, c[0x0][0x228] ;  /* 0x00008a00000a7ab9 */ /* 0x000fe20000000800 */
        /* <DEDUP_REMOVED lines=13> */
[----:B-1----:R-:W-:Y:S01]  /*583d0*/  IMAD.WIDE R12, R15, 0x4, R2 ;  /* 0x000000040f0c7825 */ /* 0x002fe200078e0202 */
[C---:B------:R-:W-:Y:S01]  /*583e0*/  ISETP.LT.AND P1, PT, R236.reuse, UR6, !P1 ;  /* 0x00000006ec007c0c */ /* 0x040fe2000cf21270 */
[----:B------:R1:W-:Y:S01]  /*583f0*/  @P4 STG.E desc[UR8][R10.64], R31 ;  /* 0x0000001f0a004986 */ /* 0x0003e2000c101908 */
[----:B------:R-:W-:Y:S01]  /*58400*/  ISETP.LT.AND P5, PT, R237, UR10, !P3 ;  /* 0x0000000aed007c0c */ /* 0x000fe2000dfa1270 */
[----:B---3--:R-:W-:Y:S01]  /*58410*/  IMAD.WIDE R4, R15, 0x4, R8 ;  /* 0x000000040f047825 */ /* 0x008fe200078e0208 */
[----:B------:R-:W-:Y:S01]  /*58420*/  ISETP.LT.AND P4, PT, R236, UR12, !P3 ;  /* 0x0000000cec007c0c */ /* 0x000fe2000df81270 */
[----:B------:R3:W-:Y:S01]  /*58430*/  @P6 STG.E desc[UR8][R12.64], R208 ;  /* 0x000000d00c006986 */ /* 0x0007e2000c101908 */
        /* <DEDUP_REMOVED lines=8> */
[----:B------:R-:W-:Y:S01]  /*584c0*/  ULDC UR12, c[0x0][0x228] ;  /* 0x00008a00000c7ab9 */ /* 0x000fe20000000800 */
[C---:B------:R-:W-:Y:S01]  /*584d0*/  IADD3 R17, R11.reuse, UR4, RZ ;  /* 0x000000040b117c10 */ /* 0x040fe2000fffe0ff */
[----:B------:R-:W-:Y:S01]  /*584e0*/  IMAD.WIDE R6, R11, 0x4, R2 ;  /* 0x000000040b067825 */ /* 0x000fe200078e0202 */
[----:B------:R1:W-:Y:S01]  /*584f0*/  @P1 STG.E desc[UR8][R4.64], R228 ;  /* 0x000000e404001986 */ /* 0x0003e2000c101908 */
[----:B------:R-:W-:-:S02]  /*58500*/  ULDC UR4, c[0x0][0x248] ;  /* 0x0000920000047ab9 */ /* 0x000fc40000000800 */
[----:B------:R-:W-:Y:S01]  /*58510*/  IMAD.WIDE R10, R11, 0x4, R8 ;  /* 0x000000040b0a7825 */ /* 0x000fe200078e0208 */
[----:B------:R-:W-:Y:S01]  /*58520*/  ISETP.GE.AND P1, PT, R0, UR11, PT ;  /* 0x0000000b00007c0c */ /* 0x000fe2000bf26270 */
[----:B------:R-:W-:Y:S01]  /*58530*/  @P5 STG.E desc[UR8][R6.64], R232 ;  /* 0x000000e806005986 */ /* 0x000fe2000c101908 */
[----:B------:R-:W-:Y:S01]  /*58540*/  ULDC UR11, c[0x0][0x228] ;  /* 0x00008a00000b7ab9 */ /* 0x000fe20000000800 */
[----:B---3--:R-:W-:Y:S01]  /*58550*/  IMAD.WIDE R12, R17, 0x4, R2 ;  /* 0x00000004110c7825 */ /* 0x008fe200078e0202 */
[C---:B------:R-:W-:Y:S01]  /*58560*/  ISETP.LT.AND P2, PT, R236.reuse, UR6, !P2 ;  /* 0x00000006ec007c0c */ /* 0x040fe2000d741270 */
[----:B--2---:R2:W-:Y:S01]  /*58570*/  @P4 STG.E desc[UR8][R10.64], R20 ;  /* 0x000000140a004986 */ /* 0x0045e2000c101908 */
[C---:B------:R-:W-:Y:S01]  /*58580*/  ISETP.LT.AND P5, PT, R237.reuse, UR10, !P3 ;  /* 0x0000000aed007c0c */ /* 0x040fe2000dfa1270 */
[----:B------:R-:W-:Y:S01]  /*58590*/  ULDC UR6, c[0x0][0x228] ;  /* 0x00008a0000067ab9 */ /* 0x000fe20000000800 */
[----:B------:R-:W-:Y:S01]  /*585a0*/  ISETP.LT.AND P4, PT, R236, UR11, !P3 ;  /* 0x0000000bec007c0c */ /* 0x000fe2000df81270 */
[----:B------:R3:W-:Y:S01]  /*585b0*/  @P6 STG.E desc[UR8][R12.64], R209 ;  /* 0x000000d10c006986 */ /* 0x0007e2000c101908 */
[----:B------:R-:W-:Y:S01]  /*585c0*/  ISETP.LT.AND P6, PT, R237, UR12, !P1 ;  /* 0x0000000ced007c0c */ /* 0x000fe2000cfc1270 */
[C---:B-1----:R-:W-:Y:S01]  /*585d0*/  IMAD.WIDE R4, R17.reuse, 0x4, R8 ;  /* 0x0000000411047825 */ /* 0x042fe200078e0208 */
[----:B------:R-:W-:Y:S01]  /*585e0*/  IADD3 R0, R244, 0x7d, RZ ;  /* 0x0000007df4007810 */ /* 0x000fe20007ffe0ff */
[----:B------:R-:W-:Y:S01]  /*585f0*/  ULDC UR10, c[0x0][0x228] ;  /* 0x00008a00000a7ab9 */ /* 0x000fe20000000800 */
[----:B------:R-:W-:Y:S01]  /*58600*/  ULDC UR11, c[0x0][0x228] ;  /* 0x00008a00000b7ab9 */ /* 0x000fe20000000800 */
[----:B--2---:R-:W-:Y:S01]  /*58610*/  VIADD R11, R17, UR4 ;  /* 0x00000004110b7c36 */ /* 0x004fe20008000000 */
[----:B------:R-:W-:-:S04]  /*58620*/  ULDC UR4, c[0x0][0x248] ;  /* 0x0000920000047ab9 */ /* 0x000fc80000000800 */
[C---:B------:R-:W-:Y:S01]  /*58630*/  IADD3 R15, R11.reuse, UR4, RZ ;  /* 0x000000040b0f7c10 */ /* 0x040fe2000fffe0ff */
[C---:B------:R-:W-:Y:S01]  /*58640*/  IMAD.WIDE R6, R11.reuse, 0x4, R2 ;  /* 0x000000040b067825 */ /* 0x040fe200078e0202 */
[----:B------:R-:W-:Y:S01]  /*58650*/  ISETP.GE.AND P3, PT, R0, UR7, PT ;  /* 0x0000000700007c0c */ /* 0x000fe2000bf66270 */
[----:B------:R-:W-:Y:S01]  /*58660*/  @P2 STG.E desc[UR8][R4.64], R229 ;  /* 0x000000e504002986 */ /* 0x000fe2000c101908 */
[----:B------:R-:W-:Y:S01]  /*58670*/  ULDC UR4, c[0x0][0x228] ;  /* 0x00008a0000047ab9 */ /* 0x000fe20000000800 */
[----:B------:R-:W-:Y:S01]  /*58680*/  IMAD.WIDE R10, R11, 0x4, R8 ;  /* 0x000000040b0a7825 */ /* 0x000fe200078e0208 */
[----:B------:R-:W-:-:S03]  /*58690*/  ULDC UR7, c[0x0][0x228] ;  /* 0x00008a0000077ab9 */ /* 0x000fc60000000800 */
[----:B---3--:R-:W-:Y:S01]  /*586a0*/  IMAD.WIDE R12, R15, 0x4, R2 ;  /* 0x000000040f0c7825 */ /* 0x008fe200078e0202 */
[----:B------:R-:W-:Y:S03]  /*586b0*/  @P5 STG.E desc[UR8][R6.64], R233 ;  /* 0x000000e906005986 */ /* 0x000fe6000c101908 */
[----:B------:R-:W-:Y:S01]  /*586c0*/  VIADD R0, R244, 0x7e ;  /* 0x0000007ef4007836 */ /* 0x000fe20000000000 */
[----:B------:R1:W-:Y:S01]  /*586d0*/  @P4 STG.E desc[UR8][R10.64], R21 ;  /* 0x000000150a004986 */ /* 0x0003e2000c101908 */
[C---:B------:R-:W-:Y:S01]  /*586e0*/  ISETP.LT.AND P4, PT, R237.reuse, UR6, !P0 ;  /* 0x00000006ed007c0c */ /* 0x040fe2000c781270 */
[----:B------:R-:W-:Y:S02]  /*586f0*/  ULDC UR6, c[0x0][0x228] ;  /* 0x00008a0000067ab9 */ /* 0x000fe40000000800 */
[----:B------:R2:W-:Y:S01]  /*58700*/  @P6 STG.E desc[UR8][R12.64], R210 ;  /* 0x000000d20c006986 */ /* 0x0005e2000c101908 */
[----:B------:R-:W-:Y:S01]  /*58710*/  ISETP.LT.AND P6, PT, R237, UR4, !P3 ;  /* 0x00000004ed007c0c */ /* 0x000fe2000dfc1270 */
[----:B------:R-:W-:Y:S01]  /*58720*/  ULDC UR4, c[0x0][0x248] ;  /* 0x0000920000047ab9 */ /* 0x000fe20000000800 */
[----:B------:R-:W-:Y:S01]  /*58730*/  ISETP.GE.AND P2, PT, R0, UR5, PT ;  /* 0x0000000500007c0c */ /* 0x000fe2000bf46270 */
[----:B------:R-:W-:Y:S01]  /*58740*/  ULDC UR5, c[0x0][0x228] ;  /* 0x00008a0000057ab9 */ /* 0x000fe20000000800 */
[----:B------:R-:W-:-:S02]  /*58750*/  ISETP.LT.AND P1, PT, R236, UR6, !P1 ;  /* 0x00000006ec007c0c */ /* 0x000fc4000cf21270 */
[----:B-1----:R-:W-:Y:S01]  /*58760*/  IADD3 R11, R15, UR4, RZ ;  /* 0x000000040f0b7c10 */ /* 0x002fe2000fffe0ff */
[----:B------:R-:W-:Y:S01]  /*58770*/  ULDC UR4, c[0x0][0x248] ;  /* 0x0000920000047ab9 */ /* 0x000fe20000000800 */
[----:B------:R-:W-:Y:S01]  /*58780*/  ISETP.LT.AND P5, PT, R237, UR5, !P2 ;  /* 0x00000005ed007c0c */ /* 0x000fe2000d7a1270 */
[----:B------:R-:W-:Y:S01]  /*58790*/  ULDC UR5, c[0x0][0x248] ;  /* 0x0000920000057ab9 */ /* 0x000fe20000000800 */
[C---:B------:R-:W-:Y:S01]  /*587a0*/  ISETP.LT.AND P3, PT, R236.reuse, UR7, !P3 ;  /* 0x00000007ec007c0c */ /* 0x040fe2000df61270 */
[----:B------:R-:W-:Y:S01]  /*587b0*/  VIADD R17, R11, UR5 ;  /* 0x000000050b117c36 */ /* 0x000fe20008000000 */
[C---:B------:R-:W-:Y:S02]  /*587c0*/  ISETP.LT.AND P2, PT, R236.reuse, UR10, !P2 ;  /* 0x0000000aec007c0c */ /* 0x040fe4000d741270 */
[----:B------:R-:W-:Y:S01]  /*587d0*/  ISETP.LT.AND P0, PT, R236, UR11, !P0 ;  /* 0x0000000bec007c0c */ /* 0x000fe2000c701270 */
[----:B------:R-:W-:Y:S01]  /*587e0*/  IMAD.WIDE R4, R15, 0x4, R8 ;  /* 0x000000040f047825 */ /* 0x000fe200078e0208 */
[----:B------:R-:W-:-:S03]  /*587f0*/  IADD3 R19, R17, UR4, RZ ;  /* 0x0000000411137c10 */ /* 0x000fc6000fffe0ff */
[C---:B------:R-:W-:Y:S01]  /*58800*/  IMAD.WIDE R6, R11.reuse, 0x4, R2 ;  /* 0x000000040b067825 */ /* 0x040fe200078e0202 */
[----:B------:R1:W-:Y:S03]  /*58810*/  @P1 STG.E desc[UR8][R4.64], R230 ;  /* 0x000000e604001986 */ /* 0x0003e6000c101908 */
[----:B------:R-:W-:Y:S01]  /*58820*/  IMAD.WIDE R10, R11, 0x4, R8 ;  /* 0x000000040b0a7825 */ /* 0x000fe200078e0208 */
[----:B------:R1:W-:Y:S03]  /*58830*/  @P6 STG.E desc[UR8][R6.64], R234 ;  /* 0x000000ea06006986 */ /* 0x0003e6000c101908 */
[C---:B--2---:R-:W-:Y:S01]  /*58840*/  IMAD.WIDE R12, R17.reuse, 0x4, R2 ;  /* 0x00000004110c7825 */ /* 0x044fe200078e0202 */
[----:B------:R1:W-:Y:S03]  /*58850*/  @P3 STG.E desc[UR8][R10.64], R22 ;  /* 0x000000160a003986 */ /* 0x0003e6000c101908 */
[----:B------:R-:W-:Y:S01]  /*58860*/  IMAD.WIDE R14, R17, 0x4, R8 ;  /* 0x00000004110e7825 */ /* 0x000fe200078e0208 */
[----:B------:R1:W-:Y:S03]  /*58870*/  @P5 STG.E desc[UR8][R12.64], R211 ;  /* 0x000000d30c005986 */ /* 0x0003e6000c101908 */
[C---:B------:R-:W-:Y:S01]  /*58880*/  IMAD.WIDE R2, R19.reuse, 0x4, R2 ;  /* 0x0000000413027825 */ /* 0x040fe200078e0202 */
[----:B------:R1:W-:Y:S04]  /*58890*/  @P2 STG.E desc[UR8][R14.64], R231 ;  /* 0x000000e70e002986 */ /* 0x0003e8000c101908 */
[----:B------:R1:W-:Y:S01]  /*588a0*/  @P4 STG.E desc[UR8][R2.64], R235 ;  /* 0x000000eb02004986 */ /* 0x0003e2000c101908 */
[----:B------:R-:W-:Y:S01]  /*588b0*/  IMAD.WIDE R8, R19, 0x4, R8 ;  /* 0x0000000413087825 */ /* 0x000fe200078e0208 */
[----:B------:R-:W-:Y:S06]  /*588c0*/  @!P0 EXIT ;  /* 0x000000000000894d */ /* 0x000fec0003800000 */
[----:B------:R-:W-:Y:S01]  /*588d0*/  STG.E desc[UR8][R8.64], R23 ;  /* 0x0000001708007986 */ /* 0x000fe2000c101908 */
[----:B------:R-:W-:Y:S05]  /*588e0*/  EXIT ;  /* 0x000000000000794d */ /* 0x000fea0003800000 */
.L_x_2:
[----:B------:R-:W-:-:S00]  /*588f0*/  BRA `(.L_x_2) ;  /* 0xfffffffc00fc7947 */ /* 0x000fc0000383ffff */
[----:B------:R-:W-:-:S00]  /*58900*/  NOP ;  /* 0x0000000000007918 */ /* 0x000fc00000000000 */
[----:B------:R-:W-:-:S00]  /*58910*/  NOP ;  /* 0x0000000000007918 */ /* 0x000fc00000000000 */
[----:B------:R-:W-:-:S00]  /*58920*/  NOP ;  /* 0x0000000000007918 */ /* 0x000fc00000000000 */
[----:B------:R-:W-:-:S00]  /*58930*/  NOP ;  /* 0x0000000000007918 */ /* 0x000fc00000000000 */
[----:B------:R-:W-:-:S00]  /*58940*/  NOP ;  /* 0x0000000000007918 */ /* 0x000fc00000000000 */
[----:B------:R-:W-:-:S00]  /*58950*/  NOP ;  /* 0x0000000000007918 */ /* 0x000fc00000000000 */
[----:B------:R-:W-:-:S00]  /*58960*/  NOP ;  /* 0x0000000000007918 */ /* 0x000fc00000000000 */
[----:B------:R-:W-:-:S00]  /*58970*/  NOP ;  /* 0x0000000000007918 */ /* 0x000fc00000000000 */
.L_x_3:


//--------------------- .nv.shared.matmul_kernel  --------------------------
	.section	.nv.shared.matmul_kernel,"aw",@nobits
	.sectionflags	@""
	.align	16
	.zero		1024


//--------------------- .nv.shared.reserved.0     --------------------------
	.section	.nv.shared.reserved.0,"aw",@nobits
	.weak		__nv_reservedSMEM_offset_0_alias
	.size		__nv_reservedSMEM_offset_0_alias, 0, 0
	.other		__nv_reservedSMEM_offset_0_alias,@"STO_CUDA_RESERVED_SHARED STV_DEFAULT"
__nv_reservedSMEM_offset_0_alias:
	.zero		0


//--------------------- .nv.constant0.matmul_kernel --------------------------
	.section	.nv.constant0.matmul_kernel,"a",@progbits
	.sectionflags	@""
	.align	4
.nv.constant0.matmul_kernel:
	.zero		608


//--------------------- SYMBOLS --------------------------

	.type		.nv.reservedSmem.offset0,@object
	.size		.nv.reservedSmem.offset0,0x4
